def matmul_kernel(
    a_ptr,
    b_ptr,
    c_ptr,
    M,
    N,
    K,
    stride_am,
    stride_ak,
    stride_bk,
    stride_bn,
    stride_cm,
    stride_cn,
    BLOCK_M: tl.constexpr,
    BLOCK_N: tl.constexpr,
    BLOCK_K: tl.constexpr,
    GROUP_M: tl.constexpr,
):
    pid = tl.program_id(axis=0)
    num_pid_m = tl.cdiv(M, BLOCK_M)
    num_pid_n = tl.cdiv(N, BLOCK_N)
    num_pid_in_group = GROUP_M * num_pid_n
    group_id = pid // num_pid_in_group
    first_pid_m = group_id * GROUP_M
    group_size_m = min(num_pid_m - first_pid_m, GROUP_M)
    pid_m = first_pid_m + ((pid % num_pid_in_group) % group_size_m)
    pid_n = (pid % num_pid_in_group) // group_size_m

    offs_am = (pid_m * BLOCK_M + tl.arange(0, BLOCK_M)) % M
    offs_bn = (pid_n * BLOCK_N + tl.arange(0, BLOCK_N)) % N
    offs_k = tl.arange(0, BLOCK_K)
    a_ptrs = a_ptr + offs_am[:, None] * stride_am + offs_k[None, :] * stride_ak
    b_ptrs = b_ptr + offs_k[:, None] * stride_bk + offs_bn[None, :] * stride_bn

    acc = tl.zeros((BLOCK_M, BLOCK_N), dtype=tl.float32)
    for kk in range(0, tl.cdiv(K, BLOCK_K)):
        a = tl.load(a_ptrs, mask=offs_k[None, :] < K - kk * BLOCK_K, other=0.0)
        b = tl.load(b_ptrs, mask=offs_k[:, None] < K - kk * BLOCK_K, other=0.0)
        acc = tl.dot(a, b, acc)
        a_ptrs += BLOCK_K * stride_ak
        b_ptrs += BLOCK_K * stride_bk

    c = acc.to(c_ptr.dtype.element_ty)
    offs_cm = pid_m * BLOCK_M + tl.arange(0, BLOCK_M)
    offs_cn = pid_n * BLOCK_N + tl.arange(0, BLOCK_N)
    c_ptrs = c_ptr + offs_cm[:, None] * stride_cm + offs_cn[None, :] * stride_cn
    mask = (offs_cm[:, None] < M) & (offs_cn[None, :] < N)
    tl.store(c_ptrs, c, mask=mask)

# config = {"BLOCK_K": 64, "BLOCK_M": 512, "BLOCK_N": 256, "GROUP_M": 8, "arch": "sm_80", "dtype": "fp16", "num_ctas": 1, "num_stages": 3, "num_warps": 16}
# arch = sm_80


// ===== COMPILED SASS (sm_80) =====

	.target	sm_80

	.elftype	@"ET_EXEC"


//--------------------- .note.nv.tkinfo           --------------------------
	.section	.note.nv.tkinfo,"",@"SHT_NOTE"
	.sectionflags	@"SHF_NOTE_NV_TKINFO"
	.tkinfo
        /*0018*/ 	.word	0x00000002
        /*0030*/ 	.string	""
        /*0030*/ 	.string	"ptxas"
        /*0030*/ 	.string	"Cuda compilation tools, release 13.0, V13.0.88"
        /*0030*/ 	.string	"Build cuda_13.0.r13.0/compiler.36424714_0"
        /*0030*/ 	.string	"-v  -suppress-debug-info  -lineinfo  -arch sm_80 "



//--------------------- .note.nv.cuinfo           --------------------------
	.section	.note.nv.cuinfo,"",@"SHT_NOTE"
	.sectionflags	@"SHF_NOTE_NV_CUINFO"
        /*0018*/ 	.short	0x0002
        /*001a*/ 	.short	0x0050
        /*001c*/ 	.short	0x0082
	.zero		2


//--------------------- .nv.info                  --------------------------
	.section	.nv.info,"",@"SHT_CUDA_INFO"
	.align	4


	//----- nvinfo : EIATTR_REGCOUNT
	.align		4
        /*0000*/ 	.byte	0x04, 0x2f
        /*0002*/ 	.short	(.L_1 - .L_0)
	.align		4
.L_0:
        /*0004*/ 	.word	index@(matmul_kernel)
        /*0008*/ 	.word	0x00000020


	//----- nvinfo : EIATTR_FRAME_SIZE
	.align		4
.L_1:
        /*000c*/ 	.byte	0x04, 0x11
        /*000e*/ 	.short	(.L_3 - .L_2)
	.align		4
.L_2:
        /*0010*/ 	.word	index@(matmul_kernel)
        /*0014*/ 	.word	0x00001870


	//----- nvinfo : EIATTR_MIN_STACK_SIZE
	.align		4
.L_3:
        /*0018*/ 	.byte	0x04, 0x12
        /*001a*/ 	.short	(.L_5 - .L_4)
	.align		4
.L_4:
        /*001c*/ 	.word	index@(matmul_kernel)
        /*0020*/ 	.word	0x00001870
.L_5:


//--------------------- .nv.info.matmul_kernel    --------------------------
	.section	.nv.info.matmul_kernel,"",@"SHT_CUDA_INFO"
	.sectionflags	@""
	.align	4


	//----- nvinfo : EIATTR_CUDA_API_VERSION
	.align		4
        /*0000*/ 	.byte	0x04, 0x37
        /*0002*/ 	.short	(.L_7 - .L_6)
.L_6:
        /*0004*/ 	.word	0x00000082


	//----- nvinfo : EIATTR_SW2861232_WAR
	.align		4
.L_7:
        /*0008*/ 	.byte	0x01, 0x35
	.zero		2


	//----- nvinfo : EIATTR_PARAM_CBANK
	.align		4
        /*000c*/ 	.byte	0x04, 0x0a
        /*000e*/ 	.short	(.L_9 - .L_8)
	.align		4
.L_8:
        /*0010*/ 	.word	index@(.nv.constant0.matmul_kernel)
        /*0014*/ 	.short	0x0160
        /*0016*/ 	.short	0x0050


	//----- nvinfo : EIATTR_CBANK_PARAM_SIZE
	.align		4
.L_9:
        /*0018*/ 	.byte	0x03, 0x19
        /*001a*/ 	.short	0x0050


	//----- nvinfo : EIATTR_KPARAM_INFO
	.align		4
        /*001c*/ 	.byte	0x04, 0x17
        /*001e*/ 	.short	(.L_11 - .L_10)
.L_10:
        /*0020*/ 	.word	0x00000000
        /*0024*/ 	.short	0x000d
        /*0026*/ 	.short	0x0048
        /*0028*/ 	.byte	0x00, 0xf4, 0x21, 0x00


	//----- nvinfo : EIATTR_KPARAM_INFO
	.align		4
.L_11:
        /*002c*/ 	.byte	0x04, 0x17
        /*002e*/ 	.short	(.L_13 - .L_12)
.L_12:
        /*0030*/ 	.word	0x00000000
        /*0034*/ 	.short	0x000c
        /*0036*/ 	.short	0x0040
        /*0038*/ 	.byte	0x00, 0xf4, 0x21, 0x00


	//----- nvinfo : EIATTR_KPARAM_INFO
	.align		4
.L_13:
        /*003c*/ 	.byte	0x04, 0x17
        /*003e*/ 	.short	(.L_15 - .L_14)
.L_14:
        /*0040*/ 	.word	0x00000000
        /*0044*/ 	.short	0x000b
        /*0046*/ 	.short	0x0038
        /*0048*/ 	.byte	0x00, 0xf0, 0x11, 0x00


	//----- nvinfo : EIATTR_KPARAM_INFO
	.align		4
.L_15:
        /*004c*/ 	.byte	0x04, 0x17
        /*004e*/ 	.short	(.L_17 - .L_16)
.L_16:
        /*0050*/ 	.word	0x00000000
        /*0054*/ 	.short	0x000a
        /*0056*/ 	.short	0x0034
        /*0058*/ 	.byte	0x00, 0xf0, 0x11, 0x00


	//----- nvinfo : EIATTR_KPARAM_INFO
	.align		4
.L_17:
        /*005c*/ 	.byte	0x04, 0x17
        /*005e*/ 	.short	(.L_19 - .L_18)
.L_18:
        /*0060*/ 	.word	0x00000000
        /*0064*/ 	.short	0x0009
        /*0066*/ 	.short	0x0030
        /*0068*/ 	.byte	0x00, 0xf0, 0x11, 0x00


	//----- nvinfo : EIATTR_KPARAM_INFO
	.align		4
.L_19:
        /*006c*/ 	.byte	0x04, 0x17
        /*006e*/ 	.short	(.L_21 - .L_20)
.L_20:
        /*0070*/ 	.word	0x00000000
        /*0074*/ 	.short	0x0008
        /*0076*/ 	.short	0x002c
        /*0078*/ 	.byte	0x00, 0xf0, 0x11, 0x00


	//----- nvinfo : EIATTR_KPARAM_INFO
	.align		4
.L_21:
        /*007c*/ 	.byte	0x04, 0x17
        /*007e*/ 	.short	(.L_23 - .L_22)
.L_22:
        /*0080*/ 	.word	0x00000000
        /*0084*/ 	.short	0x0007
        /*0086*/ 	.short	0x0028
        /*0088*/ 	.byte	0x00, 0xf0, 0x11, 0x00


	//----- nvinfo : EIATTR_KPARAM_INFO
	.align		4
.L_23:
        /*008c*/ 	.byte	0x04, 0x17
        /*008e*/ 	.short	(.L_25 - .L_24)
.L_24:
        /*0090*/ 	.word	0x00000000
        /*0094*/ 	.short	0x0006
        /*0096*/ 	.short	0x0024
        /*0098*/ 	.byte	0x00, 0xf0, 0x11, 0x00


	//----- nvinfo : EIATTR_KPARAM_INFO
	.align		4
.L_25:
        /*009c*/ 	.byte	0x04, 0x17
        /*009e*/ 	.short	(.L_27 - .L_26)
.L_26:
        /*00a0*/ 	.word	0x00000000
        /*00a4*/ 	.short	0x0005
        /*00a6*/ 	.short	0x0020
        /*00a8*/ 	.byte	0x00, 0xf0, 0x11, 0x00


	//----- nvinfo : EIATTR_KPARAM_INFO
	.align		4
.L_27:
        /*00ac*/ 	.byte	0x04, 0x17
        /*00ae*/ 	.short	(.L_29 - .L_28)
.L_28:
        /*00b0*/ 	.word	0x00000000
        /*00b4*/ 	.short	0x0004
        /*00b6*/ 	.short	0x001c
        /*00b8*/ 	.byte	0x00, 0xf0, 0x11, 0x00


	//----- nvinfo : EIATTR_KPARAM_INFO
	.align		4
.L_29:
        /*00bc*/ 	.byte	0x04, 0x17
        /*00be*/ 	.short	(.L_31 - .L_30)
.L_30:
        /*00c0*/ 	.word	0x00000000
        /*00c4*/ 	.short	0x0003
        /*00c6*/ 	.short	0x0018
        /*00c8*/ 	.byte	0x00, 0xf0, 0x11, 0x00


	//----- nvinfo : EIATTR_KPARAM_INFO
	.align		4
.L_31:
        /*00cc*/ 	.byte	0x04, 0x17
        /*00ce*/ 	.short	(.L_33 - .L_32)
.L_32:
        /*00d0*/ 	.word	0x00000000
        /*00d4*/ 	.short	0x0002
        /*00d6*/ 	.short	0x0010
        /*00d8*/ 	.byte	0x00, 0xf4, 0x21, 0x00


	//----- nvinfo : EIATTR_KPARAM_INFO
	.align		4
.L_33:
        /*00dc*/ 	.byte	0x04, 0x17
        /*00de*/ 	.short	(.L_35 - .L_34)
.L_34:
        /*00e0*/ 	.word	0x00000000
        /*00e4*/ 	.short	0x0001
        /*00e6*/ 	.short	0x0008
        /*00e8*/ 	.byte	0x00, 0xf4, 0x21, 0x00


	//----- nvinfo : EIATTR_KPARAM_INFO
	.align		4
.L_35:
        /*00ec*/ 	.byte	0x04, 0x17
        /*00ee*/ 	.short	(.L_37 - .L_36)
.L_36:
        /*00f0*/ 	.word	0x00000000
        /*00f4*/ 	.short	0x0000
        /*00f6*/ 	.short	0x0000
        /*00f8*/ 	.byte	0x00, 0xf4, 0x21, 0x00


	//----- nvinfo : EIATTR_MAXREG_COUNT
	.align		4
.L_37:
        /*00fc*/ 	.byte	0x03, 0x1b
        /*00fe*/ 	.short	0x0080


	//----- nvinfo : EIATTR_NUM_BARRIERS
	.align		4
        /*0100*/ 	.byte	0x02, 0x4c
        /*0102*/ 	.byte	0x01
	.zero		1


	//----- nvinfo : EIATTR_ANNOTATIONS
	.align		4
        /*0104*/ 	.byte	0x04, 0x55
        /*0106*/ 	.short	(.L_39 - .L_38)


	//   ....[0]....
.L_38:
        /*0108*/ 	.word	0x00000001
        /*010c*/ 	.byte	0x20, 0x05, 0x00, 0x00, 0x01, 0x00, 0x00, 0x00, 0x30, 0x05, 0x00, 0x00, 0x01, 0x00, 0x00, 0x00
        /* <DEDUP_REMOVED lines=2233> */
        /*8cac*/ 	.byte	0x30, 0x1a, 0x02, 0x00


	//----- nvinfo : EIATTR_MERCURY_ISA_VERSION
	.align		4
.L_39:
        /*8cb0*/ 	.byte	0x03, 0x5f
        /*8cb2*/ 	.short	0x0000


	//----- nvinfo : EIATTR_EXIT_INSTR_OFFSETS
	.align		4
        /*8cb4*/ 	.byte	0x04, 0x1c
        /*8cb6*/ 	.short	(.L_41 - .L_40)


	//   ....[0]....
.L_40:
        /*8cb8*/ 	.word	0x00022100


	//   ....[1]....
        /*8cbc*/ 	.word	0x00022130


	//----- nvinfo : EIATTR_REQNTID
	.align		4
.L_41:
        /*8cc0*/ 	.byte	0x04, 0x10
        /*8cc2*/ 	.short	(.L_43 - .L_42)
.L_42:
        /*8cc4*/ 	.word	0x00000200
        /*8cc8*/ 	.word	0x00000001
        /*8ccc*/ 	.word	0x00000001
.L_43:


//--------------------- .nv.callgraph             --------------------------
	.section	.nv.callgraph,"",@"SHT_CUDA_CALLGRAPH"
	.align	4
	.sectionentsize	8
	.align		4
        /*0000*/ 	.word	0x00000000
	.align		4
        /*0004*/ 	.word	0xffffffff
	.align		4
        /*0008*/ 	.word	0x00000000
	.align		4
        /*000c*/ 	.word	0xfffffffe
	.align		4
        /*0010*/ 	.word	0x00000000
	.align		4
        /*0014*/ 	.word	0xfffffffd
	.align		4
        /*0018*/ 	.word	0x00000000
	.align		4
        /*001c*/ 	.word	0xfffffffc


//--------------------- .nv.rel.action            --------------------------
	.section	.nv.rel.action,"",@"SHT_CUDA_RELOCINFO"
	.align	8
	.sectionentsize	8
        /*0000*/ 	.byte	0x73, 0x00, 0x00, 0x00, 0x00, 0x00, 0x00, 0x00, 0x00, 0x00, 0x00, 0x11, 0x25, 0x00, 0x05, 0x36


//--------------------- .nv.constant0.matmul_kernel --------------------------
	.section	.nv.constant0.matmul_kernel,"a",@progbits
	.sectionflags	@""
	.align	4
.nv.constant0.matmul_kernel:
	.zero		432


//--------------------- .text.matmul_kernel       --------------------------
	.section	.text.matmul_kernel,"ax",@progbits
	.sectioninfo	@"SHI_REGISTERS=32"
	.align	128
        .global         matmul_kernel
        .type           matmul_kernel,@function
        .size           matmul_kernel,(.L_x_5 - matmul_kernel)
        .other          matmul_kernel,@"STO_CUDA_ENTRY STV_DEFAULT"
matmul_kernel:
.text.matmul_kernel:
[----:B------:R-:W-:-:S03]  /*0000*/  IMAD.MOV.U32 R1, RZ, RZ, c[0x0][0x28] ;  /* 0x00000a00ff017624 */ /* 0x000fc600078e00ff */
[----:B------:R-:W-:Y:S01]  /*0010*/  IMAD.MOV.U32 R0, RZ, RZ, c[0x0][0x17c] ;  /* 0x00005f00ff007624 */ /* 0x000fe200078e00ff */
[----:B------:R-:W0:Y:S01]  /*0020*/  S2R R12, SR_TID.X ;  /* 0x00000000000c7919 */ /* 0x000e220000002100 */
[----:B------:R-:W-:Y:S01]  /*0030*/  IADD3 R1, R1, -0x1870, RZ ;  /* 0xffffe79001017810 */ /* 0x000fe20007ffe0ff */
[----:B------:R-:W-:Y:S02]  /*0040*/  ULDC.64 UR4, c[0x0][0x118] ;  /* 0x0000460000047ab9 */ /* 0x000fe40000000a00 */
[----:B------:R-:W-:-:S04]  /*0050*/  IADD3 R0, R0, 0xff, RZ ;  /* 0x000000ff00007810 */ /* 0x000fc80007ffe0ff */
[----:B------:R-:W-:-:S04]  /*0060*/  SHF.R.S32.HI R3, RZ, 0x1f, R0 ;  /* 0x0000001fff037819 */ /* 0x000fc80000011400 */
[----:B------:R-:W-:-:S04]  /*0070*/  LEA.HI R3, R3, R0, RZ, 0x8 ;  /* 0x0000000003037211 */ /* 0x000fc800078f40ff */
[----:B------:R-:W-:Y:S02]  /*0080*/  SHF.R.S32.HI R0, RZ, 0x8, R3 ;  /* 0x00000008ff007819 */ /* 0x000fe40000011403 */
[----:B------:R-:W1:Y:S03]  /*0090*/  S2R R3, SR_CTAID.X ;  /* 0x0000000000037919 */ /* 0x000e660000002500 */
[----:B------:R-:W-:Y:S01]  /*00a0*/  IMAD.SHL.U32 R0, R0, 0x8, RZ ;  /* 0x0000000800007824 */ /* 0x000fe200078e00ff */
[----:B0-----:R-:W-:-:S04]  /*00b0*/  LOP3.LUT R14, R12, 0x1ff, RZ, 0xc0, !PT ;  /* 0x000001ff0c0e7812 */ /* 0x001fc800078ec0ff */
[-C--:B------:R-:W-:Y:S02]  /*00c0*/  IABS R7, R0.reuse ;  /* 0x0000000000077213 */ /* 0x080fe40000000000 */
[----:B------:R-:W-:Y:S02]  /*00d0*/  IABS R10, R0 ;  /* 0x00000000000a7213 */ /* 0x000fe40000000000 */
[----:B------:R-:W0:Y:S01]  /*00e0*/  I2F.RP R2, R7 ;  /* 0x0000000700027306 */ /* 0x000e220000209400 */
[----:B-1----:R-:W-:-:S07]  /*00f0*/  IABS R8, R3 ;  /* 0x0000000300087213 */ /* 0x002fce0000000000 */
[----:B0-----:R-:W0:Y:S02]  /*0100*/  MUFU.RCP R2, R2 ;  /* 0x0000000200027308 */ /* 0x001e240000001000 */
[----:B0-----:R-:W-:Y:S01]  /*0110*/  IADD3 R4, R2, 0xffffffe, RZ ;  /* 0x0ffffffe02047810 */ /* 0x001fe20007ffe0ff */
[----:B------:R-:W-:-:S05]  /*0120*/  IMAD.MOV R2, RZ, RZ, -R10 ;  /* 0x000000ffff027224 */ /* 0x000fca00078e0a0a */
[----:B------:R0:W1:Y:S02]  /*0130*/  F2I.FTZ.U32.TRUNC.NTZ R5, R4 ;  /* 0x0000000400057305 */ /* 0x000064000021f000 */
[----:B0-----:R-:W-:Y:S02]  /*0140*/  IMAD.MOV.U32 R4, RZ, RZ, RZ ;  /* 0x000000ffff047224 */ /* 0x001fe400078e00ff */
[----:B-1----:R-:W-:-:S04]  /*0150*/  IMAD.MOV R6, RZ, RZ, -R5 ;  /* 0x000000ffff067224 */ /* 0x002fc800078e0a05 */
[----:B------:R-:W-:Y:S02]  /*0160*/  IMAD R9, R6, R7, RZ ;  /* 0x0000000706097224 */ /* 0x000fe400078e02ff */
[----:B------:R-:W-:Y:S02]  /*0170*/  IMAD.MOV.U32 R6, RZ, RZ, R8 ;  /* 0x000000ffff067224 */ /* 0x000fe400078e0008 */
[----:B------:R-:W-:-:S06]  /*0180*/  IMAD.HI.U32 R5, R5, R9, R4 ;  /* 0x0000000905057227 */ /* 0x000fcc00078e0004 */
[----:B------:R-:W-:-:S04]  /*0190*/  IMAD.HI.U32 R5, R5, R6, RZ ;  /* 0x0000000605057227 */ /* 0x000fc800078e00ff */
[----:B------:R-:W-:-:S05]  /*01a0*/  IMAD R2, R5, R2, R6 ;  /* 0x0000000205027224 */ /* 0x000fca00078e0206 */
[----:B------:R-:W-:-:S13]  /*01b0*/  ISETP.GT.U32.AND P1, PT, R7, R2, PT ;  /* 0x000000020700720c */ /* 0x000fda0003f24070 */
[----:B------:R-:W-:Y:S01]  /*01c0*/  @!P1 IMAD.IADD R2, R2, 0x1, -R7 ;  /* 0x0000000102029824 */ /* 0x000fe200078e0a07 */
[----:B------:R-:W-:Y:S02]  /*01d0*/  @!P1 IADD3 R5, R5, 0x1, RZ ;  /* 0x0000000105059810 */ /* 0x000fe40007ffe0ff */
[----:B------:R-:W-:Y:S02]  /*01e0*/  ISETP.NE.AND P1, PT, R0, RZ, PT ;  /* 0x000000ff0000720c */ /* 0x000fe40003f25270 */
[----:B------:R-:W-:Y:S02]  /*01f0*/  ISETP.GE.U32.AND P0, PT, R2, R7, PT ;  /* 0x000000070200720c */ /* 0x000fe40003f06070 */
[----:B------:R-:W-:-:S04]  /*0200*/  LOP3.LUT R2, R3, R0, RZ, 0x3c, !PT ;  /* 0x0000000003027212 */ /* 0x000fc800078e3cff */
[----:B------:R-:W-:Y:S01]  /*0210*/  ISETP.GE.AND P2, PT, R2, RZ, PT ;  /* 0x000000ff0200720c */ /* 0x000fe20003f46270 */
[----:B------:R-:W-:-:S05]  /*0220*/  IMAD.MOV.U32 R2, RZ, RZ, c[0x0][0x178] ;  /* 0x00005e00ff027624 */ /* 0x000fca00078e00ff */
[----:B------:R-:W-:Y:S02]  /*0230*/  IADD3 R2, R2, 0x1ff, RZ ;  /* 0x000001ff02027810 */ /* 0x000fe40007ffe0ff */
[----:B------:R-:W-:-:S05]  /*0240*/  @P0 IADD3 R5, R5, 0x1, RZ ;  /* 0x0000000105050810 */ /* 0x000fca0007ffe0ff */
[----:B------:R-:W-:Y:S01]  /*0250*/  IMAD.MOV.U32 R4, RZ, RZ, R5 ;  /* 0x000000ffff047224 */ /* 0x000fe200078e0005 */
[----:B------:R-:W-:-:S03]  /*0260*/  SHF.R.S32.HI R5, RZ, 0x1f, R2 ;  /* 0x0000001fff057819 */ /* 0x000fc60000011402 */
[----:B------:R-:W-:Y:S01]  /*0270*/  @!P2 IMAD.MOV R4, RZ, RZ, -R4 ;  /* 0x000000ffff04a224 */ /* 0x000fe200078e0a04 */
[----:B------:R-:W-:Y:S02]  /*0280*/  @!P1 LOP3.LUT R4, RZ, R0, RZ, 0x33, !PT ;  /* 0x00000000ff049212 */ /* 0x000fe400078e33ff */
[----:B------:R-:W-:-:S03]  /*0290*/  LEA.HI R5, R5, R2, RZ, 0x9 ;  /* 0x0000000205057211 */ /* 0x000fc600078f48ff */
[----:B------:R-:W-:Y:S02]  /*02a0*/  IMAD.SHL.U32 R2, R4, 0x8, RZ ;  /* 0x0000000804027824 */ /* 0x000fe400078e00ff */
[----:B------:R-:W-:-:S03]  /*02b0*/  IMAD.MOV R4, RZ, RZ, -R4 ;  /* 0x000000ffff047224 */ /* 0x000fc600078e0a04 */
[----:B------:R-:W-:Y:S01]  /*02c0*/  LEA.HI.SX32 R5, R5, -R2, 0x17 ;  /* 0x8000000205057211 */ /* 0x000fe200078fbaff */
[----:B------:R-:W-:Y:S02]  /*02d0*/  IMAD R13, R0, R4, R3 ;  /* 0x00000004000d7224 */ /* 0x000fe400078e0203 */
[----:B------:R-:W-:Y:S01]  /*02e0*/  IMAD.MOV.U32 R4, RZ, RZ, RZ ;  /* 0x000000ffff047224 */ /* 0x000fe200078e00ff */
[----:B------:R-:W-:Y:S02]  /*02f0*/  IMNMX R6, R5, 0x8, PT ;  /* 0x0000000805067817 */ /* 0x000fe40003800200 */
[----:B------:R-:W-:Y:S02]  /*0300*/  IABS R11, R13 ;  /* 0x0000000d000b7213 */ /* 0x000fe40000000000 */
[----:B------:R-:W-:-:S04]  /*0310*/  IABS R9, R6 ;  /* 0x0000000600097213 */ /* 0x000fc80000000000 */
[----:B------:R-:W0:Y:S08]  /*0320*/  I2F.RP R7, R9 ;  /* 0x0000000900077306 */ /* 0x000e300000209400 */
[----:B0-----:R-:W0:Y:S02]  /*0330*/  MUFU.RCP R7, R7 ;  /* 0x0000000700077308 */ /* 0x001e240000001000 */
[----:B0-----:R-:W-:-:S06]  /*0340*/  IADD3 R5, R7, 0xffffffe, RZ ;  /* 0x0ffffffe07057810 */ /* 0x001fcc0007ffe0ff */
[----:B------:R-:W0:Y:S02]  /*0350*/  F2I.FTZ.U32.TRUNC.NTZ R5, R5 ;  /* 0x0000000500057305 */ /* 0x000e24000021f000 */
[----:B0-----:R-:W-:-:S04]  /*0360*/  IMAD.MOV R8, RZ, RZ, -R5 ;  /* 0x000000ffff087224 */ /* 0x001fc800078e0a05 */
[----:B------:R-:W-:-:S04]  /*0370*/  IMAD.MOV.U32 R0, RZ, RZ, R8 ;  /* 0x000000ffff007224 */ /* 0x000fc800078e0008 */
[----:B------:R-:W-:Y:S01]  /*0380*/  IMAD R3, R0, R9, RZ ;  /* 0x0000000900037224 */ /* 0x000fe200078e02ff */
[----:B------:R-:W-:-:S03]  /*0390*/  IABS R0, R6 ;  /* 0x0000000600007213 */ /* 0x000fc60000000000 */
[----:B------:R-:W-:-:S04]  /*03a0*/  IMAD.HI.U32 R4, R5, R3, R4 ;  /* 0x0000000305047227 */ /* 0x000fc800078e0004 */
[----:B------:R-:W-:Y:S02]  /*03b0*/  IMAD.MOV R0, RZ, RZ, -R0 ;  /* 0x000000ffff007224 */ /* 0x000fe400078e0a00 */
        /* <DEDUP_REMOVED lines=9> */
[----:B------:R-:W-:-:S06]  /*0450*/  IMAD.MOV.U32 R0, RZ, RZ, c[0x0][0x180] ;  /* 0x00006000ff007624 */ /* 0x000fcc00078e00ff */
[----:B------:R-:W-:-:S05]  /*0460*/  @P0 IADD3 R4, R4, 0x1, RZ ;  /* 0x0000000104040810 */ /* 0x000fca0007ffe0ff */
[----:B------:R-:W-:Y:S02]  /*0470*/  IMAD.MOV.U32 R3, RZ, RZ, R4 ;  /* 0x000000ffff037224 */ /* 0x000fe400078e0004 */
[----:B------:R-:W-:Y:S02]  /*0480*/  IMAD.MOV.U32 R4, RZ, RZ, c[0x0][0x180] ;  /* 0x00006000ff047624 */ /* 0x000fe400078e00ff */
[----:B------:R-:W-:Y:S01]  /*0490*/  @!P2 IMAD.MOV R3, RZ, RZ, -R3 ;  /* 0x000000ffff03a224 */ /* 0x000fe200078e0a03 */
[----:B------:R-:W-:Y:S02]  /*04a0*/  @!P1 LOP3.LUT R3, RZ, R6, RZ, 0x33, !PT ;  /* 0x00000006ff039212 */ /* 0x000fe400078e33ff */
[----:B------:R-:W-:-:S03]  /*04b0*/  IADD3 R4, R4, 0x3f, RZ ;  /* 0x0000003f04047810 */ /* 0x000fc60007ffe0ff */
[----:B------:R-:W-:Y:S01]  /*04c0*/  IMAD.MOV R5, RZ, RZ, -R3 ;  /* 0x000000ffff057224 */ /* 0x000fe200078e0a03 */
[----:B------:R-:W-:Y:S01]  /*04d0*/  ISETP.GT.AND P0, PT, R4, 0x3f, PT ;  /* 0x0000003f0400780c */ /* 0x000fe20003f04270 */
[----:B------:R-:W-:Y:S02]  /*04e0*/  IMAD.SHL.U32 R28, R3, 0x100, RZ ;  /* 0x00000100031c7824 */ /* 0x000fe400078e00ff */
[----:B------:R-:W-:-:S04]  /*04f0*/  IMAD R5, R6, R5, R13 ;  /* 0x0000000506057224 */ /* 0x000fc800078e020d */
[----:B------:R-:W-:-:S04]  /*0500*/  IMAD.IADD R5, R2, 0x1, R5 ;  /* 0x0000000102057824 */ /* 0x000fc800078e0205 */
[----:B------:R-:W-:-:S05]  /*0510*/  IMAD R29, R5, 0x200, R14 ;  /* 0x00000200051d7824 */ /* 0x000fca00078e020e */
[----:B------:R0:W-:Y:S04]  /*0520*/  STL [R1+0x71c], R29 ;  /* 0x00071c1d01007387 */ /* 0x0001e80000100800 */
[----:B------:R0:W-:Y:S01]  /*0530*/  STL [R1+0x5e0], R28 ;  /* 0x0005e01c01007387 */ /* 0x0001e20000100800 */
[----:B------:R-:W-:Y:S05]  /*0540*/  @P0 BRA `(.L_x_0) ;  /* 0x0000079000000947 */ /* 0x000fea0003800000 */
[C---:B------:R-:W-:Y:S01]  /*0550*/  IMAD.SHL.U32 R2, R12.reuse, 0x20, RZ ;  /* 0x000000200c027824 */ /* 0x040fe200078e00ff */
[----:B------:R-:W-:Y:S01]  /*0560*/  CS2R R24, SRZ ;  /* 0x0000000000187805 */ /* 0x000fe2000001ff00 */
[----:B------:R-:W-:Y:S01]  /*0570*/  IMAD.SHL.U32 R0, R12, 0x2, RZ ;  /* 0x000000020c007824 */ /* 0x000fe200078e00ff */
[----:B------:R-:W-:Y:S01]  /*0580*/  CS2R R26, SRZ ;  /* 0x00000000001a7805 */ /* 0x000fe2000001ff00 */
[----:B------:R-:W-:Y:S01]  /*0590*/  CS2R R20, SRZ ;  /* 0x0000000000147805 */ /* 0x000fe2000001ff00 */
[----:B------:R1:W-:Y:S01]  /*05a0*/  STL [R1+0x720], R2 ;  /* 0x0007200201007387 */ /* 0x0003e20000100800 */
[----:B------:R-:W-:Y:S01]  /*05b0*/  CS2R R22, SRZ ;  /* 0x0000000000167805 */ /* 0x000fe2000001ff00 */
[----:B------:R-:W-:Y:S01]  /*05c0*/  CS2R R16, SRZ ;  /* 0x0000000000107805 */ /* 0x000fe2000001ff00 */
[----:B------:R-:W-:Y:S01]  /*05d0*/  CS2R R18, SRZ ;  /* 0x0000000000127805 */ /* 0x000fe2000001ff00 */
[----:B------:R1:W-:Y:S01]  /*05e0*/  STL [R1+0x718], R0 ;  /* 0x0007180001007387 */ /* 0x0003e20000100800 */
[----:B------:R-:W-:Y:S01]  /*05f0*/  CS2R R12, SRZ ;  /* 0x00000000000c7805 */ /* 0x000fe2000001ff00 */
[----:B------:R-:W-:Y:S01]  /*0600*/  CS2R R14, SRZ ;  /* 0x00000000000e7805 */ /* 0x000fe2000001ff00 */
[----:B------:R-:W-:Y:S01]  /*0610*/  CS2R R8, SRZ ;  /* 0x0000000000087805 */ /* 0x000fe2000001ff00 */
[----:B------:R1:W-:Y:S01]  /*0620*/  STL [R1], RZ ;  /* 0x000000ff01007387 */ /* 0x0003e20000100800 */
[----:B------:R-:W-:Y:S01]  /*0630*/  CS2R R10, SRZ ;  /* 0x00000000000a7805 */ /* 0x000fe2000001ff00 */
[----:B------:R-:W-:Y:S01]  /*0640*/  CS2R R4, SRZ ;  /* 0x0000000000047805 */ /* 0x000fe2000001ff00 */
[----:B------:R-:W-:Y:S01]  /*0650*/  CS2R R6, SRZ ;  /* 0x0000000000067805 */ /* 0x000fe2000001ff00 */
[----:B------:R1:W-:Y:S04]  /*0660*/  STL [R1+0x4], RZ ;  /* 0x000004ff01007387 */ /* 0x0003e80000100800 */
        /* <DEDUP_REMOVED lines=101> */
[----:B------:R1:W-:Y:S01]  /*0cc0*/  STL [R1+0x40c], RZ ;  /* 0x00040cff01007387 */ /* 0x0003e20000100800 */
[----:B------:R-:W-:Y:S05]  /*0cd0*/  BRA `(.L_x_1) ;  /* 0x0001914000007947 */ /* 0x000fea0003800000 */
.L_x_0:
[----:B------:R-:W-:Y:S01]  /*0ce0*/  IMAD.MOV.U32 R5, RZ, RZ, R28 ;  /* 0x000000ffff057224 */ /* 0x000fe200078e001c */
[----:B0-----:R-:W-:Y:S01]  /*0cf0*/  IABS R28, c[0x0][0x17c] ;  /* 0x00005f00001c7a13 */ /* 0x001fe20000000000 */
[----:B------:R-:W0:Y:S03]  /*0d00*/  S2R R15, SR_TID.X ;  /* 0x00000000000f7919 */ /* 0x000e260000002100 */
[----:B------:R-:W1:Y:S01]  /*0d10*/  I2F.RP R3, R28 ;  /* 0x0000001c00037306 */ /* 0x000e620000209400 */
[----:B------:R2:W-:Y:S07]  /*0d20*/  STL [R1+0x724], R0 ;  /* 0x0007240001007387 */ /* 0x0005ee0000100800 */
[----:B-1----:R-:W1:Y:S01]  /*0d30*/  MUFU.RCP R3, R3 ;  /* 0x0000000300037308 */ /* 0x002e620000001000 */
[----:B0-----:R-:W-:Y:S01]  /*0d40*/  SHF.R.U32.HI R2, RZ, 0x6, R15 ;  /* 0x00000006ff027819 */ /* 0x001fe2000001160f */
[C---:B------:R-:W-:Y:S01]  /*0d50*/  IMAD.SHL.U32 R12, R15.reuse, 0x20, RZ ;  /* 0x000000200f0c7824 */ /* 0x040fe200078e00ff */
[C---:B------:R-:W-:Y:S01]  /*0d60*/  LOP3.LUT R11, R15.reuse, 0x7, RZ, 0xc0, !PT ;  /* 0x000000070f0b7812 */ /* 0x040fe200078ec0ff */
[----:B--2---:R-:W-:Y:S01]  /*0d70*/  IMAD.SHL.U32 R0, R15, 0x2, RZ ;  /* 0x000000020f007824 */ /* 0x004fe200078e00ff */
[----:B------:R-:W-:-:S02]  /*0d80*/  SGXT.U32 R2, R2, 0x3 ;  /* 0x000000030202781a */ /* 0x000fc40000000000 */
[----:B------:R0:W-:Y:S02]  /*0d90*/  STL [R1+0x720], R12 ;  /* 0x0007200c01007387 */ /* 0x0001e40000100800 */
[----:B------:R-:W-:Y:S02]  /*0da0*/  LOP3.LUT R2, R5, R2, RZ, 0xfc, !PT ;  /* 0x0000000205027212 */ /* 0x000fe400078efcff */
[----:B------:R-:W-:Y:S01]  /*0db0*/  STL [R1+0x718], R0 ;  /* 0x0007180001007387 */ /* 0x000fe20000100800 */
[----:B-1----:R-:W-:Y:S02]  /*0dc0*/  IADD3 R6, R3, 0xffffffe, RZ ;  /* 0x0ffffffe03067810 */ /* 0x002fe40007ffe0ff */
[C---:B------:R-:W-:Y:S02]  /*0dd0*/  LOP3.LUT R5, R2.reuse, 0xf8, RZ, 0xfc, !PT ;  /* 0x000000f802057812 */ /* 0x040fe400078efcff */
[----:B------:R1:W2:Y:S01]  /*0de0*/  F2I.FTZ.U32.TRUNC.NTZ R7, R6 ;  /* 0x0000000600077305 */ /* 0x0002a2000021f000 */
[----:B------:R-:W-:-:S02]  /*0df0*/  LOP3.LUT R13, R2, 0xf0, RZ, 0xfc, !PT ;  /* 0x000000f0020d7812 */ /* 0x000fc400078efcff */
[----:B------:R-:W-:Y:S02]  /*0e00*/  IABS R8, R5 ;  /* 0x0000000500087213 */ /* 0x000fe40000000000 */
[----:B------:R-:W-:Y:S02]  /*0e10*/  IABS R10, R13 ;  /* 0x0000000d000a7213 */ /* 0x000fe40000000000 */
[----:B------:R-:W-:Y:S01]  /*0e20*/  ISETP.GE.AND P5, PT, R5, RZ, PT ;  /* 0x000000ff0500720c */ /* 0x000fe20003fa6270 */
[----:B-1----:R-:W-:Y:S01]  /*0e30*/  IMAD.MOV.U32 R6, RZ, RZ, RZ ;  /* 0x000000ffff067224 */ /* 0x002fe200078e00ff */
[----:B------:R-:W-:Y:S02]  /*0e40*/  LOP3.LUT R5, R2, 0xe0, RZ, 0xfc, !PT ;  /* 0x000000e002057812 */ /* 0x000fe400078efcff */
[----:B------:R-:W-:Y:S02]  /*0e50*/  ISETP.GE.AND P2, PT, R13, RZ, PT ;  /* 0x000000ff0d00720c */ /* 0x000fe40003f46270 */
[----:B------:R-:W-:Y:S01]  /*0e60*/  IABS R17, R5 ;  /* 0x0000000500117213 */ /* 0x000fe20000000000 */
[----:B--2---:R-:W-:Y:S01]  /*0e70*/  IMAD.MOV R9, RZ, RZ, -R7 ;  /* 0x000000ffff097224 */ /* 0x004fe200078e0a07 */
[----:B------:R-:W-:-:S02]  /*0e80*/  ISETP.GE.AND P3, PT, R5, RZ, PT ;  /* 0x000000ff0500720c */ /* 0x000fc40003f66270 */
[----:B------:R-:W-:Y:S01]  /*0e90*/  LOP3.LUT R24, R2, 0x40, RZ, 0xfc, !PT ;  /* 0x0000004002187812 */ /* 0x000fe200078efcff */
[----:B------:R-:W-:-:S04]  /*0ea0*/  IMAD R9, R9, R28, RZ ;  /* 0x0000001c09097224 */ /* 0x000fc800078e02ff */
[----:B------:R-:W-:Y:S01]  /*0eb0*/  IMAD.HI.U32 R3, R7, R9, R6 ;  /* 0x0000000907037227 */ /* 0x000fe200078e0006 */
[----:B------:R-:W-:-:S03]  /*0ec0*/  SHF.R.S32.HI R9, RZ, 0x1f, R4 ;  /* 0x0000001fff097819 */ /* 0x000fc60000011404 */
[----:B------:R-:W-:Y:S01]  /*0ed0*/  IMAD.MOV.U32 R7, RZ, RZ, R8 ;  /* 0x000000ffff077224 */ /* 0x000fe200078e0008 */
[----:B------:R-:W-:Y:S02]  /*0ee0*/  LOP3.LUT R8, R12, 0xc00, RZ, 0xc0, !PT ;  /* 0x00000c000c087812 */ /* 0x000fe400078ec0ff */
[----:B------:R-:W-:Y:S01]  /*0ef0*/  LEA.HI R4, R9, R4, RZ, 0x6 ;  /* 0x0000000409047211 */ /* 0x000fe200078f30ff */
[----:B------:R-:W-:Y:S01]  /*0f00*/  IMAD.HI.U32 R6, R3, R7, RZ ;  /* 0x0000000703067227 */ /* 0x000fe200078e00ff */
[----:B0-----:R-:W-:-:S03]  /*0f10*/  LOP3.LUT R12, R2, 0xe8, RZ, 0xfc, !PT ;  /* 0x000000e8020c7812 */ /* 0x001fc600078efcff */
[----:B------:R-:W-:Y:S01]  /*0f20*/  IMAD.MOV R6, RZ, RZ, -R6 ;  /* 0x000000ffff067224 */ /* 0x000fe200078e0a06 */
[----:B------:R-:W-:Y:S01]  /*0f30*/  IABS R14, R12 ;  /* 0x0000000c000e7213 */ /* 0x000fe20000000000 */
[C---:B------:R-:W-:Y:S01]  /*0f40*/  IMAD R8, R11.reuse, 0x80, R8 ;  /* 0x000000800b087824 */ /* 0x040fe200078e0208 */
[----:B------:R0:W-:Y:S01]  /*0f50*/  STL [R1+0x58], R4 ;  /* 0x0000580401007387 */ /* 0x0001e20000100800 */
[----:B------:R-:W-:Y:S02]  /*0f60*/  IMAD R7, R28, R6, R7 ;  /* 0x000000061c077224 */ /* 0x000fe400078e0207 */
[----:B------:R-:W-:-:S03]  /*0f70*/  IMAD.SHL.U32 R6, R11, 0x10, RZ ;  /* 0x000000100b067824 */ /* 0x000fc600078e00ff */
[----:B------:R-:W-:Y:S02]  /*0f80*/  ISETP.GT.U32.AND P0, PT, R28, R7, PT ;  /* 0x000000071c00720c */ /* 0x000fe40003f04070 */
[----:B------:R-:W-:Y:S01]  /*0f90*/  LOP3.LUT R11, R6, 0x30, R0, 0x78, !PT ;  /* 0x00000030060b7812 */ /* 0x000fe200078e7800 */
[----:B------:R-:W-:-:S04]  /*0fa0*/  IMAD.HI.U32 R6, R3, R10, RZ ;  /* 0x0000000a03067227 */ /* 0x000fc800078e00ff */
[----:B------:R-:W-:Y:S02]  /*0fb0*/  IMAD.MOV R9, RZ, RZ, -R6 ;  /* 0x000000ffff097224 */ /* 0x000fe400078e0a06 */
[----:B------:R-:W-:Y:S02]  /*0fc0*/  IMAD.MOV.U32 R6, RZ, RZ, R14 ;  /* 0x000000ffff067224 */ /* 0x000fe400078e000e */
[----:B------:R-:W-:Y:S01]  /*0fd0*/  IMAD R9, R28, R9, R10 ;  /* 0x000000091c097224 */ /* 0x000fe200078e020a */
[----:B------:R-:W-:Y:S01]  /*0fe0*/  LOP3.LUT R10, R2, 0xc8, RZ, 0xfc, !PT ;  /* 0x000000c8020a7812 */ /* 0x000fe200078efcff */
[----:B------:R-:W-:Y:S01]  /*0ff0*/  @!P0 IMAD.IADD R7, R7, 0x1, -R28 ;  /* 0x0000000107078824 */ /* 0x000fe200078e0a1c */
[----:B------:R-:W-:Y:S01]  /*1000*/  ISETP.GE.AND P0, PT, R12, RZ, PT ;  /* 0x000000ff0c00720c */ /* 0x000fe20003f06270 */
[C---:B0-----:R-:W-:Y:S01]  /*1010*/  IMAD.HI.U32 R4, R3.reuse, R6, RZ ;  /* 0x0000000603047227 */ /* 0x041fe200078e00ff */
[C---:B------:R-:W-:Y:S02]  /*1020*/  ISETP.GT.U32.AND P6, PT, R28.reuse, R9, PT ;  /* 0x000000091c00720c */ /* 0x040fe40003fc4070 */
[----:B------:R-:W-:Y:S01]  /*1030*/  ISETP.GT.U32.AND P4, PT, R28, R7, PT ;  /* 0x000000071c00720c */ /* 0x000fe20003f84070 */
[----:B------:R-:W-:Y:S01]  /*1040*/  IMAD.IADD R0, R8, 0x1, R11 ;  /* 0x0000000108007824 */ /* 0x000fe200078e020b */
[----:B------:R-:W-:Y:S01]  /*1050*/  LOP3.LUT R8, R2, 0xd8, RZ, 0xfc, !PT ;  /* 0x000000d802087812 */ /* 0x000fe200078efcff */
[----:B------:R-:W-:Y:S01]  /*1060*/  IMAD.MOV R11, RZ, RZ, -R4 ;  /* 0x000000ffff0b7224 */ /* 0x000fe200078e0a04 */
[----:B------:R-:W-:Y:S01]  /*1070*/  IABS R15, R10 ;  /* 0x0000000a000f7213 */ /* 0x000fe20000000000 */
[----:B------:R-:W-:Y:S01]  /*1080*/  IMAD.HI.U32 R4, R3, R17, RZ ;  /* 0x0000001103047227 */ /* 0x000fe200078e00ff */
[----:B------:R-:W-:Y:S01]  /*1090*/  IABS R12, R8 ;  /* 0x00000008000c7213 */ /* 0x000fe20000000000 */
[----:B------:R-:W-:Y:S01]  /*10a0*/  STL [R1+0x5ec], R0 ;  /* 0x0005ec0001007387 */ /* 0x000fe20000100800 */
[----:B------:R-:W-:Y:S01]  /*10b0*/  ISETP.GE.AND P1, PT, R8, RZ, PT ;  /* 0x000000ff0800720c */ /* 0x000fe20003f26270 */
[----:B------:R-:W-:Y:S01]  /*10c0*/  IMAD R5, R28, R11, R6 ;  /* 0x0000000b1c057224 */ /* 0x000fe200078e0206 */
[----:B------:R-:W-:Y:S01]  /*10d0*/  LOP3.LUT R11, R2, 0xd0, RZ, 0xfc, !PT ;  /* 0x000000d0020b7812 */ /* 0x000fe200078efcff */
[----:B------:R-:W-:Y:S01]  /*10e0*/  @!P6 IMAD.IADD R9, R9, 0x1, -R28 ;  /* 0x000000010909e824 */ /* 0x000fe200078e0a1c */
[----:B------:R-:W-:Y:S01]  /*10f0*/  STL [R1+0x728], R0 ;  /* 0x0007280001007387 */ /* 0x000fe20000100800 */
[----:B------:R-:W-:Y:S01]  /*1100*/  IMAD.MOV R8, RZ, RZ, -R4 ;  /* 0x000000ffff087224 */ /* 0x000fe200078e0a04 */
[----:B------:R-:W-:Y:S01]  /*1110*/  IABS R14, R11 ;  /* 0x0000000b000e7213 */ /* 0x000fe20000000000 */
[----:B------:R-:W-:Y:S01]  /*1120*/  IMAD.HI.U32 R6, R3, R12, RZ ;  /* 0x0000000c03067227 */ /* 0x000fe200078e00ff */
[----:B------:R-:W-:-:S03]  /*1130*/  ISETP.GT.U32.AND P6, PT, R28, R9, PT ;  /* 0x000000091c00720c */ /* 0x000fc60003fc4070 */
[C---:B------:R-:W-:Y:S02]  /*1140*/  IMAD R17, R28.reuse, R8, R17 ;  /* 0x000000081c117224 */ /* 0x040fe400078e0211 */
[----:B------:R-:W-:Y:S01]  /*1150*/  @!P4 IMAD.IADD R7, R7, 0x1, -R28 ;  /* 0x000000010707c824 */ /* 0x000fe200078e0a1c */
[----:B------:R-:W-:Y:S01]  /*1160*/  ISETP.GT.U32.AND P4, PT, R28, R5, PT ;  /* 0x000000051c00720c */ /* 0x000fe20003f84070 */
[----:B------:R-:W-:Y:S02]  /*1170*/  IMAD.MOV R13, RZ, RZ, -R6 ;  /* 0x000000ffff0d7224 */ /* 0x000fe400078e0a06 */
[----:B------:R-:W-:-:S04]  /*1180*/  IMAD.HI.U32 R6, R3, R14, RZ ;  /* 0x0000000e03067227 */ /* 0x000fc800078e00ff */
[----:B------:R-:W-:Y:S01]  /*1190*/  @!P6 IMAD.IADD R9, R9, 0x1, -R28 ;  /* 0x000000010909e824 */ /* 0x000fe200078e0a1c */
[----:B------:R-:W-:Y:S01]  /*11a0*/  ISETP.GT.U32.AND P6, PT, R28, R17, PT ;  /* 0x000000111c00720c */ /* 0x000fe20003fc4070 */
[----:B------:R-:W-:Y:S02]  /*11b0*/  IMAD.MOV.U32 R18, RZ, RZ, R7 ;  /* 0x000000ffff127224 */ /* 0x000fe400078e0007 */
[----:B------:R-:W-:Y:S01]  /*11c0*/  IMAD.MOV R7, RZ, RZ, -R6 ;  /* 0x000000ffff077224 */ /* 0x000fe200078e0a06 */
[----:B------:R-:W-:Y:S01]  /*11d0*/  LOP3.LUT R6, R2, 0xa8, RZ, 0xfc, !PT ;  /* 0x000000a802067812 */ /* 0x000fe200078efcff */
[----:B------:R-:W-:Y:S01]  /*11e0*/  IMAD R12, R28, R13, R12 ;  /* 0x0000000d1c0c7224 */ /* 0x000fe200078e020c */
[----:B------:R-:W-:Y:S01]  /*11f0*/  LOP3.LUT R13, R2, 0xc0, RZ, 0xfc, !PT ;  /* 0x000000c0020d7812 */ /* 0x000fe200078efcff */
[C---:B------:R-:W-:Y:S02]  /*1200*/  IMAD R14, R28.reuse, R7, R14 ;  /* 0x000000071c0e7224 */ /* 0x040fe400078e020e */
[----:B------:R-:W-:Y:S01]  /*1210*/  @!P5 IMAD.MOV R18, RZ, RZ, -R18 ;  /* 0x000000ffff12d224 */ /* 0x000fe200078e0a12 */
[----:B------:R-:W-:Y:S01]  /*1220*/  ISETP.GT.U32.AND P5, PT, R28, R12, PT ;  /* 0x0000000c1c00720c */ /* 0x000fe20003fa4070 */
[----:B------:R-:W-:-:S02]  /*1230*/  @!P4 IMAD.IADD R5, R5, 0x1, -R28 ;  /* 0x000000010505c824 */ /* 0x000fc400078e0a1c */
[----:B------:R-:W-:Y:S01]  /*1240*/  @!P6 IMAD.IADD R17, R17, 0x1, -R28 ;  /* 0x000000011111e824 */ /* 0x000fe200078e0a1c */
[C---:B------:R-:W-:Y:S01]  /*1250*/  ISETP.GT.U32.AND P6, PT, R28.reuse, R14, PT ;  /* 0x0000000e1c00720c */ /* 0x040fe20003fc4070 */
[----:B------:R-:W-:Y:S01]  /*1260*/  IMAD.MOV.U32 R4, RZ, RZ, R15 ;  /* 0x000000ffff047224 */ /* 0x000fe200078e000f */
[----:B------:R-:W-:Y:S01]  /*1270*/  ISETP.GT.U32.AND P4, PT, R28, R5, PT ;  /* 0x000000051c00720c */ /* 0x000fe20003f84070 */
[----:B------:R-:W-:Y:S01]  /*1280*/  IMAD.MOV.U32 R16, RZ, RZ, R9 ;  /* 0x000000ffff107224 */ /* 0x000fe200078e0009 */
[----:B------:R0:W-:Y:S01]  /*1290*/  STL [R1+0x28], R18 ;  /* 0x0000281201007387 */ /* 0x0001e20000100800 */
[----:B------:R-:W-:-:S04]  /*12a0*/  IMAD.HI.U32 R8, R3, R4, RZ ;  /* 0x0000000403087227 */ /* 0x000fc800078e00ff */
[----:B------:R-:W-:Y:S01]  /*12b0*/  @!P5 IMAD.IADD R12, R12, 0x1, -R28 ;  /* 0x000000010c0cd824 */ /* 0x000fe200078e0a1c */
[----:B------:R-:W-:Y:S01]  /*12c0*/  ISETP.GT.U32.AND P5, PT, R28, R17, PT ;  /* 0x000000111c00720c */ /* 0x000fe20003fa4070 */
[----:B------:R-:W-:Y:S01]  /*12d0*/  IMAD.MOV R9, RZ, RZ, -R8 ;  /* 0x000000ffff097224 */ /* 0x000fe200078e0a08 */
[----:B------:R-:W-:Y:S01]  /*12e0*/  IABS R8, R13 ;  /* 0x0000000d00087213 */ /* 0x000fe20000000000 */
[----:B------:R-:W-:Y:S01]  /*12f0*/  @!P6 IMAD.IADD R14, R14, 0x1, -R28 ;  /* 0x000000010e0ee824 */ /* 0x000fe200078e0a1c */
[----:B0-----:R-:W-:Y:S01]  /*1300*/  LOP3.LUT R18, R2, 0x70, RZ, 0xfc, !PT ;  /* 0x0000007002127812 */ /* 0x001fe200078efcff */
[----:B------:R-:W-:Y:S01]  /*1310*/  IMAD R7, R28, R9, R4 ;  /* 0x000000091c077224 */ /* 0x000fe200078e0204 */
[----:B------:R-:W-:Y:S01]  /*1320*/  LOP3.LUT R9, R2, 0xb8, RZ, 0xfc, !PT ;  /* 0x000000b802097812 */ /* 0x000fe200078efcff */
[----:B------:R-:W-:Y:S01]  /*1330*/  IMAD.HI.U32 R4, R3, R8, RZ ;  /* 0x0000000803047227 */ /* 0x000fe200078e00ff */
[----:B------:R-:W-:Y:S02]  /*1340*/  ISETP.GT.U32.AND P6, PT, R28, R14, PT ;  /* 0x0000000e1c00720c */ /* 0x000fe40003fc4070 */
[----:B------:R-:W-:Y:S01]  /*1350*/  IABS R15, R9 ;  /* 0x00000009000f7213 */ /* 0x000fe20000000000 */
[----:B------:R-:W-:Y:S01]  /*1360*/  @!P4 IMAD.IADD R5, R5, 0x1, -R28 ;  /* 0x000000010505c824 */ /* 0x000fe200078e0a1c */
[----:B------:R-:W-:Y:S01]  /*1370*/  ISETP.GE.AND P4, PT, R10, RZ, PT ;  /* 0x000000ff0a00720c */ /* 0x000fe20003f86270 */
[----:B------:R-:W-:-:S02]  /*1380*/  IMAD.MOV R4, RZ, RZ, -R4 ;  /* 0x000000ffff047224 */ /* 0x000fc400078e0a04 */
[----:B------:R-:W-:Y:S01]  /*1390*/  IMAD.MOV.U32 R0, RZ, RZ, R5 ;  /* 0x000000ffff007224 */ /* 0x000fe200078e0005 */
[----:B------:R-:W-:Y:S01]  /*13a0*/  LOP3.LUT R5, R2, 0xb0, RZ, 0xfc, !PT ;  /* 0x000000b002057812 */ /* 0x000fe200078efcff */
[----:B------:R-:W-:Y:S01]  /*13b0*/  @!P5 IMAD.IADD R17, R17, 0x1, -R28 ;  /* 0x000000011111d824 */ /* 0x000fe200078e0a1c */
[C---:B------:R-:W-:Y:S01]  /*13c0*/  ISETP.GT.U32.AND P5, PT, R28.reuse, R7, PT ;  /* 0x000000071c00720c */ /* 0x040fe20003fa4070 */
[----:B------:R-:W-:Y:S01]  /*13d0*/  @!P2 IMAD.MOV R16, RZ, RZ, -R16 ;  /* 0x000000ffff10a224 */ /* 0x000fe200078e0a10 */
[----:B------:R-:W-:Y:S01]  /*13e0*/  ISETP.GE.AND P2, PT, R11, RZ, PT ;  /* 0x000000ff0b00720c */ /* 0x000fe20003f46270 */
[----:B------:R-:W-:Y:S01]  /*13f0*/  IMAD R8, R28, R4, R8 ;  /* 0x000000041c087224 */ /* 0x000fe200078e0208 */
[----:B------:R-:W-:Y:S01]  /*1400*/  IABS R10, R5 ;  /* 0x00000005000a7213 */ /* 0x000fe20000000000 */
[----:B------:R-:W-:Y:S01]  /*1410*/  @!P0 IMAD.MOV R0, RZ, RZ, -R0 ;  /* 0x000000ffff008224 */ /* 0x000fe200078e0a00 */
[----:B------:R0:W-:Y:S01]  /*1420*/  STL [R1+0x24], R16 ;  /* 0x0000241001007387 */ /* 0x0001e20000100800 */
[----:B------:R-:W-:Y:S01]  /*1430*/  @!P6 IMAD.IADD R14, R14, 0x1, -R28 ;  /* 0x000000010e0ee824 */ /* 0x000fe200078e0a1c */
[----:B------:R-:W-:-:S02]  /*1440*/  ISETP.GT.U32.AND P0, PT, R28, R12, PT ;  /* 0x0000000c1c00720c */ /* 0x000fc40003f04070 */
[----:B------:R-:W-:Y:S01]  /*1450*/  ISETP.GT.U32.AND P6, PT, R28, R8, PT ;  /* 0x000000081c00720c */ /* 0x000fe20003fc4070 */
[----:B------:R1:W-:Y:S01]  /*1460*/  STL [R1+0x1c], R0 ;  /* 0x00001c0001007387 */ /* 0x0003e20000100800 */
[----:B------:R-:W-:Y:S01]  /*1470*/  IABS R11, R6 ;  /* 0x00000006000b7213 */ /* 0x000fe20000000000 */
[----:B------:R-:W-:Y:S02]  /*1480*/  @!P5 IMAD.IADD R7, R7, 0x1, -R28 ;  /* 0x000000010707d824 */ /* 0x000fe400078e0a1c */
[----:B0-----:R-:W-:-:S03]  /*1490*/  IMAD.HI.U32 R16, R3, R15, RZ ;  /* 0x0000000f03107227 */ /* 0x001fc600078e00ff */
[----:B------:R-:W-:Y:S01]  /*14a0*/  ISETP.GT.U32.AND P5, PT, R28, R7, PT ;  /* 0x000000071c00720c */ /* 0x000fe20003fa4070 */
[----:B------:R-:W-:Y:S02]  /*14b0*/  IMAD.MOV R16, RZ, RZ, -R16 ;  /* 0x000000ffff107224 */ /* 0x000fe400078e0a10 */
[----:B-1----:R-:W-:Y:S02]  /*14c0*/  IMAD.MOV.U32 R0, RZ, RZ, R17 ;  /* 0x000000ffff007224 */ /* 0x002fe400078e0011 */
[----:B------:R-:W-:Y:S01]  /*14d0*/  @!P0 IMAD.IADD R12, R12, 0x1, -R28 ;  /* 0x000000010c0c8824 */ /* 0x000fe200078e0a1c */
[----:B------:R-:W-:Y:S01]  /*14e0*/  ISETP.GE.AND P0, PT, R13, RZ, PT ;  /* 0x000000ff0d00720c */ /* 0x000fe20003f06270 */
[----:B------:R-:W-:Y:S01]  /*14f0*/  @!P3 IMAD.MOV R0, RZ, RZ, -R0 ;  /* 0x000000ffff00b224 */ /* 0x000fe200078e0a00 */
[----:B------:R-:W-:Y:S01]  /*1500*/  ISETP.GE.AND P3, PT, R9, RZ, PT ;  /* 0x000000ff0900720c */ /* 0x000fe20003f66270 */
[----:B------:R-:W-:Y:S01]  /*1510*/  IMAD R9, R28, R16, R15 ;  /* 0x000000101c097224 */ /* 0x000fe200078e020f */
[----:B------:R-:W-:Y:S01]  /*1520*/  LOP3.LUT R15, R2, 0x98, RZ, 0xfc, !PT ;  /* 0x00000098020f7812 */ /* 0x000fe200078efcff */
[----:B------:R-:W-:Y:S01]  /*1530*/  @!P6 IMAD.IADD R8, R8, 0x1, -R28 ;  /* 0x000000010808e824 */ /* 0x000fe200078e0a1c */
[----:B------:R0:W-:Y:S01]  /*1540*/  STL [R1+0x18], R0 ;  /* 0x0000180001007387 */ /* 0x0001e20000100800 */
[----:B------:R-:W-:Y:S01]  /*1550*/  IMAD.HI.U32 R13, R3, R10, RZ ;  /* 0x0000000a030d7227 */ /* 0x000fe200078e00ff */
[----:B------:R-:W-:-:S02]  /*1560*/  ISETP.GT.U32.AND P6, PT, R28, R9, PT ;  /* 0x000000091c00720c */ /* 0x000fc40003fc4070 */
[----:B------:R-:W-:Y:S01]  /*1570*/  LOP3.LUT R16, R2, 0x90, RZ, 0xfc, !PT ;  /* 0x0000009002107812 */ /* 0x000fe200078efcff */
[----:B------:R-:W-:-:S04]  /*1580*/  IMAD.HI.U32 R4, R3, R11, RZ ;  /* 0x0000000b03047227 */ /* 0x000fc800078e00ff */
[----:B------:R-:W-:Y:S02]  /*1590*/  IMAD.MOV R13, RZ, RZ, -R13 ;  /* 0x000000ffff0d7224 */ /* 0x000fe400078e0a0d */
[----:B0-----:R-:W-:Y:S02]  /*15a0*/  IMAD.MOV.U32 R0, RZ, RZ, R12 ;  /* 0x000000ffff007224 */ /* 0x001fe400078e000c */
[----:B------:R-:W-:Y:S02]  /*15b0*/  IMAD.MOV R4, RZ, RZ, -R4 ;  /* 0x000000ffff047224 */ /* 0x000fe400078e0a04 */
[----:B------:R-:W-:Y:S01]  /*15c0*/  @!P1 IMAD.MOV R0, RZ, RZ, -R0 ;  /* 0x000000ffff009224 */ /* 0x000fe200078e0a00 */
[C---:B------:R-:W-:Y:S01]  /*15d0*/  ISETP.GT.U32.AND P1, PT, R28.reuse, R8, PT ;  /* 0x000000081c00720c */ /* 0x040fe20003f24070 */
[C---:B------:R-:W-:Y:S01]  /*15e0*/  IMAD R10, R28.reuse, R13, R10 ;  /* 0x0000000d1c0a7224 */ /* 0x040fe200078e020a */
[----:B------:R-:W-:Y:S01]  /*15f0*/  IABS R13, R15 ;  /* 0x0000000f000d7213 */ /* 0x000fe20000000000 */
[----:B------:R-:W-:Y:S01]  /*1600*/  IMAD R11, R28, R4, R11 ;  /* 0x000000041c0b7224 */ /* 0x000fe200078e020b */
[----:B------:R-:W-:Y:S01]  /*1610*/  LOP3.LUT R4, R2, 0xa0, RZ, 0xfc, !PT ;  /* 0x000000a002047812 */ /* 0x000fe200078efcff */
[--C-:B------:R-:W-:Y:S01]  /*1620*/  @!P5 IMAD.IADD R7, R7, 0x1, -R28.reuse ;  /* 0x000000010707d824 */ /* 0x100fe200078e0a1c */
[----:B------:R0:W-:Y:S01]  /*1630*/  STL [R1+0x14], R0 ;  /* 0x0000140001007387 */ /* 0x0001e20000100800 */
[----:B------:R-:W-:Y:S01]  /*1640*/  @!P6 IMAD.IADD R9, R9, 0x1, -R28 ;  /* 0x000000010909e824 */ /* 0x000fe200078e0a1c */
[----:B------:R-:W-:Y:S01]  /*1650*/  IABS R12, R4 ;  /* 0x00000004000c7213 */ /* 0x000fe20000000000 */
[----:B------:R-:W-:Y:S01]  /*1660*/  @!P4 IMAD.MOV R7, RZ, RZ, -R7 ;  /* 0x000000ffff07c224 */ /* 0x000fe200078e0a07 */
[----:B------:R-:W-:-:S02]  /*1670*/  ISETP.GT.U32.AND P5, PT, R28, R10, PT ;  /* 0x0000000a1c00720c */ /* 0x000fc40003fa4070 */
[----:B------:R-:W-:Y:S01]  /*1680*/  ISETP.GT.U32.AND P4, PT, R28, R11, PT ;  /* 0x0000000b1c00720c */ /* 0x000fe20003f84070 */
[----:B------:R-:W-:Y:S01]  /*1690*/  @!P1 IMAD.IADD R8, R8, 0x1, -R28 ;  /* 0x0000000108089824 */ /* 0x000fe200078e0a1c */
[----:B------:R-:W-:Y:S01]  /*16a0*/  ISETP.GT.U32.AND P6, PT, R28, R9, PT ;  /* 0x000000091c00720c */ /* 0x000fe20003fc4070 */
[----:B0-----:R-:W-:Y:S01]  /*16b0*/  IMAD.MOV.U32 R0, RZ, RZ, R14 ;  /* 0x000000ffff007224 */ /* 0x001fe200078e000e */
[----:B------:R-:W-:Y:S01]  /*16c0*/  ISETP.GE.AND P1, PT, R6, RZ, PT ;  /* 0x000000ff0600720c */ /* 0x000fe20003f26270 */
[----:B------:R-:W-:Y:S01]  /*16d0*/  IMAD.HI.U32 R6, R3, R13, RZ ;  /* 0x0000000d03067227 */ /* 0x000fe200078e00ff */
[----:B------:R-:W-:-:S03]  /*16e0*/  IABS R14, R16 ;  /* 0x00000010000e7213 */ /* 0x000fc60000000000 */
[----:B------:R-:W-:Y:S01]  /*16f0*/  @!P2 IMAD.MOV R0, RZ, RZ, -R0 ;  /* 0x000000ffff00a224 */ /* 0x000fe200078e0a00 */
[----:B------:R-:W-:Y:S01]  /*1700*/  ISETP.GE.AND P2, PT, R5, RZ, PT ;  /* 0x000000ff0500720c */ /* 0x000fe20003f46270 */
[----:B------:R-:W-:-:S03]  /*1710*/  IMAD.HI.U32 R5, R3, R12, RZ ;  /* 0x0000000c03057227 */ /* 0x000fc600078e00ff */
[----:B------:R-:W-:Y:S01]  /*1720*/  STL [R1+0x770], R0 ;  /* 0x0007700001007387 */ /* 0x000fe20000100800 */
[----:B------:R-:W-:Y:S02]  /*1730*/  IMAD.MOV R5, RZ, RZ, -R5 ;  /* 0x000000ffff057224 */ /* 0x000fe400078e0a05 */
[----:B------:R-:W-:Y:S01]  /*1740*/  @!P5 IMAD.IADD R10, R10, 0x1, -R28 ;  /* 0x000000010a0ad824 */ /* 0x000fe200078e0a1c */
[----:B------:R0:W-:Y:S01]  /*1750*/  STL [R1+0x774], R7 ;  /* 0x0007740701007387 */ /* 0x0001e20000100800 */
[C---:B------:R-:W-:Y:S01]  /*1760*/  IMAD R12, R28.reuse, R5, R12 ;  /* 0x000000051c0c7224 */ /* 0x040fe200078e020c */
[----:B------:R-:W-:Y:S01]  /*1770*/  IABS R5, c[0x0][0x178] ;  /* 0x00005e0000057a13 */ /* 0x000fe20000000000 */
[--C-:B------:R-:W-:Y:S01]  /*1780*/  @!P4 IMAD.IADD R11, R11, 0x1, -R28.reuse ;  /* 0x000000010b0bc824 */ /* 0x100fe200078e0a1c */
[C---:B------:R-:W-:Y:S01]  /*1790*/  ISETP.GT.U32.AND P5, PT, R28.reuse, R10, PT ;  /* 0x0000000a1c00720c */ /* 0x040fe20003fa4070 */
[----:B------:R-:W-:Y:S01]  /*17a0*/  @!P6 IMAD.IADD R9, R9, 0x1, -R28 ;  /* 0x000000010909e824 */ /* 0x000fe200078e0a1c */
[----:B------:R-:W-:Y:S01]  /*17b0*/  ISETP.GT.U32.AND P6, PT, R28, R12, PT ;  /* 0x0000000c1c00720c */ /* 0x000fe20003fc4070 */
[----:B------:R-:W-:Y:S01]  /*17c0*/  @!P0 IMAD.MOV R8, RZ, RZ, -R8 ;  /* 0x000000ffff088224 */ /* 0x000fe200078e0a08 */
[----:B------:R-:W-:Y:S01]  /*17d0*/  ISETP.GE.AND P0, PT, R4, RZ, PT ;  /* 0x000000ff0400720c */ /* 0x000fe20003f06270 */
[----:B------:R-:W-:Y:S01]  /*17e0*/  IMAD.MOV R4, RZ, RZ, -R6 ;  /* 0x000000ffff047224 */ /* 0x000fe200078e0a06 */
[----:B------:R-:W-:Y:S01]  /*17f0*/  ISETP.GT.U32.AND P4, PT, R28, R11, PT ;  /* 0x0000000b1c00720c */ /* 0x000fe20003f84070 */
[----:B------:R-:W-:Y:S01]  /*1800*/  IMAD.HI.U32 R6, R3, R14, RZ ;  /* 0x0000000e03067227 */ /* 0x000fe200078e00ff */
[----:B------:R1:W-:Y:S01]  /*1810*/  STL [R1+0x778], R8 ;  /* 0x0007780801007387 */ /* 0x0003e20000100800 */
[----:B0-----:R-:W-:-:S02]  /*1820*/  LOP3.LUT R7, R2, 0x50, RZ, 0xfc, !PT ;  /* 0x0000005002077812 */ /* 0x001fc400078efcff */
[----:B------:R-:W-:Y:S01]  /*1830*/  IMAD R13, R28, R4, R13 ;  /* 0x000000041c0d7224 */ /* 0x000fe200078e020d */
[C---:B------:R-:W-:Y:S01]  /*1840*/  LOP3.LUT R4, R2.reuse, 0x88, RZ, 0xfc, !PT ;  /* 0x0000008802047812 */ /* 0x040fe200078efcff */
[----:B------:R-:W-:Y:S01]  /*1850*/  IMAD.MOV R6, RZ, RZ, -R6 ;  /* 0x000000ffff067224 */ /* 0x000fe200078e0a06 */
[----:B------:R-:W-:Y:S01]  /*1860*/  LOP3.LUT R0, R2, 0x28, RZ, 0xfc, !PT ;  /* 0x0000002802007812 */ /* 0x000fe200078efcff */
[--C-:B------:R-:W-:Y:S01]  /*1870*/  @!P5 IMAD.IADD R10, R10, 0x1, -R28.reuse ;  /* 0x000000010a0ad824 */ /* 0x100fe200078e0a1c */
[----:B------:R-:W-:Y:S01]  /*1880*/  IABS R17, R4 ;  /* 0x0000000400117213 */ /* 0x000fe20000000000 */
[----:B------:R-:W-:Y:S01]  /*1890*/  @!P6 IMAD.IADD R12, R12, 0x1, -R28 ;  /* 0x000000010c0ce824 */ /* 0x000fe200078e0a1c */
[C---:B------:R-:W-:Y:S01]  /*18a0*/  ISETP.GT.U32.AND P5, PT, R28.reuse, R13, PT ;  /* 0x0000000d1c00720c */ /* 0x040fe20003fa4070 */
[----:B------:R-:W-:Y:S01]  /*18b0*/  IMAD R14, R28, R6, R14 ;  /* 0x000000061c0e7224 */ /* 0x000fe200078e020e */
[----:B------:R-:W-:Y:S01]  /*18c0*/  ISETP.GE.AND P6, PT, R16, RZ, PT ;  /* 0x000000ff1000720c */ /* 0x000fe20003fc6270 */
[----:B------:R-:W-:Y:S01]  /*18d0*/  @!P4 IMAD.IADD R11, R11, 0x1, -R28 ;  /* 0x000000010b0bc824 */ /* 0x000fe200078e0a1c */
[----:B------:R-:W-:Y:S01]  /*18e0*/  ISETP.GE.AND P4, PT, R15, RZ, PT ;  /* 0x000000ff0f00720c */ /* 0x000fe20003f86270 */
[----:B------:R-:W-:Y:S01]  /*18f0*/  @!P3 IMAD.MOV R9, RZ, RZ, -R9 ;  /* 0x000000ffff09b224 */ /* 0x000fe200078e0a09 */
[C---:B------:R-:W-:Y:S01]  /*1900*/  ISETP.GT.U32.AND P3, PT, R28.reuse, R12, PT ;  /* 0x0000000c1c00720c */ /* 0x040fe20003f64070 */
[----:B------:R-:W-:Y:S01]  /*1910*/  @!P2 IMAD.MOV R10, RZ, RZ, -R10 ;  /* 0x000000ffff0aa224 */ /* 0x000fe200078e0a0a */
[----:B------:R-:W-:Y:S01]  /*1920*/  ISETP.GT.U32.AND P2, PT, R28, R14, PT ;  /* 0x0000000e1c00720c */ /* 0x000fe20003f44070 */
[----:B------:R-:W-:Y:S01]  /*1930*/  IMAD.MOV.U32 R15, RZ, RZ, R17 ;  /* 0x000000ffff0f7224 */ /* 0x000fe200078e0011 */
[C---:B------:R-:W-:Y:S01]  /*1940*/  LOP3.LUT R17, R2.reuse, 0x78, RZ, 0xfc, !PT ;  /* 0x0000007802117812 */ /* 0x040fe200078efcff */
[----:B-1----:R-:W-:Y:S01]  /*1950*/  IMAD.MOV.U32 R8, RZ, RZ, R5 ;  /* 0x000000ffff087224 */ /* 0x002fe200078e0005 */
[----:B------:R-:W-:Y:S01]  /*1960*/  STL [R1+0x77c], R9 ;  /* 0x00077c0901007387 */ /* 0x000fe20000100800 */
[----:B------:R-:W-:Y:S01]  /*1970*/  IMAD.HI.U32 R16, R3, R15, RZ ;  /* 0x0000000f03107227 */ /* 0x000fe200078e00ff */
[----:B------:R-:W-:Y:S01]  /*1980*/  IABS R27, R0 ;  /* 0x00000000001b7213 */ /* 0x000fe20000000000 */
[----:B------:R-:W0:Y:S01]  /*1990*/  I2F.RP R5, R8 ;  /* 0x0000000800057306 */ /* 0x000e220000209400 */
[----:B------:R1:W-:Y:S01]  /*19a0*/  STL [R1+0x780], R10 ;  /* 0x0007800a01007387 */ /* 0x0003e20000100800 */
[----:B------:R-:W-:Y:S01]  /*19b0*/  IMAD.MOV R6, RZ, RZ, -R16 ;  /* 0x000000ffff067224 */ /* 0x000fe200078e0a10 */
[----:B------:R-:W-:Y:S01]  /*19c0*/  LOP3.LUT R16, R2, 0x80, RZ, 0xfc, !PT ;  /* 0x0000008002107812 */ /* 0x000fe200078efcff */
[----:B------:R-:W-:-:S02]  /*19d0*/  @!P5 IMAD.IADD R13, R13, 0x1, -R28 ;  /* 0x000000010d0dd824 */ /* 0x000fc400078e0a1c */
[----:B------:R-:W-:Y:S02]  /*19e0*/  IMAD R15, R28, R6, R15 ;  /* 0x000000061c0f7224 */ /* 0x000fe400078e020f */
[--C-:B------:R-:W-:Y:S01]  /*19f0*/  @!P3 IMAD.IADD R12, R12, 0x1, -R28.reuse ;  /* 0x000000010c0cb824 */ /* 0x100fe200078e0a1c */
[----:B------:R-:W-:Y:S01]  /*1a00*/  ISETP.GT.U32.AND P5, PT, R28, R13, PT ;  /* 0x0000000d1c00720c */ /* 0x000fe20003fa4070 */
[----:B------:R-:W-:Y:S01]  /*1a10*/  @!P2 IMAD.IADD R14, R14, 0x1, -R28 ;  /* 0x000000010e0ea824 */ /* 0x000fe200078e0a1c */
[C---:B------:R-:W-:Y:S01]  /*1a20*/  ISETP.GT.U32.AND P3, PT, R28.reuse, R15, PT ;  /* 0x0000000f1c00720c */ /* 0x040fe20003f64070 */
[----:B------:R-:W-:Y:S01]  /*1a30*/  @!P0 IMAD.MOV R12, RZ, RZ, -R12 ;  /* 0x000000ffff0c8224 */ /* 0x000fe200078e0a0c */
[----:B------:R-:W-:Y:S01]  /*1a40*/  ISETP.GE.AND P2, PT, R17, RZ, PT ;  /* 0x000000ff1100720c */ /* 0x000fe20003f46270 */
[----:B------:R-:W-:Y:S01]  /*1a50*/  @!P1 IMAD.MOV R11, RZ, RZ, -R11 ;  /* 0x000000ffff0b9224 */ /* 0x000fe200078e0a0b */
[----:B------:R-:W-:Y:S01]  /*1a60*/  ISETP.GT.U32.AND P0, PT, R28, R14, PT ;  /* 0x0000000e1c00720c */ /* 0x000fe20003f04070 */
[----:B0-----:R-:W0:Y:S01]  /*1a70*/  MUFU.RCP R5, R5 ;  /* 0x0000000500057308 */ /* 0x001e220000001000 */
[----:B------:R-:W-:-:S02]  /*1a80*/  IABS R17, R17 ;  /* 0x0000001100117213 */ /* 0x000fc40000000000 */
[----:B------:R-:W-:Y:S01]  /*1a90*/  ISETP.GE.AND P1, PT, R4, RZ, PT ;  /* 0x000000ff0400720c */ /* 0x000fe20003f26270 */
[----:B------:R-:W-:Y:S01]  /*1aa0*/  STL [R1+0x784], R11 ;  /* 0x0007840b01007387 */ /* 0x000fe20000100800 */
[C---:B------:R-:W-:Y:S01]  /*1ab0*/  LOP3.LUT R4, R2.reuse, 0x68, RZ, 0xfc, !PT ;  /* 0x0000006802047812 */ /* 0x040fe200078efcff */
[----:B------:R-:W-:Y:S01]  /*1ac0*/  IMAD.HI.U32 R22, R3, R17, RZ ;  /* 0x0000001103167227 */ /* 0x000fe200078e00ff */
[----:B-1----:R-:W-:Y:S01]  /*1ad0*/  LOP3.LUT R10, R2, 0x30, RZ, 0xfc, !PT ;  /* 0x00000030020a7812 */ /* 0x002fe200078efcff */
[----:B------:R1:W-:Y:S01]  /*1ae0*/  STL [R1+0x788], R12 ;  /* 0x0007880c01007387 */ /* 0x0003e20000100800 */
[----:B------:R-:W-:Y:S01]  /*1af0*/  IABS R19, R4 ;  /* 0x0000000400137213 */ /* 0x000fe20000000000 */
[----:B------:R-:W-:Y:S02]  /*1b00*/  IMAD.MOV R22, RZ, RZ, -R22 ;  /* 0x000000ffff167224 */ /* 0x000fe400078e0a16 */
[--C-:B------:R-:W-:Y:S01]  /*1b10*/  @!P5 IMAD.IADD R13, R13, 0x1, -R28.reuse ;  /* 0x000000010d0dd824 */ /* 0x100fe200078e0a1c */
[----:B------:R-:W-:Y:S01]  /*1b20*/  ISETP.GE.AND P5, PT, R16, RZ, PT ;  /* 0x000000ff1000720c */ /* 0x000fe20003fa6270 */
[--C-:B------:R-:W-:Y:S01]  /*1b30*/  @!P3 IMAD.IADD R15, R15, 0x1, -R28.reuse ;  /* 0x000000010f0fb824 */ /* 0x100fe200078e0a1c */
[----:B------:R-:W-:Y:S01]  /*1b40*/  IABS R16, R16 ;  /* 0x0000001000107213 */ /* 0x000fe20000000000 */
[----:B------:R-:W-:Y:S01]  /*1b50*/  @!P0 IMAD.IADD R14, R14, 0x1, -R28 ;  /* 0x000000010e0e8824 */ /* 0x000fe200078e0a1c */
[----:B0-----:R-:W-:Y:S01]  /*1b60*/  IADD3 R5, R5, 0xffffffe, RZ ;  /* 0x0ffffffe05057810 */ /* 0x001fe20007ffe0ff */
[C---:B------:R-:W-:Y:S01]  /*1b70*/  IMAD R17, R28.reuse, R22, R17 ;  /* 0x000000161c117224 */ /* 0x040fe200078e0211 */
[----:B------:R-:W-:Y:S01]  /*1b80*/  ISETP.GT.U32.AND P3, PT, R28, R15, PT ;  /* 0x0000000f1c00720c */ /* 0x000fe20003f64070 */
[----:B------:R-:W-:Y:S01]  /*1b90*/  @!P4 IMAD.MOV R13, RZ, RZ, -R13 ;  /* 0x000000ffff0dc224 */ /* 0x000fe200078e0a0d */
[----:B------:R-:W-:Y:S01]  /*1ba0*/  ISETP.GE.AND P4, PT, R18, RZ, PT ;  /* 0x000000ff1200720c */ /* 0x000fe20003f86270 */
[C---:B------:R-:W-:Y:S01]  /*1bb0*/  IMAD.HI.U32 R6, R3.reuse, R16, RZ ;  /* 0x0000001003067227 */ /* 0x040fe200078e00ff */
[----:B------:R-:W-:Y:S01]  /*1bc0*/  IABS R18, R18 ;  /* 0x0000001200127213 */ /* 0x000fe20000000000 */
[----:B------:R-:W0:Y:S01]  /*1bd0*/  F2I.FTZ.U32.TRUNC.NTZ R5, R5 ;  /* 0x0000000500057305 */ /* 0x000e22000021f000 */
[----:B-1----:R-:W-:Y:S01]  /*1be0*/  LOP3.LUT R12, R2, 0x48, RZ, 0xfc, !PT ;  /* 0x00000048020c7812 */ /* 0x002fe200078efcff */
[----:B------:R-:W-:Y:S01]  /*1bf0*/  @!P6 IMAD.MOV R14, RZ, RZ, -R14 ;  /* 0x000000ffff0ee224 */ /* 0x000fe200078e0a0e */
[----:B------:R-:W-:Y:S01]  /*1c00*/  ISETP.GT.U32.AND P6, PT, R28, R17, PT ;  /* 0x000000111c00720c */ /* 0x000fe20003fc4070 */
[----:B------:R-:W-:Y:S01]  /*1c10*/  IMAD.MOV R6, RZ, RZ, -R6 ;  /* 0x000000ffff067224 */ /* 0x000fe200078e0a06 */
[----:B------:R-:W-:Y:S01]  /*1c20*/  STL [R1+0x78c], R13 ;  /* 0x00078c0d01007387 */ /* 0x000fe20000100800 */
[----:B------:R-:W-:Y:S01]  /*1c30*/  IMAD.HI.U32 R20, R3, R18, RZ ;  /* 0x0000001203147227 */ /* 0x000fe200078e00ff */
[----:B------:R-:W-:-:S02]  /*1c40*/  IABS R23, R12 ;  /* 0x0000000c00177213 */ /* 0x000fc40000000000 */
[----:B------:R-:W-:Y:S01]  /*1c50*/  STL [R1+0x790], R8 ;  /* 0x0007900801007387 */ /* 0x000fe20000100800 */
[----:B------:R-:W-:Y:S01]  /*1c60*/  IMAD R16, R28, R6, R16 ;  /* 0x000000061c107224 */ /* 0x000fe200078e0210 */
[----:B------:R-:W-:Y:S01]  /*1c70*/  LOP3.LUT R11, R2, 0x38, RZ, 0xfc, !PT ;  /* 0x00000038020b7812 */ /* 0x000fe200078efcff */
[----:B------:R-:W-:Y:S01]  /*1c80*/  IMAD.MOV R20, RZ, RZ, -R20 ;  /* 0x000000ffff147224 */ /* 0x000fe200078e0a14 */
[----:B------:R1:W-:Y:S01]  /*1c90*/  STL [R1+0x4c], R24 ;  /* 0x00004c1801007387 */ /* 0x0003e20000100800 */
[----:B------:R-:W-:Y:S01]  /*1ca0*/  @!P3 IMAD.IADD R15, R15, 0x1, -R28 ;  /* 0x000000010f0fb824 */ /* 0x000fe200078e0a1c */
[C---:B------:R-:W-:Y:S01]  /*1cb0*/  ISETP.GT.U32.AND P0, PT, R28.reuse, R16, PT ;  /* 0x000000101c00720c */ /* 0x040fe20003f04070 */
[----:B------:R-:W-:Y:S01]  /*1cc0*/  IMAD R18, R28, R20, R18 ;  /* 0x000000141c127224 */ /* 0x000fe200078e0212 */
[----:B------:R-:W-:Y:S01]  /*1cd0*/  LOP3.LUT R20, R2, 0x60, RZ, 0xfc, !PT ;  /* 0x0000006002147812 */ /* 0x000fe200078efcff */
[--C-:B------:R-:W-:Y:S01]  /*1ce0*/  @!P6 IMAD.IADD R17, R17, 0x1, -R28.reuse ;  /* 0x000000011111e824 */ /* 0x100fe200078e0a1c */
[----:B------:R-:W-:Y:S01]  /*1cf0*/  ISETP.GE.AND P3, PT, R4, RZ, PT ;  /* 0x000000ff0400720c */ /* 0x000fe20003f66270 */
[----:B------:R-:W-:Y:S01]  /*1d00*/  @!P1 IMAD.MOV R15, RZ, RZ, -R15 ;  /* 0x000000ffff0f9224 */ /* 0x000fe200078e0a0f */
[----:B------:R-:W-:Y:S01]  /*1d10*/  ISETP.GE.AND P1, PT, R20, RZ, PT ;  /* 0x000000ff1400720c */ /* 0x000fe20003f26270 */
[--C-:B0-----:R-:W-:Y:S01]  /*1d20*/  IMAD.MOV R21, RZ, RZ, -R5.reuse ;  /* 0x000000ffff157224 */ /* 0x101fe200078e0a05 */
[----:B------:R-:W-:Y:S01]  /*1d30*/  IABS R20, R20 ;  /* 0x0000001400147213 */ /* 0x000fe20000000000 */
[----:B------:R-:W-:Y:S01]  /*1d40*/  IMAD.MOV.U32 R4, RZ, RZ, RZ ;  /* 0x000000ffff047224 */ /* 0x000fe200078e00ff */
[----:B------:R-:W-:Y:S01]  /*1d50*/  ISETP.GT.U32.AND P6, PT, R28, R17, PT ;  /* 0x000000111c00720c */ /* 0x000fe20003fc4070 */
[----:B------:R-:W-:Y:S01]  /*1d60*/  IMAD R21, R21, R8, RZ ;  /* 0x0000000815157224 */ /* 0x000fe200078e02ff */
[----:B-1----:R-:W-:Y:S01]  /*1d70*/  IABS R24, R24 ;  /* 0x0000001800187213 */ /* 0x002fe20000000000 */
[----:B------:R-:W-:Y:S01]  /*1d80*/  IMAD.HI.U32 R26, R3, R20, RZ ;  /* 0x00000014031a7227 */ /* 0x000fe200078e00ff */
[----:B------:R-:W-:Y:S01]  /*1d90*/  IABS R22, R7 ;  /* 0x0000000700167213 */ /* 0x000fe20000000000 */
[----:B------:R0:W-:Y:S01]  /*1da0*/  STL [R1+0x3c], R11 ;  /* 0x00003c0b01007387 */ /* 0x0001e20000100800 */
[----:B------:R-:W-:Y:S01]  /*1db0*/  LOP3.LUT R8, R2, 0x20, RZ, 0xfc, !PT ;  /* 0x0000002002087812 */ /* 0x000fe200078efcff */
[----:B------:R-:W-:Y:S01]  /*1dc0*/  @!P0 IMAD.IADD R16, R16, 0x1, -R28 ;  /* 0x0000000110108824 */ /* 0x000fe200078e0a1c */
[----:B------:R-:W-:Y:S01]  /*1dd0*/  LOP3.LUT R13, R2, 0x18, RZ, 0xfc, !PT ;  /* 0x00000018020d7812 */ /* 0x000fe200078efcff */
[----:B------:R-:W-:Y:S01]  /*1de0*/  IMAD.MOV R26, RZ, RZ, -R26 ;  /* 0x000000ffff1a7224 */ /* 0x000fe200078e0a1a */
[----:B------:R-:W-:Y:S01]  /*1df0*/  STL [R1+0x38], R10 ;  /* 0x0000380a01007387 */ /* 0x000fe20000100800 */
[----:B------:R-:W-:Y:S01]  /*1e00*/  IMAD.HI.U32 R9, R5, R21, R4 ;  /* 0x0000001505097227 */ /* 0x000fe200078e0004 */
[----:B------:R-:W-:-:S02]  /*1e10*/  ISETP.GT.U32.AND P0, PT, R28, R16, PT ;  /* 0x000000101c00720c */ /* 0x000fc40003f04070 */
[----:B------:R-:W-:Y:S01]  /*1e20*/  LOP3.LUT R21, R2, 0x58, RZ, 0xfc, !PT ;  /* 0x0000005802157812 */ /* 0x000fe200078efcff */
[----:B------:R-:W-:Y:S01]  /*1e30*/  @!P6 IMAD.IADD R17, R17, 0x1, -R28 ;  /* 0x000000011111e824 */ /* 0x000fe200078e0a1c */
[----:B------:R1:W-:Y:S01]  /*1e40*/  STL [R1+0x40], R8 ;  /* 0x0000400801007387 */ /* 0x0003e20000100800 */
[C---:B------:R-:W-:Y:S01]  /*1e50*/  IMAD R20, R28.reuse, R26, R20 ;  /* 0x0000001a1c147224 */ /* 0x040fe200078e0214 */
[----:B------:R-:W-:Y:S01]  /*1e60*/  IABS R26, R10 ;  /* 0x0000000a001a7213 */ /* 0x000fe20000000000 */
[----:B------:R-:W-:Y:S01]  /*1e70*/  @!P2 IMAD.MOV R17, RZ, RZ, -R17 ;  /* 0x000000ffff11a224 */ /* 0x000fe200078e0a11 */
[----:B------:R2:W-:Y:S01]  /*1e80*/  STL [R1+0x30], R13 ;  /* 0x0000300d01007387 */ /* 0x0005e20000100800 */
[----:B------:R-:W-:Y:S01]  /*1e90*/  IMAD.HI.U32 R6, R3, R19, RZ ;  /* 0x0000001303067227 */ /* 0x000fe200078e00ff */
[----:B------:R-:W-:-:S03]  /*1ea0*/  ISETP.GT.U32.AND P2, PT, R28, R20, PT ;  /* 0x000000141c00720c */ /* 0x000fc60003f44070 */
[----:B------:R-:W-:Y:S01]  /*1eb0*/  @!P0 IMAD.IADD R16, R16, 0x1, -R28 ;  /* 0x0000000110108824 */ /* 0x000fe200078e0a1c */
[----:B------:R-:W-:Y:S01]  /*1ec0*/  ISETP.GE.AND P0, PT, R21, RZ, PT ;  /* 0x000000ff1500720c */ /* 0x000fe20003f06270 */
[----:B------:R-:W-:Y:S01]  /*1ed0*/  IMAD.HI.U32 R5, R3, R23, RZ ;  /* 0x0000001703057227 */ /* 0x000fe200078e00ff */
[----:B------:R-:W-:-:S03]  /*1ee0*/  IABS R21, R21 ;  /* 0x0000001500157213 */ /* 0x000fc60000000000 */
[----:B------:R-:W-:-:S04]  /*1ef0*/  IMAD.HI.U32 R4, R3, R24, RZ ;  /* 0x0000001803047227 */ /* 0x000fc800078e00ff */
[----:B------:R-:W-:Y:S02]  /*1f00*/  @!P2 IMAD.IADD R20, R20, 0x1, -R28 ;  /* 0x000000011414a824 */ /* 0x000fe400078e0a1c */
[----:B------:R-:W-:-:S03]  /*1f10*/  IMAD.HI.U32 R25, R3, R21, RZ ;  /* 0x0000001503197227 */ /* 0x000fc600078e00ff */
[C---:B------:R-:W-:Y:S01]  /*1f20*/  ISETP.GT.U32.AND P2, PT, R28.reuse, R20, PT ;  /* 0x000000141c00720c */ /* 0x040fe20003f44070 */
[----:B------:R-:W-:Y:S02]  /*1f30*/  IMAD.MOV R25, RZ, RZ, -R25 ;  /* 0x000000ffff197224 */ /* 0x000fe400078e0a19 */
[----:B------:R-:W-:Y:S02]  /*1f40*/  IMAD.MOV R6, RZ, RZ, -R6 ;  /* 0x000000ffff067224 */ /* 0x000fe400078e0a06 */
[C---:B------:R-:W-:Y:S01]  /*1f50*/  IMAD R21, R28.reuse, R25, R21 ;  /* 0x000000191c157224 */ /* 0x040fe200078e0215 */
[----:B------:R-:W-:Y:S01]  /*1f60*/  IABS R25, R11 ;  /* 0x0000000b00197213 */ /* 0x000fe20000000000 */
[----:B------:R-:W-:Y:S02]  /*1f70*/  IMAD.MOV R5, RZ, RZ, -R5 ;  /* 0x000000ffff057224 */ /* 0x000fe400078e0a05 */
[----:B------:R-:W-:Y:S02]  /*1f80*/  IMAD.MOV R4, RZ, RZ, -R4 ;  /* 0x000000ffff047224 */ /* 0x000fe400078e0a04 */
[----:B------:R-:W-:-:S02]  /*1f90*/  IMAD R19, R28, R6, R19 ;  /* 0x000000061c137224 */ /* 0x000fc400078e0213 */
[----:B------:R-:W-:-:S03]  /*1fa0*/  IMAD.HI.U32 R6, R3, R22, RZ ;  /* 0x0000001603067227 */ /* 0x000fc600078e00ff */
[C---:B------:R-:W-:Y:S01]  /*1fb0*/  ISETP.GT.U32.AND P6, PT, R28.reuse, R19, PT ;  /* 0x000000131c00720c */ /* 0x040fe20003fc4070 */
[C---:B------:R-:W-:Y:S02]  /*1fc0*/  IMAD R23, R28.reuse, R5, R23 ;  /* 0x000000051c177224 */ /* 0x040fe400078e0217 */
[----:B------:R-:W-:Y:S02]  /*1fd0*/  IMAD R24, R28, R4, R24 ;  /* 0x000000041c187224 */ /* 0x000fe400078e0218 */
[----:B------:R-:W-:-:S04]  /*1fe0*/  IMAD.HI.U32 R4, R3, R25, RZ ;  /* 0x0000001903047227 */ /* 0x000fc800078e00ff */
[----:B------:R-:W-:Y:S02]  /*1ff0*/  IMAD.MOV R6, RZ, RZ, -R6 ;  /* 0x000000ffff067224 */ /* 0x000fe400078e0a06 */
[----:B------:R-:W-:Y:S01]  /*2000*/  @!P2 IMAD.IADD R20, R20, 0x1, -R28 ;  /* 0x000000011414a824 */ /* 0x000fe200078e0a1c */
[----:B------:R-:W-:Y:S01]  /*2010*/  ISETP.GT.U32.AND P2, PT, R28, R23, PT ;  /* 0x000000171c00720c */ /* 0x000fe20003f44070 */
[----:B------:R-:W-:Y:S02]  /*2020*/  IMAD.MOV R4, RZ, RZ, -R4 ;  /* 0x000000ffff047224 */ /* 0x000fe400078e0a04 */
[----:B0-----:R-:W-:-:S04]  /*2030*/  IMAD.HI.U32 R11, R3, R27, RZ ;  /* 0x0000001b030b7227 */ /* 0x001fc800078e00ff */
[C---:B------:R-:W-:Y:S01]  /*2040*/  IMAD R22, R28.reuse, R6, R22 ;  /* 0x000000061c167224 */ /* 0x040fe200078e0216 */
[----:B------:R-:W-:Y:S01]  /*2050*/  IABS R6, R8 ;  /* 0x0000000800067213 */ /* 0x000fe20000000000 */
[----:B------:R-:W-:Y:S02]  /*2060*/  IMAD R25, R28, R4, R25 ;  /* 0x000000041c197224 */ /* 0x000fe400078e0219 */
[----:B------:R-:W-:Y:S01]  /*2070*/  IMAD.MOV R4, RZ, RZ, -R11 ;  /* 0x000000ffff047224 */ /* 0x000fe200078e0a0b */
[----:B------:R-:W-:Y:S01]  /*2080*/  LOP3.LUT R11, R2, 0x8, RZ, 0xfc, !PT ;  /* 0x00000008020b7812 */ /* 0x000fe200078efcff */
[----:B------:R-:W-:-:S04]  /*2090*/  IMAD.HI.U32 R5, R3, R26, RZ ;  /* 0x0000001a03057227 */ /* 0x000fc800078e00ff */
[----:B-1----:R-:W-:-:S04]  /*20a0*/  IMAD.HI.U32 R8, R3, R6, RZ ;  /* 0x0000000603087227 */ /* 0x002fc800078e00ff */
[----:B------:R-:W-:Y:S01]  /*20b0*/  IMAD R27, R28, R4, R27 ;  /* 0x000000041c1b7224 */ /* 0x000fe200078e021b */
[----:B------:R-:W-:Y:S01]  /*20c0*/  IABS R4, R13 ;  /* 0x0000000d00047213 */ /* 0x000fe20000000000 */
[----:B------:R-:W-:Y:S01]  /*20d0*/  IMAD.MOV.U32 R10, RZ, RZ, R29 ;  /* 0x000000ffff0a7224 */ /* 0x000fe200078e001d */
[----:B--2---:R-:W-:Y:S01]  /*20e0*/  IABS R13, R2 ;  /* 0x00000002000d7213 */ /* 0x004fe20000000000 */
[----:B------:R-:W-:Y:S02]  /*20f0*/  IMAD.MOV R29, RZ, RZ, -R5 ;  /* 0x000000ffff1d7224 */ /* 0x000fe400078e0a05 */
[----:B------:R-:W-:Y:S01]  /*2100*/  IMAD.MOV R5, RZ, RZ, -R8 ;  /* 0x000000ffff057224 */ /* 0x000fe200078e0a08 */
[C---:B------:R-:W-:Y:S01]  /*2110*/  LOP3.LUT R8, R2.reuse, 0x10, RZ, 0xfc, !PT ;  /* 0x0000001002087812 */ /* 0x040fe200078efcff */
[----:B------:R-:W-:Y:S01]  /*2120*/  @!P2 IMAD.IADD R23, R23, 0x1, -R28 ;  /* 0x000000011717a824 */ /* 0x000fe200078e0a1c */
[----:B------:R-:W-:Y:S01]  /*2130*/  ISETP.GE.AND P2, PT, R2, RZ, PT ;  /* 0x000000ff0200720c */ /* 0x000fe20003f46270 */
[----:B------:R-:W-:-:S02]  /*2140*/  IMAD.HI.U32 R2, R3, R4, RZ ;  /* 0x0000000403027227 */ /* 0x000fc400078e00ff */
[----:B------:R0:W-:Y:S02]  /*2150*/  STL [R1+0x2c], R8 ;  /* 0x00002c0801007387 */ /* 0x0001e40000100800 */
[C---:B------:R-:W-:Y:S01]  /*2160*/  IMAD R6, R28.reuse, R5, R6 ;  /* 0x000000051c067224 */ /* 0x040fe200078e0206 */
[----:B------:R-:W-:Y:S01]  /*2170*/  IABS R5, R8 ;  /* 0x0000000800057213 */ /* 0x000fe20000000000 */
[----:B------:R-:W-:Y:S02]  /*2180*/  IMAD.MOV R2, RZ, RZ, -R2 ;  /* 0x000000ffff027224 */ /* 0x000fe400078e0a02 */
[C---:B------:R-:W-:Y:S01]  /*2190*/  IMAD R26, R28.reuse, R29, R26 ;  /* 0x0000001d1c1a7224 */ /* 0x040fe200078e021a */
[----:B------:R-:W-:Y:S01]  /*21a0*/  IABS R29, R10 ;  /* 0x0000000a001d7213 */ /* 0x000fe20000000000 */
[----:B------:R-:W-:Y:S01]  /*21b0*/  IMAD R4, R28, R2, R4 ;  /* 0x000000021c047224 */ /* 0x000fe200078e0204 */
[----:B0-----:R-:W-:Y:S01]  /*21c0*/  IABS R8, R11 ;  /* 0x0000000b00087213 */ /* 0x001fe20000000000 */
[----:B------:R-:W-:-:S04]  /*21d0*/  IMAD.HI.U32 R2, R3, R5, RZ ;  /* 0x0000000503027227 */ /* 0x000fc800078e00ff */
[----:B------:R-:W-:-:S04]  /*21e0*/  IMAD.HI.U32 R10, R3, R8, RZ ;  /* 0x00000008030a7227 */ /* 0x000fc800078e00ff */
[----:B------:R-:W-:Y:S02]  /*21f0*/  IMAD.MOV R2, RZ, RZ, -R2 ;  /* 0x000000ffff027224 */ /* 0x000fe400078e0a02 */
[----:B------:R-:W-:Y:S02]  /*2200*/  IMAD.MOV R10, RZ, RZ, -R10 ;  /* 0x000000ffff0a7224 */ /* 0x000fe400078e0a0a */
[C---:B------:R-:W-:Y:S02]  /*2210*/  IMAD R2, R28.reuse, R2, R5 ;  /* 0x000000021c027224 */ /* 0x040fe400078e0205 */
[C---:B------:R-:W-:Y:S02]  /*2220*/  IMAD R5, R28.reuse, R10, R8 ;  /* 0x0000000a1c057224 */ /* 0x040fe400078e0208 */
[----:B------:R-:W2:Y:S01]  /*2230*/  LDL.LU R8, [R1+0x790] ;  /* 0x0007900001087983 */ /* 0x000ea20000300800 */
[----:B------:R-:W-:Y:S01]  /*2240*/  @!P5 IMAD.MOV R16, RZ, RZ, -R16 ;  /* 0x000000ffff10d224 */ /* 0x000fe200078e0a10 */
[----:B------:R-:W-:Y:S01]  /*2250*/  ISETP.GT.U32.AND P5, PT, R28, R18, PT ;  /* 0x000000121c00720c */ /* 0x000fe20003fa4070 */
[----:B------:R-:W-:-:S05]  /*2260*/  @!P6 IMAD.IADD R19, R19, 0x1, -R28 ;  /* 0x000000011313e824 */ /* 0x000fca00078e0a1c */
[----:B------:R-:W-:-:S07]  /*2270*/  ISETP.GT.U32.AND P6, PT, R28, R19, PT ;  /* 0x000000131c00720c */ /* 0x000fce0003fc4070 */
[----:B------:R-:W-:-:S05]  /*2280*/  @!P5 IMAD.IADD R18, R18, 0x1, -R28 ;  /* 0x000000011212d824 */ /* 0x000fca00078e0a1c */
[C---:B------:R-:W-:Y:S01]  /*2290*/  ISETP.GT.U32.AND P5, PT, R28.reuse, R18, PT ;  /* 0x000000121c00720c */ /* 0x040fe20003fa4070 */
[----:B------:R-:W-:Y:S01]  /*22a0*/  @!P6 IMAD.IADD R19, R19, 0x1, -R28 ;  /* 0x000000011313e824 */ /* 0x000fe200078e0a1c */
[----:B------:R-:W-:-:S11]  /*22b0*/  ISETP.GT.U32.AND P6, PT, R28, R22, PT ;  /* 0x000000161c00720c */ /* 0x000fd60003fc4070 */
[--C-:B------:R-:W-:Y:S01]  /*22c0*/  @!P5 IMAD.IADD R18, R18, 0x1, -R28.reuse ;  /* 0x000000011212d824 */ /* 0x100fe200078e0a1c */
[----:B------:R-:W-:Y:S01]  /*22d0*/  ISETP.GT.U32.AND P5, PT, R28, R21, PT ;  /* 0x000000151c00720c */ /* 0x000fe20003fa4070 */
[----:B------:R-:W-:-:S05]  /*22e0*/  @!P6 IMAD.IADD R22, R22, 0x1, -R28 ;  /* 0x000000011616e824 */ /* 0x000fca00078e0a1c */
[----:B------:R-:W-:-:S07]  /*22f0*/  ISETP.GT.U32.AND P6, PT, R28, R22, PT ;  /* 0x000000161c00720c */ /* 0x000fce0003fc4070 */
[----:B------:R-:W-:-:S05]  /*2300*/  @!P5 IMAD.IADD R21, R21, 0x1, -R28 ;  /* 0x000000011515d824 */ /* 0x000fca00078e0a1c */
[----:B------:R-:W-:Y:S01]  /*2310*/  ISETP.GT.U32.AND P5, PT, R28, R21, PT ;  /* 0x000000151c00720c */ /* 0x000fe20003fa4070 */
[----:B------:R-:W-:Y:S01]  /*2320*/  @!P6 IMAD.IADD R22, R22, 0x1, -R28 ;  /* 0x000000011616e824 */ /* 0x000fe200078e0a1c */
[----:B------:R-:W-:-:S11]  /*2330*/  ISETP.GT.U32.AND P6, PT, R28, R25, PT ;  /* 0x000000191c00720c */ /* 0x000fd60003fc4070 */
[--C-:B------:R-:W-:Y:S01]  /*2340*/  @!P5 IMAD.IADD R21, R21, 0x1, -R28.reuse ;  /* 0x000000011515d824 */ /* 0x100fe200078e0a1c */
[C---:B------:R-:W-:Y:S01]  /*2350*/  ISETP.GT.U32.AND P5, PT, R28.reuse, R24, PT ;  /* 0x000000181c00720c */ /* 0x040fe20003fa4070 */
[----:B------:R-:W-:Y:S01]  /*2360*/  @!P6 IMAD.IADD R25, R25, 0x1, -R28 ;  /* 0x000000011919e824 */ /* 0x000fe200078e0a1c */
[----:B------:R-:W-:-:S11]  /*2370*/  ISETP.GT.U32.AND P6, PT, R28, R27, PT ;  /* 0x0000001b1c00720c */ /* 0x000fd60003fc4070 */
[----:B------:R-:W-:Y:S01]  /*2380*/  @!P5 IMAD.IADD R24, R24, 0x1, -R28 ;  /* 0x000000011818d824 */ /* 0x000fe200078e0a1c */
[C---:B------:R-:W-:Y:S01]  /*2390*/  ISETP.GT.U32.AND P5, PT, R28.reuse, R26, PT ;  /* 0x0000001a1c00720c */ /* 0x040fe20003fa4070 */
[----:B------:R-:W-:Y:S01]  /*23a0*/  @!P4 IMAD.MOV R18, RZ, RZ, -R18 ;  /* 0x000000ffff12c224 */ /* 0x000fe200078e0a12 */
[C---:B------:R-:W-:Y:S01]  /*23b0*/  ISETP.GT.U32.AND P4, PT, R28.reuse, R23, PT ;  /* 0x000000171c00720c */ /* 0x040fe20003f84070 */
[----:B------:R-:W-:Y:S01]  /*23c0*/  @!P6 IMAD.IADD R27, R27, 0x1, -R28 ;  /* 0x000000011b1be824 */ /* 0x000fe200078e0a1c */
[----:B------:R-:W-:Y:S01]  /*23d0*/  ISETP.GT.U32.AND P6, PT, R28, R24, PT ;  /* 0x000000181c00720c */ /* 0x000fe20003fc4070 */
[----:B------:R-:W-:-:S08]  /*23e0*/  IMAD.HI.U32 R3, R3, R13, RZ ;  /* 0x0000000d03037227 */ /* 0x000fd000078e00ff */
[--C-:B------:R-:W-:Y:S01]  /*23f0*/  @!P5 IMAD.IADD R26, R26, 0x1, -R28.reuse ;  /* 0x000000011a1ad824 */ /* 0x100fe200078e0a1c */
[C---:B------:R-:W-:Y:S01]  /*2400*/  ISETP.GT.U32.AND P5, PT, R28.reuse, R6, PT ;  /* 0x000000061c00720c */ /* 0x040fe20003fa4070 */
[----:B------:R-:W-:Y:S02]  /*2410*/  IMAD.MOV R3, RZ, RZ, -R3 ;  /* 0x000000ffff037224 */ /* 0x000fe400078e0a03 */
[----:B------:R-:W-:Y:S02]  /*2420*/  @!P4 IMAD.IADD R23, R23, 0x1, -R28 ;  /* 0x000000011717c824 */ /* 0x000fe400078e0a1c */
[C---:B------:R-:W-:Y:S01]  /*2430*/  IMAD R3, R28.reuse, R3, R13 ;  /* 0x000000031c037224 */ /* 0x040fe200078e020d */
[C---:B------:R-:W-:Y:S01]  /*2440*/  ISETP.GT.U32.AND P4, PT, R28.reuse, R4, PT ;  /* 0x000000041c00720c */ /* 0x040fe20003f84070 */
[----:B------:R-:W-:Y:S01]  /*2450*/  @!P3 IMAD.MOV R19, RZ, RZ, -R19 ;  /* 0x000000ffff13b224 */ /* 0x000fe200078e0a13 */
[----:B------:R-:W-:Y:S01]  /*2460*/  ISETP.GT.U32.AND P3, PT, R28, R25, PT ;  /* 0x000000191c00720c */ /* 0x000fe20003f64070 */
[----:B------:R-:W-:-:S04]  /*2470*/  @!P1 IMAD.MOV R20, RZ, RZ, -R20 ;  /* 0x000000ffff149224 */ /* 0x000fc800078e0a14 */
[--C-:B------:R-:W-:Y:S01]  /*2480*/  @!P5 IMAD.IADD R6, R6, 0x1, -R28.reuse ;  /* 0x000000010606d824 */ /* 0x100fe200078e0a1c */
[C---:B------:R-:W-:Y:S01]  /*2490*/  ISETP.GT.U32.AND P1, PT, R28.reuse, R26, PT ;  /* 0x0000001a1c00720c */ /* 0x040fe20003f24070 */
[----:B------:R-:W-:Y:S01]  /*24a0*/  @!P0 IMAD.MOV R21, RZ, RZ, -R21 ;  /* 0x000000ffff158224 */ /* 0x000fe200078e0a15 */
[----:B------:R-:W-:Y:S01]  /*24b0*/  ISETP.GT.U32.AND P0, PT, R28, R27, PT ;  /* 0x0000001b1c00720c */ /* 0x000fe20003f04070 */
[----:B------:R-:W-:Y:S01]  /*24c0*/  @!P6 IMAD.IADD R24, R24, 0x1, -R28 ;  /* 0x000000011818e824 */ /* 0x000fe200078e0a1c */
[C---:B------:R-:W-:Y:S02]  /*24d0*/  ISETP.GT.U32.AND P5, PT, R28.reuse, R6, PT ;  /* 0x000000061c00720c */ /* 0x040fe40003fa4070 */
[----:B------:R-:W-:Y:S01]  /*24e0*/  ISETP.GT.U32.AND P6, PT, R28, R3, PT ;  /* 0x000000031c00720c */ /* 0x000fe20003fc4070 */
[----:B------:R-:W-:Y:S02]  /*24f0*/  IMAD.HI.U32 R10, R9, R29, RZ ;  /* 0x0000001d090a7227 */ /* 0x000fe400078e00ff */
[----:B------:R-:W3:Y:S02]  /*2500*/  LDL R9, [R1+0x718] ;  /* 0x0007180001097983 */ /* 0x000ee40000100800 */
[----:B------:R-:W-:-:S02]  /*2510*/  IMAD.MOV R10, RZ, RZ, -R10 ;  /* 0x000000ffff0a7224 */ /* 0x000fc400078e0a0a */
[--C-:B------:R-:W-:Y:S01]  /*2520*/  @!P4 IMAD.IADD R4, R4, 0x1, -R28.reuse ;  /* 0x000000010404c824 */ /* 0x100fe200078e0a1c */
[----:B------:R-:W4:Y:S01]  /*2530*/  LDL.LU R13, [R1+0x78c] ;  /* 0x00078c00010d7983 */ /* 0x000f220000300800 */
[----:B------:R-:W-:Y:S01]  /*2540*/  ISETP.GE.AND P4, PT, R12, RZ, PT ;  /* 0x000000ff0c00720c */ /* 0x000fe20003f86270 */
[--C-:B------:R-:W-:Y:S01]  /*2550*/  @!P3 IMAD.IADD R25, R25, 0x1, -R28.reuse ;  /* 0x000000011919b824 */ /* 0x100fe200078e0a1c */
[----:B------:R-:W-:Y:S01]  /*2560*/  ISETP.GT.U32.AND P3, PT, R28, R2, PT ;  /* 0x000000021c00720c */ /* 0x000fe20003f64070 */
[--C-:B------:R-:W-:Y:S01]  /*2570*/  @!P1 IMAD.IADD R26, R26, 0x1, -R28.reuse ;  /* 0x000000011a1a9824 */ /* 0x100fe200078e0a1c */
[----:B------:R-:W3:Y:S01]  /*2580*/  LDL.LU R12, [R1+0x788] ;  /* 0x00078800010c7983 */ /* 0x000ee20000300800 */
[----:B------:R-:W-:Y:S01]  /*2590*/  ISETP.GT.U32.AND P1, PT, R28, R5, PT ;  /* 0x000000051c00720c */ /* 0x000fe20003f24070 */
[--C-:B------:R-:W-:Y:S02]  /*25a0*/  @!P0 IMAD.IADD R27, R27, 0x1, -R28.reuse ;  /* 0x000000011b1b8824 */ /* 0x100fe400078e0a1c */
[----:B------:R-:W-:-:S02]  /*25b0*/  @!P5 IMAD.IADD R6, R6, 0x1, -R28 ;  /* 0x000000010606d824 */ /* 0x000fc400078e0a1c */
[----:B------:R-:W-:Y:S02]  /*25c0*/  @!P6 IMAD.IADD R3, R3, 0x1, -R28 ;  /* 0x000000010303e824 */ /* 0x000fe400078e0a1c */
[----:B--2---:R-:W-:Y:S02]  /*25d0*/  IMAD R10, R8, R10, R29 ;  /* 0x0000000a080a7224 */ /* 0x004fe400078e021d */
[----:B------:R-:W2:Y:S04]  /*25e0*/  LDL.LU R29, [R1+0x38] ;  /* 0x00003800011d7983 */ /* 0x000ea80000300800 */
[----:B------:R-:W2:Y:S02]  /*25f0*/  LDL.LU R28, [R1+0x4c] ;  /* 0x00004c00011c7983 */ /* 0x000ea40000300800 */
[----:B--2---:R-:W-:-:S02]  /*2600*/  ISETP.GE.AND P6, PT, R28, RZ, PT ;  /* 0x000000ff1c00720c */ /* 0x004fc40003fc6270 */
[----:B------:R-:W-:-:S05]  /*2610*/  IABS R28, c[0x0][0x17c] ;  /* 0x00005f00001c7a13 */ /* 0x000fca0000000000 */
[----:B------:R-:W-:Y:S02]  /*2620*/  @!P3 IMAD.IADD R2, R2, 0x1, -R28 ;  /* 0x000000010202b824 */ /* 0x000fe400078e0a1c */
[----:B------:R-:W2:Y:S01]  /*2630*/  LDL.LU R28, [R1+0x3c] ;  /* 0x00003c00011c7983 */ /* 0x000ea20000300800 */
[----:B------:R-:W-:-:S03]  /*2640*/  ISETP.GE.AND P0, PT, R7, RZ, PT ;  /* 0x000000ff0700720c */ /* 0x000fc60003f06270 */
[----:B------:R-:W0:Y:S01]  /*2650*/  S2R R7, SR_TID.X ;  /* 0x0000000000077919 */ /* 0x000e220000002100 */
[----:B------:R-:W-:Y:S01]  /*2660*/  ISETP.GT.U32.AND P5, PT, R8, R10, PT ;  /* 0x0000000a0800720c */ /* 0x000fe20003fa4070 */
[----:B------:R-:W-:-:S08]  /*2670*/  @!P4 IMAD.MOV R23, RZ, RZ, -R23 ;  /* 0x000000ffff17c224 */ /* 0x000fd000078e0a17 */
[----:B------:R-:W-:-:S04]  /*2680*/  @!P0 IMAD.MOV R22, RZ, RZ, -R22 ;  /* 0x000000ffff168224 */ /* 0x000fc800078e0a16 */
[----:B------:R-:W-:Y:S01]  /*2690*/  @!P5 IMAD.IADD R10, R10, 0x1, -R8 ;  /* 0x000000010a0ad824 */ /* 0x000fe200078e0a08 */
[----:B0-----:R-:W-:-:S05]  /*26a0*/  LOP3.LUT R7, R7, 0x7, RZ, 0xc0, !PT ;  /* 0x0000000707077812 */ /* 0x001fca00078ec0ff */
[----:B------:R-:W-:Y:S02]  /*26b0*/  IMAD R7, R7, 0x410, RZ ;  /* 0x0000041007077824 */ /* 0x000fe400078e02ff */
[----:B------:R-:W-:Y:S01]  /*26c0*/  @!P6 IMAD.MOV R24, RZ, RZ, -R24 ;  /* 0x000000ffff18e224 */ /* 0x000fe200078e0a18 */
[----:B------:R-:W-:Y:S02]  /*26d0*/  ISETP.GE.AND P6, PT, R0, RZ, PT ;  /* 0x000000ff0000720c */ /* 0x000fe40003fc6270 */
[----:B--2---:R-:W-:Y:S02]  /*26e0*/  ISETP.GE.AND P3, PT, R28, RZ, PT ;  /* 0x000000ff1c00720c */ /* 0x004fe40003f66270 */
[----:B------:R-:W-:-:S05]  /*26f0*/  IABS R28, c[0x0][0x17c] ;  /* 0x00005f00001c7a13 */ /* 0x000fca0000000000 */
[----:B------:R-:W-:Y:S01]  /*2700*/  @!P1 IMAD.IADD R5, R5, 0x1, -R28 ;  /* 0x0000000105059824 */ /* 0x000fe200078e0a1c */
[----:B------:R-:W-:Y:S02]  /*2710*/  ISETP.GE.AND P1, PT, R29, RZ, PT ;  /* 0x000000ff1d00720c */ /* 0x000fe40003f26270 */
[----:B------:R-:W0:Y:S01]  /*2720*/  S2R R29, SR_TID.X ;  /* 0x00000000001d7919 */ /* 0x000e220000002100 */
[C---:B------:R-:W-:Y:S02]  /*2730*/  ISETP.GT.U32.AND P0, PT, R28.reuse, R4, PT ;  /* 0x000000041c00720c */ /* 0x040fe40003f04070 */
[----:B------:R-:W-:Y:S01]  /*2740*/  @!P3 IMAD.MOV R25, RZ, RZ, -R25 ;  /* 0x000000ffff19b224 */ /* 0x000fe200078e0a19 */
[C---:B------:R-:W-:Y:S02]  /*2750*/  ISETP.GT.U32.AND P4, PT, R28.reuse, R3, PT ;  /* 0x000000031c00720c */ /* 0x040fe40003f84070 */
[C---:B------:R-:W-:Y:S02]  /*2760*/  ISETP.GT.U32.AND P5, PT, R28.reuse, R2, PT ;  /* 0x000000021c00720c */ /* 0x040fe40003fa4070 */
[----:B------:R-:W-:-:S02]  /*2770*/  ISETP.GT.U32.AND P3, PT, R28, R5, PT ;  /* 0x000000051c00720c */ /* 0x000fc40003f64070 */
[----:B------:R-:W-:Y:S01]  /*2780*/  IABS R28, c[0x0][0x178] ;  /* 0x00005e00001c7a13 */ /* 0x000fe20000000000 */
[----:B------:R-:W-:-:S03]  /*2790*/  @!P1 IMAD.MOV R26, RZ, RZ, -R26 ;  /* 0x000000ffff1a9224 */ /* 0x000fc600078e0a1a */
[----:B------:R-:W-:Y:S02]  /*27a0*/  ISETP.GT.U32.AND P1, PT, R28, R10, PT ;  /* 0x0000000a1c00720c */ /* 0x000fe40003f24070 */
[----:B0-----:R-:W-:-:S04]  /*27b0*/  SHF.R.U32.HI R29, RZ, 0x2, R29 ;  /* 0x00000002ff1d7819 */ /* 0x001fc8000001161d */
[----:B------:R-:W-:Y:S02]  /*27c0*/  LOP3.LUT R29, R29, 0x60, RZ, 0xc0, !PT ;  /* 0x000000601d1d7812 */ /* 0x000fe400078ec0ff */
[----:B------:R-:W-:Y:S02]  /*27d0*/  IABS R28, c[0x0][0x17c] ;  /* 0x00005f00001c7a13 */ /* 0x000fe40000000000 */
[----:B---3--:R-:W-:Y:S02]  /*27e0*/  LOP3.LUT R29, R29, 0x10, R9, 0xf8, !PT ;  /* 0x000000101d1d7812 */ /* 0x008fe400078ef809 */
[----:B------:R-:W2:Y:S02]  /*27f0*/  LDL.LU R9, [R1+0x28] ;  /* 0x0000280001097983 */ /* 0x000ea40000300800 */
[----:B------:R-:W-:Y:S02]  /*2800*/  LOP3.LUT R29, R7, R29, RZ, 0x3c, !PT ;  /* 0x0000001d071d7212 */ /* 0x000fe400078e3cff */
[----:B------:R-:W3:Y:S01]  /*2810*/  LDL.LU R8, [R1+0x24] ;  /* 0x0000240001087983 */ /* 0x000ee20000300800 */
[----:B------:R-:W-:-:S03]  /*2820*/  @!P0 IMAD.IADD R4, R4, 0x1, -R28 ;  /* 0x0000000104048824 */ /* 0x000fc600078e0a1c */
[----:B------:R-:W2:Y:S04]  /*2830*/  LDL.LU R7, [R1+0x1c] ;  /* 0x00001c0001077983 */ /* 0x000ea80000300800 */
[----:B------:R-:W2:Y:S04]  /*2840*/  LDL.LU R0, [R1+0x18] ;  /* 0x0000180001007983 */ /* 0x000ea80000300800 */
[----:B------:R-:W2:Y:S02]  /*2850*/  LDL.LU R28, [R1+0x40] ;  /* 0x00004000011c7983 */ /* 0x000ea40000300800 */
[----:B--2---:R-:W-:-:S02]  /*2860*/  ISETP.GE.AND P0, PT, R28, RZ, PT ;  /* 0x000000ff1c00720c */ /* 0x004fc40003f06270 */
[----:B------:R-:W-:-:S05]  /*2870*/  IABS R28, c[0x0][0x17c] ;  /* 0x00005f00001c7a13 */ /* 0x000fca0000000000 */
[----:B------:R-:W-:Y:S02]  /*2880*/  @!P4 IMAD.IADD R3, R3, 0x1, -R28 ;  /* 0x000000010303c824 */ /* 0x000fe400078e0a1c */
[----:B------:R-:W2:Y:S02]  /*2890*/  LDL.LU R28, [R1+0x30] ;  /* 0x00003000011c7983 */ /* 0x000ea40000300800 */
[----:B--2---:R-:W-:Y:S02]  /*28a0*/  ISETP.GE.AND P4, PT, R28, RZ, PT ;  /* 0x000000ff1c00720c */ /* 0x004fe40003f86270 */
[----:B------:R-:W-:-:S05]  /*28b0*/  IABS R28, c[0x0][0x17c] ;  /* 0x00005f00001c7a13 */ /* 0x000fca0000000000 */
[----:B------:R-:W-:Y:S02]  /*28c0*/  @!P5 IMAD.IADD R2, R2, 0x1, -R28 ;  /* 0x000000010202d824 */ /* 0x000fe400078e0a1c */
[----:B------:R-:W2:Y:S02]  /*28d0*/  LDL.LU R28, [R1+0x2c] ;  /* 0x00002c00011c7983 */ /* 0x000ea40000300800 */
[----:B--2---:R-:W-:Y:S02]  /*28e0*/  ISETP.GE.AND P5, PT, R28, RZ, PT ;  /* 0x000000ff1c00720c */ /* 0x004fe40003fa6270 */
[----:B------:R-:W-:-:S05]  /*28f0*/  IABS R28, c[0x0][0x17c] ;  /* 0x00005f00001c7a13 */ /* 0x000fca0000000000 */
[----:B------:R-:W-:Y:S02]  /*2900*/  @!P3 IMAD.IADD R5, R5, 0x1, -R28 ;  /* 0x000000010505b824 */ /* 0x000fe400078e0a1c */
[----:B------:R-:W0:Y:S01]  /*2910*/  S2R R28, SR_TID.X ;  /* 0x00000000001c7919 */ /* 0x000e220000002100 */
[----:B------:R-:W-:-:S03]  /*2920*/  ISETP.GE.AND P3, PT, R11, RZ, PT ;  /* 0x000000ff0b00720c */ /* 0x000fc60003f66270 */
[----:B------:R-:W2:Y:S01]  /*2930*/  LDL.LU R11, [R1+0x784] ;  /* 0x00078400010b7983 */ /* 0x000ea20000300800 */
[----:B0-----:R-:W-:-:S05]  /*2940*/  IMAD.SHL.U32 R28, R28, 0x200, RZ ;  /* 0x000002001c1c7824 */ /* 0x001fca00078e00ff */
[----:B------:R-:W-:-:S05]  /*2950*/  LOP3.LUT R28, R28, 0x2000, RZ, 0xc0, !PT ;  /* 0x000020001c1c7812 */ /* 0x000fca00078ec0ff */
[----:B------:R-:W-:Y:S01]  /*2960*/  IMAD.IADD R28, R28, 0x1, R29 ;  /* 0x000000011c1c7824 */ /* 0x000fe200078e021d */
[----:B------:R-:W-:-:S05]  /*2970*/  IABS R29, c[0x0][0x178] ;  /* 0x00005e00001d7a13 */ /* 0x000fca0000000000 */
[----:B------:R-:W-:Y:S01]  /*2980*/  @!P1 IMAD.IADD R10, R10, 0x1, -R29 ;  /* 0x000000010a0a9824 */ /* 0x000fe200078e0a1d */
[----:B------:R-:W-:Y:S02]  /*2990*/  ISETP.NE.AND P1, PT, RZ, c[0x0][0x17c], PT ;  /* 0x00005f00ff007a0c */ /* 0x000fe40003f25270 */
[----:B------:R-:W-:Y:S01]  /*29a0*/  LOP3.LUT R29, RZ, c[0x0][0x17c], RZ, 0x33, !PT ;  /* 0x00005f00ff1d7a12 */ /* 0x000fe200078e33ff */
[----:B------:R0:W-:Y:S03]  /*29b0*/  STL [R1+0x72c], R28 ;  /* 0x00072c1c01007387 */ /* 0x0001e60000100800 */
[C---:B------:R-:W-:Y:S02]  /*29c0*/  SEL R9, R29.reuse, R9, !P1 ;  /* 0x000000091d097207 */ /* 0x040fe40004800000 */
[C---:B---3--:R-:W-:Y:S02]  /*29d0*/  SEL R8, R29.reuse, R8, !P1 ;  /* 0x000000081d087207 */ /* 0x048fe40004800000 */
[C---:B------:R-:W-:Y:S01]  /*29e0*/  SEL R7, R29.reuse, R7, !P1 ;  /* 0x000000071d077207 */ /* 0x040fe20004800000 */
[----:B0-----:R-:W3:Y:S01]  /*29f0*/  LDL.LU R28, [R1+0x14] ;  /* 0x00001400011c7983 */ /* 0x001ee20000300800 */
[----:B------:R-:W-:-:S03]  /*2a00*/  SEL R0, R29, R0, !P1 ;  /* 0x000000001d007207 */ /* 0x000fc60004800000 */
[----:B------:R0:W-:Y:S04]  /*2a10*/  STL [R1+0x20], R10 ;  /* 0x0000200a01007387 */ /* 0x0001e80000100800 */
[----:B0-----:R-:W2:Y:S04]  /*2a20*/  LDL.LU R10, [R1+0x780] ;  /* 0x00078000010a7983 */ /* 0x001ea80000300800 */
[----:B------:R0:W-:Y:S04]  /*2a30*/  STL [R1+0x40], R9 ;  /* 0x0000400901007387 */ /* 0x0001e80000100800 */
[----:B0-----:R-:W2:Y:S04]  /*2a40*/  LDL.LU R9, [R1+0x77c] ;  /* 0x00077c0001097983 */ /* 0x001ea80000300800 */
[----:B------:R0:W-:Y:S04]  /*2a50*/  STL [R1+0x3c], R8 ;  /* 0x00003c0801007387 */ /* 0x0001e80000100800 */
[----:B0-----:R-:W2:Y:S04]  /*2a60*/  LDL.LU R8, [R1+0x778] ;  /* 0x0007780001087983 */ /* 0x001ea80000300800 */
[----:B------:R0:W-:Y:S04]  /*2a70*/  STL [R1+0x38], R7 ;  /* 0x0000380701007387 */ /* 0x0001e80000100800 */
[----:B0-----:R-:W2:Y:S04]  /*2a80*/  LDL.LU R7, [R1+0x774] ;  /* 0x0007740001077983 */ /* 0x001ea80000300800 */
[----:B------:R0:W-:Y:S04]  /*2a90*/  STL [R1+0x34], R0 ;  /* 0x0000340001007387 */ /* 0x0001e80000100800 */
[----:B0-----:R-:W2:Y:S01]  /*2aa0*/  LDL.LU R0, [R1+0x770] ;  /* 0x0007700001007983 */ /* 0x001ea20000300800 */
[----:B----4-:R-:W-:-:S02]  /*2ab0*/  SEL R13, R29, R13, !P1 ;  /* 0x0000000d1d0d7207 */ /* 0x010fc40004800000 */
[C---:B------:R-:W-:Y:S02]  /*2ac0*/  SEL R14, R29.reuse, R14, !P1 ;  /* 0x0000000e1d0e7207 */ /* 0x040fe40004800000 */
[C---:B------:R-:W-:Y:S02]  /*2ad0*/  SEL R15, R29.reuse, R15, !P1 ;  /* 0x0000000f1d0f7207 */ /* 0x040fe40004800000 */
[----:B---3--:R-:W-:-:S05]  /*2ae0*/  SEL R28, R29, R28, !P1 ;  /* 0x0000001c1d1c7207 */ /* 0x008fca0004800000 */
[----:B------:R0:W-:Y:S01]  /*2af0*/  STL [R1+0x30], R28 ;  /* 0x0000301c01007387 */ /* 0x0001e20000100800 */
[C---:B--2---:R-:W-:Y:S02]  /*2b00*/  SEL R8, R29.reuse, R8, !P1 ;  /* 0x000000081d087207 */ /* 0x044fe40004800000 */
[C---:B0-----:R-:W-:Y:S02]  /*2b10*/  SEL R28, R29.reuse, R0, !P1 ;  /* 0x000000001d1c7207 */ /* 0x041fe40004800000 */
[C---:B------:R-:W-:Y:S02]  /*2b20*/  SEL R0, R29.reuse, R7, !P1 ;  /* 0x000000071d007207 */ /* 0x040fe40004800000 */
[C---:B------:R-:W-:Y:S01]  /*2b30*/  SEL R7, R29.reuse, R9, !P1 ;  /* 0x000000091d077207 */ /* 0x040fe20004800000 */
[----:B------:R0:W-:Y:S04]  /*2b40*/  STL [R1+0x2c], R28 ;  /* 0x00002c1c01007387 */ /* 0x0001e80000100800 */
[----:B------:R1:W-:Y:S01]  /*2b50*/  STL [R1+0x28], R0 ;  /* 0x0000280001007387 */ /* 0x0003e20000100800 */
[----:B0-----:R-:W-:-:S03]  /*2b60*/  SEL R28, R29, R11, !P1 ;  /* 0x0000000b1d1c7207 */ /* 0x001fc60004800000 */
[----:B------:R-:W-:Y:S01]  /*2b70*/  STL [R1+0x24], R8 ;  /* 0x0000240801007387 */ /* 0x000fe20000100800 */
[----:B-1----:R-:W-:-:S03]  /*2b80*/  SEL R0, R29, R10, !P1 ;  /* 0x0000000a1d007207 */ /* 0x002fc60004800000 */
[----:B------:R-:W-:Y:S04]  /*2b90*/  STL [R1+0x1c], R7 ;  /* 0x00001c0701007387 */ /* 0x000fe80000100800 */
[----:B------:R-:W-:Y:S04]  /*2ba0*/  STL [R1+0x75c], R28 ;  /* 0x00075c1c01007387 */ /* 0x000fe80000100800 */
[----:B------:R0:W-:Y:S02]  /*2bb0*/  STL [R1+0x18], R0 ;  /* 0x0000180001007387 */ /* 0x0001e40000100800 */
[----:B0-----:R-:W-:-:S05]  /*2bc0*/  SEL R0, R29, R12, !P1 ;  /* 0x0000000c1d007207 */ /* 0x001fca0004800000 */
[----:B------:R0:W-:Y:S04]  /*2bd0*/  STL [R1+0x760], R0 ;  /* 0x0007600001007387 */ /* 0x0001e80000100800 */
[----:B0-----:R-:W2:Y:S04]  /*2be0*/  LDL R0, [R1+0x71c] ;  /* 0x00071c0001007983 */ /* 0x001ea80000100800 */
[----:B------:R-:W-:Y:S04]  /*2bf0*/  STL [R1+0x764], R13 ;  /* 0x0007640d01007387 */ /* 0x000fe80000100800 */
[----:B------:R0:W-:Y:S04]  /*2c00*/  STL [R1+0x768], R14 ;  /* 0x0007680e01007387 */ /* 0x0001e80000100800 */
[----:B------:R1:W-:Y:S04]  /*2c10*/  STL [R1+0x76c], R15 ;  /* 0x00076c0f01007387 */ /* 0x0003e80000100800 */
[----:B------:R-:W-:Y:S04]  /*2c20*/  STL [R1+0x5b0], RZ ;  /* 0x0005b0ff01007387 */ /* 0x000fe80000100800 */
        /* <DEDUP_REMOVED lines=159> */
[----:B------:R-:W-:Y:S04]  /*3620*/  STL [R1], RZ ;  /* 0x000000ff01007387 */ /* 0x000fe80000100800 */
        /* <DEDUP_REMOVED lines=46> */
[----:B------:R-:W-:Y:S01]  /*3910*/  STL [R1+0x2ac], RZ ;  /* 0x0002acff01007387 */ /* 0x000fe20000100800 */
[----:B------:R-:W-:-:S03]  /*3920*/  @!P6 IMAD.MOV R27, RZ, RZ, -R27 ;  /* 0x000000ffff1be224 */ /* 0x000fc600078e0a1b */
[----:B------:R-:W-:Y:S04]  /*3930*/  STL [R1+0x2b0], RZ ;  /* 0x0002b0ff01007387 */ /* 0x000fe80000100800 */
[----:B------:R-:W-:Y:S04]  /*3940*/  STL [R1+0x2b4], RZ ;  /* 0x0002b4ff01007387 */ /* 0x000fe80000100800 */
[----:B------:R-:W-:Y:S01]  /*3950*/  STL [R1+0x2b8], RZ ;  /* 0x0002b8ff01007387 */ /* 0x000fe20000100800 */
[----:B------:R-:W-:-:S03]  /*3960*/  SEL R12, R29, R24, !P1 ;  /* 0x000000181d0c7207 */ /* 0x000fc60004800000 */
[----:B------:R-:W-:Y:S01]  /*3970*/  STL [R1+0x2bc], RZ ;  /* 0x0002bcff01007387 */ /* 0x000fe20000100800 */
[----:B------:R-:W-:-:S03]  /*3980*/  SEL R11, R29, R25, !P1 ;  /* 0x000000191d0b7207 */ /* 0x000fc60004800000 */
[----:B------:R-:W-:Y:S01]  /*3990*/  STL [R1+0x2c0], RZ ;  /* 0x0002c0ff01007387 */ /* 0x000fe20000100800 */
[----:B------:R-:W-:-:S03]  /*39a0*/  CS2R R24, SRZ ;  /* 0x0000000000187805 */ /* 0x000fc6000001ff00 */
[----:B------:R-:W-:Y:S01]  /*39b0*/  STL [R1+0x2c4], RZ ;  /* 0x0002c4ff01007387 */ /* 0x000fe20000100800 */
[----:B------:R-:W-:-:S03]  /*39c0*/  SEL R10, R29, R26, !P1 ;  /* 0x0000001a1d0a7207 */ /* 0x000fc60004800000 */
[----:B------:R-:W-:Y:S01]  /*39d0*/  STL [R1+0x2c8], RZ ;  /* 0x0002c8ff01007387 */ /* 0x000fe20000100800 */
[----:B------:R-:W-:-:S03]  /*39e0*/  SEL R9, R29, R27, !P1 ;  /* 0x0000001b1d097207 */ /* 0x000fc60004800000 */
[----:B------:R-:W-:Y:S01]  /*39f0*/  STL [R1+0x2cc], RZ ;  /* 0x0002ccff01007387 */ /* 0x000fe20000100800 */
[----:B------:R-:W-:-:S03]  /*3a00*/  CS2R R26, SRZ ;  /* 0x00000000001a7805 */ /* 0x000fc6000001ff00 */
[----:B------:R-:W-:Y:S04]  /*3a10*/  STL [R1+0x2d0], RZ ;  /* 0x0002d0ff01007387 */ /* 0x000fe80000100800 */
[----:B------:R-:W-:Y:S04]  /*3a20*/  STL [R1+0x2d4], RZ ;  /* 0x0002d4ff01007387 */ /* 0x000fe80000100800 */
[----:B------:R-:W-:Y:S04]  /*3a30*/  STL [R1+0x2d8], RZ ;  /* 0x0002d8ff01007387 */ /* 0x000fe80000100800 */
[----:B------:R-:W-:Y:S04]  /*3a40*/  STL [R1+0x2dc], RZ ;  /* 0x0002dcff01007387 */ /* 0x000fe80000100800 */
[----:B------:R-:W-:Y:S04]  /*3a50*/  STL [R1+0x730], R24 ;  /* 0x0007301801007387 */ /* 0x000fe80000100800 */
[----:B------:R-:W-:Y:S04]  /*3a60*/  STL [R1+0x734], R25 ;  /* 0x0007341901007387 */ /* 0x000fe80000100800 */
[----:B------:R-:W-:Y:S04]  /*3a70*/  STL [R1+0x738], R26 ;  /* 0x0007381a01007387 */ /* 0x000fe80000100800 */
[----:B------:R3:W-:Y:S04]  /*3a80*/  STL [R1+0x73c], R27 ;  /* 0x00073c1b01007387 */ /* 0x0007e80000100800 */
[----:B------:R-:W-:Y:S04]  /*3a90*/  STL [R1+0x2f0], RZ ;  /* 0x0002f0ff01007387 */ /* 0x000fe80000100800 */
[----:B------:R-:W-:Y:S04]  /*3aa0*/  STL [R1+0x2f4], RZ ;  /* 0x0002f4ff01007387 */ /* 0x000fe80000100800 */
[----:B------:R-:W-:Y:S04]  /*3ab0*/  STL [R1+0x2f8], RZ ;  /* 0x0002f8ff01007387 */ /* 0x000fe80000100800 */
[----:B------:R-:W-:Y:S04]  /*3ac0*/  STL [R1+0x2fc], RZ ;  /* 0x0002fcff01007387 */ /* 0x000fe80000100800 */
[----:B------:R-:W-:Y:S04]  /*3ad0*/  STL [R1+0x350], RZ ;  /* 0x000350ff01007387 */ /* 0x000fe80000100800 */
[----:B------:R-:W-:Y:S01]  /*3ae0*/  STL [R1+0x354], RZ ;  /* 0x000354ff01007387 */ /* 0x000fe20000100800 */
[----:B------:R-:W-:-:S03]  /*3af0*/  @!P0 IMAD.MOV R6, RZ, RZ, -R6 ;  /* 0x000000ffff068224 */ /* 0x000fc600078e0a06 */
[----:B------:R-:W-:Y:S01]  /*3b00*/  STL [R1+0x358], RZ ;  /* 0x000358ff01007387 */ /* 0x000fe20000100800 */
[----:B------:R-:W-:-:S03]  /*3b10*/  @!P4 IMAD.MOV R4, RZ, RZ, -R4 ;  /* 0x000000ffff04c224 */ /* 0x000fc600078e0a04 */
[----:B------:R-:W-:Y:S01]  /*3b20*/  STL [R1+0x35c], RZ ;  /* 0x00035cff01007387 */ /* 0x000fe20000100800 */
[----:B------:R-:W-:-:S03]  /*3b30*/  @!P2 IMAD.MOV R3, RZ, RZ, -R3 ;  /* 0x000000ffff03a224 */ /* 0x000fc600078e0a03 */
[----:B------:R-:W-:Y:S01]  /*3b40*/  STL [R1+0x340], RZ ;  /* 0x000340ff01007387 */ /* 0x000fe20000100800 */
[----:B------:R-:W-:Y:S02]  /*3b50*/  @!P5 IMAD.MOV R2, RZ, RZ, -R2 ;  /* 0x000000ffff02d224 */ /* 0x000fe400078e0a02 */
[----:B------:R-:W-:Y:S01]  /*3b60*/  @!P3 IMAD.MOV R5, RZ, RZ, -R5 ;  /* 0x000000ffff05b224 */ /* 0x000fe200078e0a05 */
[----:B------:R-:W-:Y:S04]  /*3b70*/  STL [R1+0x344], RZ ;  /* 0x000344ff01007387 */ /* 0x000fe80000100800 */
[----:B------:R-:W-:Y:S01]  /*3b80*/  STL [R1+0x348], RZ ;  /* 0x000348ff01007387 */ /* 0x000fe20000100800 */
[----:B------:R-:W-:-:S03]  /*3b90*/  SEL R8, R29, R6, !P1 ;  /* 0x000000061d087207 */ /* 0x000fc60004800000 */
[----:B------:R-:W-:Y:S01]  /*3ba0*/  STL [R1+0x34c], RZ ;  /* 0x00034cff01007387 */ /* 0x000fe20000100800 */
[----:B------:R-:W-:-:S03]  /*3bb0*/  SEL R7, R29, R4, !P1 ;  /* 0x000000041d077207 */ /* 0x000fc60004800000 */
[----:B------:R-:W-:Y:S01]  /*3bc0*/  STL [R1+0x330], RZ ;  /* 0x000330ff01007387 */ /* 0x000fe20000100800 */
[----:B------:R-:W-:-:S03]  /*3bd0*/  SEL R16, R29, R16, !P1 ;  /* 0x000000101d107207 */ /* 0x000fc60004800000 */
[----:B------:R-:W-:Y:S01]  /*3be0*/  STL [R1+0x334], RZ ;  /* 0x000334ff01007387 */ /* 0x000fe20000100800 */
[C---:B------:R-:W-:Y:S02]  /*3bf0*/  SEL R17, R29.reuse, R17, !P1 ;  /* 0x000000111d117207 */ /* 0x040fe40004800000 */
[C---:B------:R-:W-:Y:S01]  /*3c00*/  SEL R18, R29.reuse, R18, !P1 ;  /* 0x000000121d127207 */ /* 0x040fe20004800000 */
[----:B------:R-:W-:Y:S01]  /*3c10*/  STL [R1+0x338], RZ ;  /* 0x000338ff01007387 */ /* 0x000fe20000100800 */
[C---:B------:R-:W-:Y:S02]  /*3c20*/  SEL R19, R29.reuse, R19, !P1 ;  /* 0x000000131d137207 */ /* 0x040fe40004800000 */
[C---:B------:R-:W-:Y:S01]  /*3c30*/  SEL R20, R29.reuse, R20, !P1 ;  /* 0x000000141d147207 */ /* 0x040fe20004800000 */
[----:B------:R-:W-:Y:S01]  /*3c40*/  STL [R1+0x33c], RZ ;  /* 0x00033cff01007387 */ /* 0x000fe20000100800 */
[C---:B------:R-:W-:Y:S02]  /*3c50*/  SEL R21, R29.reuse, R21, !P1 ;  /* 0x000000151d157207 */ /* 0x040fe40004800000 */
[----:B------:R-:W-:-:S02]  /*3c60*/  SEL R22, R29, R22, !P1 ;  /* 0x000000161d167207 */ /* 0x000fc40004800000 */
[C---:B------:R-:W-:Y:S02]  /*3c70*/  SEL R23, R29.reuse, R23, !P1 ;  /* 0x000000171d177207 */ /* 0x040fe40004800000 */
[C---:B------:R-:W-:Y:S02]  /*3c80*/  SEL R6, R29.reuse, R2, !P1 ;  /* 0x000000021d067207 */ /* 0x040fe40004800000 */
[C---:B------:R-:W-:Y:S02]  /*3c90*/  SEL R5, R29.reuse, R5, !P1 ;  /* 0x000000051d057207 */ /* 0x040fe40004800000 */
[----:B------:R-:W-:Y:S02]  /*3ca0*/  SEL R4, R29, R3, !P1 ;  /* 0x000000031d047207 */ /* 0x000fe40004800000 */
[----:B------:R-:W4:Y:S04]  /*3cb0*/  LDL.LU R29, [R1+0x58] ;  /* 0x00005800011d7983 */ /* 0x000f280000300800 */
[----:B------:R-:W1:Y:S01]  /*3cc0*/  S2R R28, SR_TID.X ;  /* 0x00000000001c7919 */ /* 0x000e620000002100 */
[----:B--2---:R-:W-:-:S03]  /*3cd0*/  ISETP.GE.AND P1, PT, R0, RZ, PT ;  /* 0x000000ff0000720c */ /* 0x004fc60003f26270 */
[----:B0-----:R-:W2:Y:S04]  /*3ce0*/  LDL.LU R14, [R1+0x3c] ;  /* 0x00003c00010e7983 */ /* 0x001ea80000300800 */
[----:B------:R-:W2:Y:S04]  /*3cf0*/  LDL.LU R13, [R1+0x38] ;  /* 0x00003800010d7983 */ /* 0x000ea80000300800 */
[----:B------:R-:W2:Y:S01]  /*3d00*/  LDL.LU R0, [R1+0x34] ;  /* 0x0000340001007983 */ /* 0x000ea20000300800 */
[----:B-1----:R-:W-:-:S05]  /*3d10*/  LOP3.LUT R28, R28, 0x1ff, RZ, 0xc0, !PT ;  /* 0x000001ff1c1c7812 */ /* 0x002fca00078ec0ff */
[----:B------:R-:W-:Y:S02]  /*3d20*/  IMAD.SHL.U32 R15, R28, 0x2, RZ ;  /* 0x000000021c0f7824 */ /* 0x000fe400078e00ff */
[----:B------:R-:W2:Y:S04]  /*3d30*/  LDL.LU R28, [R1+0x30] ;  /* 0x00003000011c7983 */ /* 0x000ea80000300800 */
[----:B---3--:R-:W3:Y:S04]  /*3d40*/  LDL.LU R27, [R1+0x28] ;  /* 0x00002800011b7983 */ /* 0x008ee80000300800 */
[----:B------:R-:W3:Y:S04]  /*3d50*/  LDL.LU R26, [R1+0x24] ;  /* 0x00002400011a7983 */ /* 0x000ee80000300800 */
[----:B------:R-:W3:Y:S04]  /*3d60*/  LDL.LU R25, [R1+0x1c] ;  /* 0x00001c0001197983 */ /* 0x000ee80000300800 */
[----:B------:R-:W3:Y:S04]  /*3d70*/  LDL.LU R24, [R1+0x18] ;  /* 0x0000180001187983 */ /* 0x000ee80000300800 */
[----:B------:R-:W3:Y:S04]  /*3d80*/  LDL.LU R2, [R1+0x20] ;  /* 0x0000200001027983 */ /* 0x000ee80000300800 */
[----:B------:R-:W3:Y:S01]  /*3d90*/  LDL.LU R3, [R1+0x40] ;  /* 0x0000400001037983 */ /* 0x000ee20000300800 */
[----:B----4-:R-:W-:-:S05]  /*3da0*/  SHF.R.S32.HI R29, RZ, 0x6, R29 ;  /* 0x00000006ff1d7819 */ /* 0x010fca000001141d */
[----:B------:R0:W-:Y:S04]  /*3db0*/  STL [R1+0x6f4], R29 ;  /* 0x0006f41d01007387 */ /* 0x0001e80000100800 */
[----:B0-----:R-:W0:Y:S01]  /*3dc0*/  S2R R29, SR_TID.X ;  /* 0x00000000001d7919 */ /* 0x001e220000002100 */
[----:B--2---:R-:W-:Y:S02]  /*3dd0*/  IMAD R14, R14, c[0x0][0x190], RZ ;  /* 0x000064000e0e7a24 */ /* 0x004fe400078e02ff */
[----:B------:R-:W-:Y:S02]  /*3de0*/  IMAD R13, R13, c[0x0][0x190], RZ ;  /* 0x000064000d0d7a24 */ /* 0x000fe400078e02ff */
[----:B------:R-:W-:Y:S01]  /*3df0*/  IMAD R0, R0, c[0x0][0x190], RZ ;  /* 0x0000640000007a24 */ /* 0x000fe200078e02ff */
[----:B0-----:R-:W-:-:S04]  /*3e00*/  LOP3.LUT R29, R29, 0x1c0, RZ, 0xc0, !PT ;  /* 0x000001c01d1d7812 */ /* 0x001fc800078ec0ff */
[----:B------:R-:W-:-:S04]  /*3e10*/  SHF.R.U32.HI R29, RZ, 0x2, R29 ;  /* 0x00000002ff1d7819 */ /* 0x000fc8000001161d */
[----:B------:R-:W-:Y:S02]  /*3e20*/  LOP3.LUT R29, R15, R29, RZ, 0x3c, !PT ;  /* 0x0000001d0f1d7212 */ /* 0x000fe400078e3cff */
[----:B------:R-:W2:Y:S04]  /*3e30*/  LDL.LU R15, [R1+0x76c] ;  /* 0x00076c00010f7983 */ /* 0x000ea80000300800 */
[----:B------:R0:W-:Y:S01]  /*3e40*/  STL [R1+0x740], R29 ;  /* 0x0007401d01007387 */ /* 0x0001e20000100800 */
[----:B------:R-:W-:-:S03]  /*3e50*/  IMAD R28, R28, c[0x0][0x190], RZ ;  /* 0x000064001c1c7a24 */ /* 0x000fc600078e02ff */
[----:B0-----:R-:W4:Y:S04]  /*3e60*/  LDL.LU R29, [R1+0x2c] ;  /* 0x00002c00011d7983 */ /* 0x001f280000300800 */
        /* <DEDUP_REMOVED lines=8> */
[----:B----4-:R-:W-:-:S05]  /*3ef0*/  IMAD R29, R29, c[0x0][0x190], RZ ;  /* 0x000064001d1d7a24 */ /* 0x010fca00078e02ff */
[----:B------:R3:W-:Y:S02]  /*3f00*/  STL [R1+0x2c], R29 ;  /* 0x00002c1d01007387 */ /* 0x0007e40000100800 */
[----:B---3--:R-:W-:Y:S02]  /*3f10*/  IMAD R29, R27, c[0x0][0x190], RZ ;  /* 0x000064001b1d7a24 */ /* 0x008fe400078e02ff */
[----:B------:R-:W-:Y:S02]  /*3f20*/  IMAD R27, R26, c[0x0][0x190], RZ ;  /* 0x000064001a1b7a24 */ /* 0x000fe400078e02ff */
[----:B------:R-:W-:Y:S02]  /*3f30*/  IMAD R26, R25, c[0x0][0x190], RZ ;  /* 0x00006400191a7a24 */ /* 0x000fe400078e02ff */
[----:B------:R-:W-:Y:S01]  /*3f40*/  IMAD R25, R24, c[0x0][0x190], RZ ;  /* 0x0000640018197a24 */ /* 0x000fe200078e02ff */
[----:B------:R-:W-:Y:S01]  /*3f50*/  STL [R1+0x758], R27 ;  /* 0x0007581b01007387 */ /* 0x000fe20000100800 */
[----:B--2---:R-:W-:-:S02]  /*3f60*/  IMAD R13, R13, c[0x0][0x190], RZ ;  /* 0x000064000d0d7a24 */ /* 0x004fc400078e02ff */
[----:B------:R-:W-:Y:S02]  /*3f70*/  IMAD R14, R14, c[0x0][0x190], RZ ;  /* 0x000064000e0e7a24 */ /* 0x000fe400078e02ff */
[----:B------:R-:W-:Y:S02]  /*3f80*/  IMAD R15, R15, c[0x0][0x190], RZ ;  /* 0x000064000f0f7a24 */ /* 0x000fe400078e02ff */
[----:B------:R-:W-:Y:S02]  /*3f90*/  IMAD R24, R28, c[0x0][0x190], RZ ;  /* 0x000064001c187a24 */ /* 0x000fe400078e02ff */
[----:B------:R-:W-:-:S03]  /*3fa0*/  IMAD R28, R0, c[0x0][0x190], RZ ;  /* 0x00006400001c7a24 */ /* 0x000fc600078e02ff */
[----:B------:R0:W-:Y:S04]  /*3fb0*/  STL [R1+0x754], R24 ;  /* 0x0007541801007387 */ /* 0x0001e80000100800 */
[----:B0-----:R-:W2:Y:S04]  /*3fc0*/  LDL.LU R24, [R1+0x20] ;  /* 0x0000200001187983 */ /* 0x001ea80000300800 */
[----:B------:R0:W-:Y:S04]  /*3fd0*/  STL [R1+0x750], R28 ;  /* 0x0007501c01007387 */ /* 0x0001e80000100800 */
[----:B0-----:R-:W3:Y:S04]  /*3fe0*/  LDL.LU R28, [R1+0x38] ;  /* 0x00003800011c7983 */ /* 0x001ee80000300800 */
[----:B------:R0:W-:Y:S04]  /*3ff0*/  STL [R1+0x74c], R13 ;  /* 0x00074c0d01007387 */ /* 0x0001e80000100800 */
[----:B0-----:R-:W4:Y:S04]  /*4000*/  LDL.LU R13, [R1+0x34] ;  /* 0x00003400010d7983 */ /* 0x001f280000300800 */
[----:B------:R0:W-:Y:S04]  /*4010*/  STL [R1+0x748], R14 ;  /* 0x0007480e01007387 */ /* 0x0001e80000100800 */
[----:B0-----:R-:W4:Y:S04]  /*4020*/  LDL.LU R14, [R1+0x30] ;  /* 0x00003000010e7983 */ /* 0x001f280000300800 */
[----:B------:R0:W-:Y:S04]  /*4030*/  STL [R1+0x744], R15 ;  /* 0x0007440f01007387 */ /* 0x0001e80000100800 */
[----:B0-----:R-:W4:Y:S01]  /*4040*/  LDL.LU R15, [R1+0x2c] ;  /* 0x00002c00010f7983 */ /* 0x001f220000300800 */
[----:B------:R-:W-:-:S05]  /*4050*/  IMAD R3, R3, c[0x0][0x190], RZ ;  /* 0x0000640003037a24 */ /* 0x000fca00078e02ff */
[----:B------:R-:W-:Y:S02]  /*4060*/  LEA R27, P2, R3, c[0x0][0x168], 0x1 ;  /* 0x00005a00031b7a11 */ /* 0x000fe400078408ff */
[----:B------:R-:W-:-:S03]  /*4070*/  ISETP.NE.AND P0, PT, RZ, c[0x0][0x178], PT ;  /* 0x00005e00ff007a0c */ /* 0x000fc60003f05270 */
[----:B------:R2:W-:Y:S01]  /*4080*/  STL [R1+0x568], R27 ;  /* 0x0005681b01007387 */ /* 0x0005e20000100800 */
[----:B------:R-:W-:Y:S02]  /*4090*/  @!P1 IMAD.MOV R2, RZ, RZ, -R2 ;  /* 0x000000ffff029224 */ /* 0x000fe400078e0a02 */
[----:B------:R-:W-:-:S07]  /*40a0*/  IMAD R0, R10, c[0x0][0x190], RZ ;  /* 0x000064000a007a24 */ /* 0x000fce00078e02ff */
[----:B------:R-:W-:Y:S01]  /*40b0*/  @!P0 LOP3.LUT R2, RZ, c[0x0][0x178], RZ, 0x33, !PT ;  /* 0x00005e00ff028a12 */ /* 0x000fe200078e33ff */
[----:B------:R-:W-:-:S04]  /*40c0*/  IMAD R10, R9, c[0x0][0x190], RZ ;  /* 0x00006400090a7a24 */ /* 0x000fc800078e02ff */
[----:B------:R-:W-:Y:S02]  /*40d0*/  IMAD R2, R2, c[0x0][0x184], RZ ;  /* 0x0000610002027a24 */ /* 0x000fe400078e02ff */
[----:B------:R-:W-:Y:S02]  /*40e0*/  IMAD R9, R8, c[0x0][0x190], RZ ;  /* 0x0000640008097a24 */ /* 0x000fe400078e02ff */
[----:B------:R-:W-:Y:S01]  /*40f0*/  IMAD R8, R4, c[0x0][0x190], RZ ;  /* 0x0000640004087a24 */ /* 0x000fe200078e02ff */
[----:B------:R-:W-:-:S04]  /*4100*/  LEA R4, P1, R2, c[0x0][0x160], 0x1 ;  /* 0x0000580002047a11 */ /* 0x000fc800078208ff */
[----:B------:R-:W-:Y:S02]  /*4110*/  LEA.HI.X.SX32 R2, R2, c[0x0][0x164], 0x1, P1 ;  /* 0x0000590002027a11 */ /* 0x000fe400008f0eff */
[----:B--2---:R-:W-:-:S05]  /*4120*/  LEA R27, P3, R24, c[0x0][0x168], 0x1 ;  /* 0x00005a00181b7a11 */ /* 0x004fca00078608ff */
[----:B------:R3:W-:Y:S02]  /*4130*/  STL [R1+0x560], R27 ;  /* 0x0005601b01007387 */ /* 0x0007e40000100800 */
[----:B---3--:R-:W-:-:S05]  /*4140*/  LEA R27, P4, R28, c[0x0][0x168], 0x1 ;  /* 0x00005a001c1b7a11 */ /* 0x008fca00078808ff */
[----:B------:R4:W-:Y:S02]  /*4150*/  STL [R1+0x558], R27 ;  /* 0x0005581b01007387 */ /* 0x0009e40000100800 */
[----:B----4-:R-:W-:-:S05]  /*4160*/  LEA R27, P5, R13, c[0x0][0x168], 0x1 ;  /* 0x00005a000d1b7a11 */ /* 0x010fca00078a08ff */
[----:B------:R0:W-:Y:S02]  /*4170*/  STL [R1+0x550], R27 ;  /* 0x0005501b01007387 */ /* 0x0001e40000100800 */
[----:B0-----:R-:W-:-:S05]  /*4180*/  LEA R27, P6, R14, c[0x0][0x168], 0x1 ;  /* 0x00005a000e1b7a11 */ /* 0x001fca00078c08ff */
[----:B------:R0:W-:Y:S02]  /*4190*/  STL [R1+0x548], R27 ;  /* 0x0005481b01007387 */ /* 0x0001e40000100800 */
[----:B0-----:R-:W-:-:S05]  /*41a0*/  LEA R27, P0, R15, c[0x0][0x168], 0x1 ;  /* 0x00005a000f1b7a11 */ /* 0x001fca00078008ff */
[----:B------:R0:W-:Y:S02]  /*41b0*/  STL [R1+0x540], R27 ;  /* 0x0005401b01007387 */ /* 0x0001e40000100800 */
[----:B0-----:R-:W-:-:S05]  /*41c0*/  LEA R27, P1, R29, c[0x0][0x168], 0x1 ;  /* 0x00005a001d1b7a11 */ /* 0x001fca00078208ff */
[----:B------:R0:W-:Y:S04]  /*41d0*/  STL [R1+0x538], R27 ;  /* 0x0005381b01007387 */ /* 0x0001e80000100800 */
[----:B0-----:R-:W2:Y:S01]  /*41e0*/  LDL.LU R27, [R1+0x758] ;  /* 0x00075800011b7983 */ /* 0x001ea20000300800 */
[----:B------:R-:W-:-:S05]  /*41f0*/  LEA.HI.X.SX32 R3, R3, c[0x0][0x16c], 0x1, P2 ;  /* 0x00005b0003037a11 */ /* 0x000fca00010f0eff */
[----:B------:R2:W-:Y:S02]  /*4200*/  STL [R1+0x564], R3 ;  /* 0x0005640301007387 */ /* 0x0005e40000100800 */
[----:B--2---:R-:W-:-:S05]  /*4210*/  LEA R3, P2, R27, c[0x0][0x168], 0x1 ;  /* 0x00005a001b037a11 */ /* 0x004fca00078408ff */
[----:B------:R0:W-:Y:S02]  /*4220*/  STL [R1+0x530], R3 ;  /* 0x0005300301007387 */ /* 0x0001e40000100800 */
[----:B0-----:R-:W-:Y:S02]  /*4230*/  LEA.HI.X.SX32 R3, R24, c[0x0][0x16c], 0x1, P3 ;  /* 0x00005b0018037a11 */ /* 0x001fe400018f0eff */
[----:B------:R-:W2:Y:S04]  /*4240*/  LDL.LU R24, [R1+0x754] ;  /* 0x0007540001187983 */ /* 0x000ea80000300800 */
[----:B------:R0:W-:Y:S02]  /*4250*/  STL [R1+0x55c], R3 ;  /* 0x00055c0301007387 */ /* 0x0001e40000100800 */
[----:B0-----:R-:W-:-:S05]  /*4260*/  LEA R3, P3, R26, c[0x0][0x168], 0x1 ;  /* 0x00005a001a037a11 */ /* 0x001fca00078608ff */
[----:B------:R0:W-:Y:S02]  /*4270*/  STL [R1+0x528], R3 ;  /* 0x0005280301007387 */ /* 0x0001e40000100800 */
[----:B0-----:R-:W-:Y:S02]  /*4280*/  LEA.HI.X.SX32 R3, R28, c[0x0][0x16c], 0x1, P4 ;  /* 0x00005b001c037a11 */ /* 0x001fe400020f0eff */
[----:B------:R-:W3:Y:S04]  /*4290*/  LDL.LU R28, [R1+0x750] ;  /* 0x00075000011c7983 */ /* 0x000ee80000300800 */
[----:B------:R0:W-:Y:S02]  /*42a0*/  STL [R1+0x554], R3 ;  /* 0x0005540301007387 */ /* 0x0001e40000100800 */
[----:B0-----:R-:W-:-:S05]  /*42b0*/  LEA R3, P4, R25, c[0x0][0x168], 0x1 ;  /* 0x00005a0019037a11 */ /* 0x001fca00078808ff */
[----:B------:R0:W-:Y:S02]  /*42c0*/  STL [R1+0x520], R3 ;  /* 0x0005200301007387 */ /* 0x0001e40000100800 */
[----:B0-----:R-:W-:Y:S02]  /*42d0*/  LEA.HI.X.SX32 R3, R13, c[0x0][0x16c], 0x1, P5 ;  /* 0x00005b000d037a11 */ /* 0x001fe400028f0eff */
[----:B------:R-:W4:Y:S04]  /*42e0*/  LDL.LU R13, [R1+0x74c] ;  /* 0x00074c00010d7983 */ /* 0x000f280000300800 */
[----:B------:R2:W-:Y:S02]  /*42f0*/  STL [R1+0x54c], R3 ;  /* 0x00054c0301007387 */ /* 0x0005e40000100800 */
[----:B--2---:R-:W-:-:S05]  /*4300*/  LEA R3, P5, R24, c[0x0][0x168], 0x1 ;  /* 0x00005a0018037a11 */ /* 0x004fca00078a08ff */
[----:B------:R0:W-:Y:S02]  /*4310*/  STL [R1+0x518], R3 ;  /* 0x0005180301007387 */ /* 0x0001e40000100800 */
[----:B0-----:R-:W-:Y:S02]  /*4320*/  LEA.HI.X.SX32 R3, R14, c[0x0][0x16c], 0x1, P6 ;  /* 0x00005b000e037a11 */ /* 0x001fe400030f0eff */
[----:B------:R-:W2:Y:S04]  /*4330*/  LDL.LU R14, [R1+0x748] ;  /* 0x00074800010e7983 */ /* 0x000ea80000300800 */
[----:B------:R3:W-:Y:S02]  /*4340*/  STL [R1+0x544], R3 ;  /* 0x0005440301007387 */ /* 0x0007e40000100800 */
[----:B---3--:R-:W-:-:S05]  /*4350*/  LEA R3, P6, R28, c[0x0][0x168], 0x1 ;  /* 0x00005a001c037a11 */ /* 0x008fca00078c08ff */
[----:B------:R0:W-:Y:S02]  /*4360*/  STL [R1+0x510], R3 ;  /* 0x0005100301007387 */ /* 0x0001e40000100800 */
[----:B0-----:R-:W-:Y:S02]  /*4370*/  LEA.HI.X.SX32 R3, R15, c[0x0][0x16c], 0x1, P0 ;  /* 0x00005b000f037a11 */ /* 0x001fe400000f0eff */
[----:B------:R-:W3:Y:S04]  /*4380*/  LDL.LU R15, [R1+0x744] ;  /* 0x00074400010f7983 */ /* 0x000ee80000300800 */
[----:B------:R4:W-:Y:S02]  /*4390*/  STL [R1+0x53c], R3 ;  /* 0x00053c0301007387 */ /* 0x0009e40000100800 */
[----:B----4-:R-:W-:-:S05]  /*43a0*/  LEA R3, P0, R13, c[0x0][0x168], 0x1 ;  /* 0x00005a000d037a11 */ /* 0x010fca00078008ff */
[----:B------:R0:W-:Y:S02]  /*43b0*/  STL [R1+0x508], R3 ;  /* 0x0005080301007387 */ /* 0x0001e40000100800 */
[----:B0-----:R-:W-:Y:S02]  /*43c0*/  LEA.HI.X.SX32 R3, R29, c[0x0][0x16c], 0x1, P1 ;  /* 0x00005b001d037a11 */ /* 0x001fe400008f0eff */
[----:B------:R0:W5:Y:S04]  /*43d0*/  LDL.LU R29, [R1+0x740] ;  /* 0x00074000011d7983 */ /* 0x0001680000300800 */
[----:B------:R2:W-:Y:S01]  /*43e0*/  STL [R1+0x534], R3 ;  /* 0x0005340301007387 */ /* 0x0005e20000100800 */
[----:B------:R-:W-:Y:S02]  /*43f0*/  IMAD R16, R16, c[0x0][0x190], RZ ;  /* 0x0000640010107a24 */ /* 0x000fe400078e02ff */
[----:B------:R-:W-:-:S02]  /*4400*/  IMAD R17, R17, c[0x0][0x190], RZ ;  /* 0x0000640011117a24 */ /* 0x000fc400078e02ff */
[----:B------:R-:W-:Y:S02]  /*4410*/  IMAD R18, R18, c[0x0][0x190], RZ ;  /* 0x0000640012127a24 */ /* 0x000fe400078e02ff */
[----:B------:R-:W-:Y:S02]  /*4420*/  IMAD R19, R19, c[0x0][0x190], RZ ;  /* 0x0000640013137a24 */ /* 0x000fe400078e02ff */
[----:B------:R-:W-:Y:S02]  /*4430*/  IMAD R20, R20, c[0x0][0x190], RZ ;  /* 0x0000640014147a24 */ /* 0x000fe400078e02ff */
[----:B------:R-:W-:Y:S02]  /*4440*/  IMAD R21, R21, c[0x0][0x190], RZ ;  /* 0x0000640015157a24 */ /* 0x000fe400078e02ff */
[----:B------:R-:W-:Y:S02]  /*4450*/  IMAD R22, R22, c[0x0][0x190], RZ ;  /* 0x0000640016167a24 */ /* 0x000fe400078e02ff */
[----:B------:R-:W-:-:S02]  /*4460*/  IMAD R23, R23, c[0x0][0x190], RZ ;  /* 0x0000640017177a24 */ /* 0x000fc400078e02ff */
[----:B------:R-:W-:Y:S02]  /*4470*/  IMAD R12, R12, c[0x0][0x190], RZ ;  /* 0x000064000c0c7a24 */ /* 0x000fe400078e02ff */
[----:B------:R-:W-:Y:S02]  /*4480*/  IMAD R11, R11, c[0x0][0x190], RZ ;  /* 0x000064000b0b7a24 */ /* 0x000fe400078e02ff */
[----:B------:R-:W-:Y:S02]  /*4490*/  IMAD R7, R7, c[0x0][0x190], RZ ;  /* 0x0000640007077a24 */ /* 0x000fe400078e02ff */
[----:B------:R-:W-:Y:S02]  /*44a0*/  IMAD R6, R6, c[0x0][0x190], RZ ;  /* 0x0000640006067a24 */ /* 0x000fe400078e02ff */
[----:B------:R-:W-:Y:S01]  /*44b0*/  IMAD R5, R5, c[0x0][0x190], RZ ;  /* 0x0000640005057a24 */ /* 0x000fe200078e02ff */
[----:B--2---:R-:W-:-:S05]  /*44c0*/  LEA R3, P1, R14, c[0x0][0x168], 0x1 ;  /* 0x00005a000e037a11 */ /* 0x004fca00078208ff */
[----:B------:R1:W-:Y:S02]  /*44d0*/  STL [R1+0x500], R3 ;  /* 0x0005000301007387 */ /* 0x0003e40000100800 */
[----:B-1----:R-:W-:Y:S02]  /*44e0*/  LEA.HI.X.SX32 R3, R27, c[0x0][0x16c], 0x1, P2 ;  /* 0x00005b001b037a11 */ /* 0x002fe400010f0eff */
[----:B------:R0:W5:Y:S04]  /*44f0*/  LDL.LU R27, [R1+0x73c] ;  /* 0x00073c00011b7983 */ /* 0x0001680000300800 */
[----:B------:R3:W-:Y:S02]  /*4500*/  STL [R1+0x52c], R3 ;  /* 0x00052c0301007387 */ /* 0x0007e40000100800 */
[----:B---3--:R-:W-:-:S05]  /*4510*/  LEA R3, P2, R15, c[0x0][0x168], 0x1 ;  /* 0x00005a000f037a11 */ /* 0x008fca00078408ff */
[----:B------:R1:W-:Y:S02]  /*4520*/  STL [R1+0x4f8], R3 ;  /* 0x0004f80301007387 */ /* 0x0003e40000100800 */
[----:B-1----:R-:W-:Y:S02]  /*4530*/  LEA.HI.X.SX32 R3, R26, c[0x0][0x16c], 0x1, P3 ;  /* 0x00005b001a037a11 */ /* 0x002fe400018f0eff */
[----:B------:R0:W5:Y:S04]  /*4540*/  LDL.LU R26, [R1+0x738] ;  /* 0x00073800011a7983 */ /* 0x0001680000300800 */
[----:B------:R1:W-:Y:S02]  /*4550*/  STL [R1+0x524], R3 ;  /* 0x0005240301007387 */ /* 0x0003e40000100800 */
[----:B-1----:R-:W-:-:S05]  /*4560*/  LEA R3, P3, R16, c[0x0][0x168], 0x1 ;  /* 0x00005a0010037a11 */ /* 0x002fca00078608ff */
        /* <DEDUP_REMOVED lines=15> */
[----:B------:R1:W-:Y:S01]  /*4660*/  STL [R1+0x4d8], R3 ;  /* 0x0004d80301007387 */ /* 0x0003e20000100800 */
[----:B------:R-:W-:Y:S02]  /*4670*/  LEA.HI.X.SX32 R14, R14, c[0x0][0x16c], 0x1, P1 ;  /* 0x00005b000e0e7a11 */ /* 0x000fe400008f0eff */
[----:B-1----:R-:W-:Y:S02]  /*4680*/  LEA.HI.X.SX32 R3, R13, c[0x0][0x16c], 0x1, P0 ;  /* 0x00005b000d037a11 */ /* 0x002fe400000f0eff */
[----:B------:R-:W-:-:S03]  /*4690*/  LEA R13, P0, R20, c[0x0][0x168], 0x1 ;  /* 0x00005a00140d7a11 */ /* 0x000fc600078008ff */
[----:B------:R1:W-:Y:S04]  /*46a0*/  STL [R1+0x504], R3 ;  /* 0x0005040301007387 */ /* 0x0003e80000100800 */
[----:B------:R2:W-:Y:S01]  /*46b0*/  STL [R1+0x4d0], R13 ;  /* 0x0004d00d01007387 */ /* 0x0005e20000100800 */
[----:B-1----:R-:W-:-:S03]  /*46c0*/  LEA R3, P1, R21, c[0x0][0x168], 0x1 ;  /* 0x00005a0015037a11 */ /* 0x002fc600078208ff */
[----:B------:R1:W-:Y:S01]  /*46d0*/  STL [R1+0x4fc], R14 ;  /* 0x0004fc0e01007387 */ /* 0x0003e20000100800 */
[----:B--2---:R-:W-:-:S03]  /*46e0*/  LEA.HI.X.SX32 R13, R15, c[0x0][0x16c], 0x1, P2 ;  /* 0x00005b000f0d7a11 */ /* 0x004fc600010f0eff */
[----:B------:R2:W-:Y:S01]  /*46f0*/  STL [R1+0x4c8], R3 ;  /* 0x0004c80301007387 */ /* 0x0005e20000100800 */
[----:B-1----:R-:W-:-:S03]  /*4700*/  LEA R14, P2, R22, c[0x0][0x168], 0x1 ;  /* 0x00005a00160e7a11 */ /* 0x002fc600078408ff */
[----:B------:R1:W-:Y:S01]  /*4710*/  STL [R1+0x4f4], R13 ;  /* 0x0004f40d01007387 */ /* 0x0003e20000100800 */
[----:B--2---:R-:W-:-:S03]  /*4720*/  LEA.HI.X.SX32 R3, R16, c[0x0][0x16c], 0x1, P3 ;  /* 0x00005b0010037a11 */ /* 0x004fc600018f0eff */
[----:B------:R2:W-:Y:S04]  /*4730*/  STL [R1+0x4c0], R14 ;  /* 0x0004c00e01007387 */ /* 0x0005e80000100800 */
[----:B------:R3:W-:Y:S01]  /*4740*/  STL [R1+0x4ec], R3 ;  /* 0x0004ec0301007387 */ /* 0x0007e20000100800 */
[----:B-1----:R-:W-:Y:S02]  /*4750*/  LEA R13, P3, R23, c[0x0][0x168], 0x1 ;  /* 0x00005a00170d7a11 */ /* 0x002fe400078608ff */
[----:B--2---:R-:W-:-:S03]  /*4760*/  LEA.HI.X.SX32 R14, R17, c[0x0][0x16c], 0x1, P4 ;  /* 0x00005b00110e7a11 */ /* 0x004fc600020f0eff */
[----:B------:R1:W-:Y:S01]  /*4770*/  STL [R1+0x4b8], R13 ;  /* 0x0004b80d01007387 */ /* 0x0003e20000100800 */
[----:B---3--:R-:W-:-:S03]  /*4780*/  LEA R3, P4, R12, c[0x0][0x168], 0x1 ;  /* 0x00005a000c037a11 */ /* 0x008fc600078808ff */
[----:B------:R2:W-:Y:S04]  /*4790*/  STL [R1+0x4e4], R14 ;  /* 0x0004e40e01007387 */ /* 0x0005e80000100800 */
[----:B------:R3:W-:Y:S01]  /*47a0*/  STL [R1+0x4b0], R3 ;  /* 0x0004b00301007387 */ /* 0x0007e20000100800 */
[----:B-1----:R-:W-:Y:S02]  /*47b0*/  LEA.HI.X.SX32 R13, R18, c[0x0][0x16c], 0x1, P5 ;  /* 0x00005b00120d7a11 */ /* 0x002fe400028f0eff */
[----:B--2---:R-:W-:-:S03]  /*47c0*/  LEA R14, P5, R11, c[0x0][0x168], 0x1 ;  /* 0x00005a000b0e7a11 */ /* 0x004fc600078a08ff */
[----:B------:R1:W-:Y:S01]  /*47d0*/  STL [R1+0x4dc], R13 ;  /* 0x0004dc0d01007387 */ /* 0x0003e20000100800 */
[----:B---3--:R-:W-:-:S03]  /*47e0*/  LEA.HI.X.SX32 R3, R19, c[0x0][0x16c], 0x1, P6 ;  /* 0x00005b0013037a11 */ /* 0x008fc600030f0eff */
        /* <DEDUP_REMOVED lines=18> */
[----:B------:R-:W-:Y:S04]  /*4910*/  STL [R1+0x4b4], R14 ;  /* 0x0004b40e01007387 */ /* 0x000fe80000100800 */
[----:B------:R2:W-:Y:S01]  /*4920*/  STL [R1+0x1c], R3 ;  /* 0x00001c0301007387 */ /* 0x0005e20000100800 */
[----:B-1----:R-:W-:Y:S02]  /*4930*/  LEA.HI.X.SX32 R13, R12, c[0x0][0x16c], 0x1, P4 ;  /* 0x00005b000c0d7a11 */ /* 0x002fe400020f0eff */
[----:B------:R-:W-:-:S03]  /*4940*/  LEA R12, P4, R5, c[0x0][0x168], 0x1 ;  /* 0x00005a00050c7a11 */ /* 0x000fc600078808ff */
[----:B------:R-:W-:Y:S01]  /*4950*/  STL [R1+0x4ac], R13 ;  /* 0x0004ac0d01007387 */ /* 0x000fe20000100800 */
[----:B--2---:R-:W-:-:S03]  /*4960*/  LEA.HI.X.SX32 R3, R11, c[0x0][0x16c], 0x1, P5 ;  /* 0x00005b000b037a11 */ /* 0x004fc600028f0eff */
[----:B------:R-:W-:Y:S01]  /*4970*/  STL [R1+0x14], R12 ;  /* 0x0000140c01007387 */ /* 0x000fe20000100800 */
[----:B------:R-:W-:-:S03]  /*4980*/  LEA.HI.X.SX32 R11, R0, c[0x0][0x16c], 0x1, P6 ;  /* 0x00005b00000b7a11 */ /* 0x000fc600030f0eff */
[----:B------:R1:W-:Y:S04]  /*4990*/  STL [R1+0x4a4], R3 ;  /* 0x0004a40301007387 */ /* 0x0003e80000100800 */
[----:B------:R-:W2:Y:S01]  /*49a0*/  LDL.LU R0, [R1+0x728] ;  /* 0x0007280001007983 */ /* 0x000ea20000300800 */
[----:B------:R-:W-:Y:S02]  /*49b0*/  LEA.HI.X.SX32 R10, R10, c[0x0][0x16c], 0x1, P0 ;  /* 0x00005b000a0a7a11 */ /* 0x000fe400000f0eff */
[----:B-1----:R-:W-:Y:S01]  /*49c0*/  LEA.HI.X.SX32 R3, R9, c[0x0][0x16c], 0x1, P1 ;  /* 0x00005b0009037a11 */ /* 0x002fe200008f0eff */
[----:B------:R-:W-:Y:S01]  /*49d0*/  STL [R1+0x49c], R11 ;  /* 0x00049c0b01007387 */ /* 0x000fe20000100800 */
[----:B------:R-:W-:Y:S02]  /*49e0*/  LEA.HI.X.SX32 R7, R7, c[0x0][0x16c], 0x1, P2 ;  /* 0x00005b0007077a11 */ /* 0x000fe400010f0eff */
[----:B------:R-:W-:Y:S01]  /*49f0*/  LEA.HI.X.SX32 R6, R6, c[0x0][0x16c], 0x1, P3 ;  /* 0x00005b0006067a11 */ /* 0x000fe200018f0eff */
[----:B------:R-:W-:Y:S04]  /*4a00*/  STL [R1+0x494], R10 ;  /* 0x0004940a01007387 */ /* 0x000fe80000100800 */
[----:B------:R1:W-:Y:S04]  /*4a10*/  STL [R1+0x28], R3 ;  /* 0x0000280301007387 */ /* 0x0003e80000100800 */
[----:B------:R-:W-:Y:S01]  /*4a20*/  STL [R1+0x20], R7 ;  /* 0x0000200701007387 */ /* 0x000fe20000100800 */
[----:B-1----:R-:W-:-:S03]  /*4a30*/  LEA.HI.X.SX32 R3, R5, c[0x0][0x16c], 0x1, P4 ;  /* 0x00005b0005037a11 */ /* 0x002fc600020f0eff */
[----:B------:R-:W-:Y:S04]  /*4a40*/  STL [R1+0x18], R6 ;  /* 0x0000180601007387 */ /* 0x000fe80000100800 */
[----:B------:R1:W-:Y:S04]  /*4a50*/  STL [R1+0x10], R3 ;  /* 0x0000100301007387 */ /* 0x0003e80000100800 */
[----:B-1----:R-:W1:Y:S04]  /*4a60*/  S2R R3, SR_TID.X ;  /* 0x0000000000037919 */ /* 0x002e680000002100 */
[----:B------:R0:W-:Y:S04]  /*4a70*/  STL [R1+0x320], RZ ;  /* 0x000320ff01007387 */ /* 0x0001e80000100800 */
[----:B------:R0:W-:Y:S04]  /*4a80*/  STL [R1+0x324], RZ ;  /* 0x000324ff01007387 */ /* 0x0001e80000100800 */
[----:B------:R0:W-:Y:S04]  /*4a90*/  STL [R1+0x328], RZ ;  /* 0x000328ff01007387 */ /* 0x0001e80000100800 */
[----:B------:R0:W-:Y:S01]  /*4aa0*/  STL [R1+0x32c], RZ ;  /* 0x00032cff01007387 */ /* 0x0001e20000100800 */
[----:B-1----:R-:W-:-:S03]  /*4ab0*/  LOP3.LUT R3, R3, 0x1ff, RZ, 0xc0, !PT ;  /* 0x000001ff03037812 */ /* 0x002fc600078ec0ff */
[----:B------:R0:W-:Y:S02]  /*4ac0*/  STL [R1+0x310], RZ ;  /* 0x000310ff01007387 */ /* 0x0001e40000100800 */
[----:B------:R-:W-:Y:S02]  /*4ad0*/  IMAD.SHL.U32 R3, R3, 0x2, RZ ;  /* 0x0000000203037824 */ /* 0x000fe400078e00ff */
[----:B------:R0:W-:Y:S04]  /*4ae0*/  STL [R1+0x314], RZ ;  /* 0x000314ff01007387 */ /* 0x0001e80000100800 */
[----:B------:R0:W-:Y:S01]  /*4af0*/  STL [R1+0x318], RZ ;  /* 0x000318ff01007387 */ /* 0x0001e20000100800 */
[----:B------:R-:W-:-:S03]  /*4b00*/  LOP3.LUT R5, R3, 0x10, RZ, 0x3c, !PT ;  /* 0x0000001003057812 */ /* 0x000fc600078e3cff */
[----:B------:R0:W-:Y:S01]  /*4b10*/  STL [R1+0x31c], RZ ;  /* 0x00031cff01007387 */ /* 0x0001e20000100800 */
[----:B------:R-:W-:-:S03]  /*4b20*/  LOP3.LUT R7, R3, 0x20, RZ, 0x3c, !PT ;  /* 0x0000002003077812 */ /* 0x000fc600078e3cff */
[----:B------:R0:W-:Y:S01]  /*4b30*/  STL [R1+0x300], RZ ;  /* 0x000300ff01007387 */ /* 0x0001e20000100800 */
[C---:B------:R-:W-:Y:S02]  /*4b40*/  LOP3.LUT R6, R3.reuse, 0x30, RZ, 0x3c, !PT ;  /* 0x0000003003067812 */ /* 0x040fe400078e3cff */
[C---:B------:R-:W-:Y:S01]  /*4b50*/  LOP3.LUT R5, R3.reuse, 0x40, RZ, 0x3c, !PT ;  /* 0x0000004003057812 */ /* 0x040fe200078e3cff */
[----:B------:R0:W-:Y:S01]  /*4b60*/  STL [R1+0x304], RZ ;  /* 0x000304ff01007387 */ /* 0x0001e20000100800 */
[C---:B------:R-:W-:Y:S02]  /*4b70*/  LOP3.LUT R7, R3.reuse, 0x50, RZ, 0x3c, !PT ;  /* 0x0000005003077812 */ /* 0x040fe400078e3cff */
[C---:B------:R-:W-:Y:S01]  /*4b80*/  LOP3.LUT R6, R3.reuse, 0x60, RZ, 0x3c, !PT ;  /* 0x0000006003067812 */ /* 0x040fe200078e3cff */
[----:B------:R0:W-:Y:S01]  /*4b90*/  STL [R1+0x308], RZ ;  /* 0x000308ff01007387 */ /* 0x0001e20000100800 */
[----:B------:R-:W-:-:S03]  /*4ba0*/  LOP3.LUT R5, R3, 0x70, RZ, 0x3c, !PT ;  /* 0x0000007003057812 */ /* 0x000fc600078e3cff */
[----:B------:R0:W-:Y:S04]  /*4bb0*/  STL [R1+0x30c], RZ ;  /* 0x00030cff01007387 */ /* 0x0001e80000100800 */
[----:B------:R0:W-:Y:S04]  /*4bc0*/  STL [R1+0x2e0], RZ ;  /* 0x0002e0ff01007387 */ /* 0x0001e80000100800 */
[----:B------:R0:W-:Y:S04]  /*4bd0*/  STL [R1+0x2e4], RZ ;  /* 0x0002e4ff01007387 */ /* 0x0001e80000100800 */
[----:B------:R0:W-:Y:S04]  /*4be0*/  STL [R1+0x2e8], RZ ;  /* 0x0002e8ff01007387 */ /* 0x0001e80000100800 */
[----:B------:R0:W-:Y:S01]  /*4bf0*/  STL [R1+0x2ec], RZ ;  /* 0x0002ecff01007387 */ /* 0x0001e20000100800 */
[----:B------:R-:W-:-:S04]  /*4c00*/  LEA R23, P5, R8, c[0x0][0x168], 0x1 ;  /* 0x00005a0008177a11 */ /* 0x000fc800078a08ff */
[----:B------:R-:W-:Y:S02]  /*4c10*/  LEA.HI.X.SX32 R22, R8, c[0x0][0x16c], 0x1, P5 ;  /* 0x00005b0008167a11 */ /* 0x000fe400028f0eff */
[----:B--2---:R-:W-:Y:S02]  /*4c20*/  LOP3.LUT R3, R0, 0x40, RZ, 0x3c, !PT ;  /* 0x0000004000037812 */ /* 0x004fe400078e3cff */
[----:B------:R0:W5:Y:S04]  /*4c30*/  LDL.LU R0, [R1+0x724] ;  /* 0x0007240001007983 */ /* 0x0001680000300800 */
[----:B------:R0:W-:Y:S02]  /*4c40*/  STL [R1+0x5e8], R3 ;  /* 0x0005e80301007387 */ /* 0x0001e40000100800 */
.L_x_3:
[C---:B-----5:R-:W-:Y:S01]  /*4c50*/  ISETP.GT.AND P1, PT, R0.reuse, 0x2, PT ;  /* 0x000000020000780c */ /* 0x060fe20003f24270 */
[----:B------:R-:W-:Y:S01]  /*4c60*/  IMAD.MOV.U32 R5, RZ, RZ, c[0x0][0x188] ;  /* 0x00006200ff057624 */ /* 0x000fe200078e00ff */
[----:B------:R-:W-:Y:S01]  /*4c70*/  PRMT R8, RZ, 0x7610, R8 ;  /* 0x00007610ff087816 */ /* 0x000fe20000000008 */
[----:B0-----:R-:W-:Y:S01]  /*4c80*/  IMAD.MOV.U32 R3, RZ, RZ, R2 ;  /* 0x000000ffff037224 */ /* 0x001fe200078e0002 */
[C---:B------:R-:W-:Y:S01]  /*4c90*/  ISETP.GT.AND P0, PT, R0.reuse, 0x1, PT ;  /* 0x000000010000780c */ /* 0x040fe20003f04270 */
[----:B------:R-:W-:Y:S01]  /*4ca0*/  IMAD.MOV.U32 R2, RZ, RZ, R4 ;  /* 0x000000ffff027224 */ /* 0x000fe200078e0004 */
[----:B------:R0:W-:Y:S01]  /*4cb0*/  STL [R1+0x1868], R19 ;  /* 0x0018681301007387 */ /* 0x0001e20000100800 */
[----:B------:R-:W-:Y:S01]  /*4cc0*/  IMAD.SHL.U32 R5, R5, 0x2, RZ ;  /* 0x0000000205057824 */ /* 0x000fe200078e00ff */
[C---:B------:R-:W-:Y:S01]  /*4cd0*/  ISETP.GT.AND P2, PT, R0.reuse, 0x3, PT ;  /* 0x000000030000780c */ /* 0x040fe20003f44270 */
[----:B------:R-:W-:Y:S01]  /*4ce0*/  IMAD.MOV.U32 R6, RZ, RZ, c[0x0][0x188] ;  /* 0x00006200ff067624 */ /* 0x000fe200078e00ff */
[----:B------:R-:W-:Y:S01]  /*4cf0*/  STL [R1+0x1860], R20 ;  /* 0x0018601401007387 */ /* 0x000fe20000100800 */
[----:B------:R-:W-:Y:S01]  /*4d00*/  IMAD.WIDE R4, R5, 0x2, R2 ;  /* 0x0000000205047825 */ /* 0x000fe200078e0202 */
[----:B------:R-:W-:-:S02]  /*4d10*/  ISETP.GT.AND P3, PT, R0, 0x4, PT ;  /* 0x000000040000780c */ /* 0x000fc40003f64270 */
[----:B------:R-:W-:Y:S01]  /*4d20*/  STL [R1+0x1850], R18 ;  /* 0x0018501201007387 */ /* 0x000fe20000100800 */
[----:B------:R-:W-:Y:S01]  /*4d30*/  IMAD.MOV.U32 R11, RZ, RZ, c[0x0][0x188] ;  /* 0x00006200ff0b7624 */ /* 0x000fe200078e00ff */
[----:B------:R-:W-:Y:S01]  /*4d40*/  PRMT R21, RZ, 0x7610, R21 ;  /* 0x00007610ff157816 */ /* 0x000fe20000000015 */
[----:B------:R-:W-:Y:S01]  /*4d50*/  IMAD.MOV.U32 R9, RZ, RZ, c[0x0][0x188] ;  /* 0x00006200ff097624 */ /* 0x000fe200078e00ff */
[----:B------:R1:W2:Y:S01]  /*4d60*/  @P1 LDG.E.U16 R8, [R4.64] ;  /* 0x0000000404081981 */ /* 0x0002a2000c1e1500 */
[----:B------:R-:W-:-:S03]  /*4d70*/  IMAD.WIDE R6, R6, 0x2, R2 ;  /* 0x0000000206067825 */ /* 0x000fc600078e0202 */
[----:B------:R-:W-:Y:S01]  /*4d80*/  STL [R1+0x1864], R18 ;  /* 0x0018641201007387 */ /* 0x000fe20000100800 */
[----:B------:R-:W-:-:S03]  /*4d90*/  IMAD R11, R11, 0x3, RZ ;  /* 0x000000030b0b7824 */ /* 0x000fc600078e02ff */
[----:B------:R-:W-:Y:S01]  /*4da0*/  STL [R1+0x1838], R16 ;  /* 0x0018381001007387 */ /* 0x000fe20000100800 */
[----:B------:R-:W-:-:S03]  /*4db0*/  IMAD.SHL.U32 R9, R9, 0x4, RZ ;  /* 0x0000000409097824 */ /* 0x000fc600078e00ff */
[----:B------:R-:W-:Y:S01]  /*4dc0*/  STL [R1+0x1848], R16 ;  /* 0x0018481001007387 */ /* 0x000fe20000100800 */
[----:B-1----:R-:W-:-:S03]  /*4dd0*/  IMAD.WIDE R4, R11, 0x2, R2 ;  /* 0x000000020b047825 */ /* 0x002fc600078e0202 */
[----:B------:R-:W-:Y:S01]  /*4de0*/  STL [R1+0x1854], R16 ;  /* 0x0018541001007387 */ /* 0x000fe20000100800 */
[----:B0-----:R-:W-:-:S03]  /*4df0*/  PRMT R19, RZ, 0x7610, R19 ;  /* 0x00007610ff137816 */ /* 0x001fc60000000013 */
[----:B------:R0:W-:Y:S04]  /*4e00*/  STL [R1+0x186c], R16 ;  /* 0x00186c1001007387 */ /* 0x0001e80000100800 */
[----:B------:R1:W4:Y:S04]  /*4e10*/  @P0 LDG.E.U16 R21, [R6.64] ;  /* 0x0000000406150981 */ /* 0x000328000c1e1500 */
[----:B------:R-:W-:Y:S01]  /*4e20*/  STL [R1+0x1834], R13 ;  /* 0x0018340d01007387 */ /* 0x000fe20000100800 */
[----:B0-----:R-:W-:-:S03]  /*4e30*/  PRMT R16, RZ, 0x7610, R16 ;  /* 0x00007610ff107816 */ /* 0x001fc60000000010 */
[----:B------:R-:W-:Y:S01]  /*4e40*/  STL [R1+0x1840], R13 ;  /* 0x0018400d01007387 */ /* 0x000fe20000100800 */
[----:B-1----:R-:W-:-:S03]  /*4e50*/  IMAD.WIDE R6, R9, 0x2, R2 ;  /* 0x0000000209067825 */ /* 0x002fc600078e0202 */
[----:B------:R0:W4:Y:S04]  /*4e60*/  @P2 LDG.E.U16 R16, [R4.64] ;  /* 0x0000000404102981 */ /* 0x000128000c1e1500 */
[----:B------:R-:W4:Y:S04]  /*4e70*/  @P3 LDG.E.U16 R19, [R6.64] ;  /* 0x0000000406133981 */ /* 0x000f28000c1e1500 */
[----:B------:R-:W-:Y:S04]  /*4e80*/  STL [R1+0x184c], R13 ;  /* 0x00184c0d01007387 */ /* 0x000fe80000100800 */
        /* <DEDUP_REMOVED lines=33> */
[----:B------:R-:W-:Y:S01]  /*50a0*/  STL.64 [R1+0x1420], R26 ;  /* 0x0014201a01007387 */ /* 0x000fe20000100a00 */
[----:B------:R-:W-:-:S03]  /*50b0*/  ISETP.GT.AND P4, PT, R0, 0x5, PT ;  /* 0x000000050000780c */ /* 0x000fc60003f84270 */
[----:B------:R-:W-:Y:S04]  /*50c0*/  STL [R1+0x17c8], R27 ;  /* 0x0017c81b01007387 */ /* 0x000fe80000100800 */
[----:B------:R-:W-:Y:S01]  /*50d0*/  STL.64 [R1+0x1418], R24 ;  /* 0x0014181801007387 */ /* 0x000fe20000100a00 */
[----:B------:R-:W-:Y:S01]  /*50e0*/  ISETP.GT.AND P5, PT, R0, 0x6, PT ;  /* 0x000000060000780c */ /* 0x000fe20003fa4270 */
[----:B------:R-:W-:Y:S01]  /*50f0*/  IMAD.MOV.U32 R10, RZ, RZ, c[0x0][0x188] ;  /* 0x00006200ff0a7624 */ /* 0x000fe200078e00ff */
[----:B------:R-:W-:-:S03]  /*5100*/  PRMT R18, RZ, 0x7610, R18 ;  /* 0x00007610ff127816 */ /* 0x000fc60000000012 */
[----:B------:R-:W-:Y:S01]  /*5110*/  IMAD R10, R10, 0x6, RZ ;  /* 0x000000060a0a7824 */ /* 0x000fe200078e02ff */
[----:B------:R-:W-:-:S03]  /*5120*/  PRMT R20, RZ, 0x7610, R20 ;  /* 0x00007610ff147816 */ /* 0x000fc60000000014 */
[----:B------:R-:W-:-:S05]  /*5130*/  IMAD.WIDE R10, R10, 0x2, R2 ;  /* 0x000000020a0a7825 */ /* 0x000fca00078e0202 */
[----:B------:R-:W3:Y:S01]  /*5140*/  @P5 LDG.E.U16 R20, [R10.64] ;  /* 0x000000040a145981 */ /* 0x000ee2000c1e1500 */
[----:B------:R-:W-:Y:S01]  /*5150*/  ISETP.GT.AND P1, PT, R0, 0x7, PT ;  /* 0x000000070000780c */ /* 0x000fe20003f24270 */
[----:B0-----:R-:W-:-:S04]  /*5160*/  IMAD.MOV.U32 R5, RZ, RZ, c[0x0][0x188] ;  /* 0x00006200ff057624 */ /* 0x001fc800078e00ff */
[----:B------:R-:W-:-:S04]  /*5170*/  IMAD R5, R5, 0x7, RZ ;  /* 0x0000000705057824 */ /* 0x000fc800078e02ff */
[----:B------:R-:W-:Y:S01]  /*5180*/  IMAD.WIDE R4, R5, 0x2, R2 ;  /* 0x0000000205047825 */ /* 0x000fe200078e0202 */
[----:B--2---:R0:W-:Y:S03]  /*5190*/  STL [R1+0x468], R8 ;  /* 0x0004680801007387 */ /* 0x0041e60000100800 */
[----:B0-----:R-:W-:-:S04]  /*51a0*/  IMAD.MOV.U32 R8, RZ, RZ, c[0x0][0x188] ;  /* 0x00006200ff087624 */ /* 0x001fc800078e00ff */
[----:B------:R-:W-:-:S04]  /*51b0*/  IMAD R8, R8, 0x5, RZ ;  /* 0x0000000508087824 */ /* 0x000fc800078e02ff */
[----:B------:R-:W-:-:S05]  /*51c0*/  IMAD.WIDE R8, R8, 0x2, R2 ;  /* 0x0000000208087825 */ /* 0x000fca00078e0202 */
[----:B------:R0:W2:Y:S02]  /*51d0*/  @P4 LDG.E.U16 R18, [R8.64] ;  /* 0x0000000408124981 */ /* 0x0000a4000c1e1500 */
[----:B0-----:R-:W-:Y:S02]  /*51e0*/  PRMT R8, RZ, 0x7610, R8 ;  /* 0x00007610ff087816 */ /* 0x001fe40000000008 */
[----:B----4-:R0:W-:Y:S04]  /*51f0*/  STL [R1+0x484], R16 ;  /* 0x0004841001007387 */ /* 0x0101e80000100800 */
[----:B------:R-:W4:Y:S04]  /*5200*/  @P1 LDG.E.U16 R8, [R4.64] ;  /* 0x0000000404081981 */ /* 0x000f28000c1e1500 */
[----:B0-----:R-:W4:Y:S04]  /*5210*/  LDL.LU R16, [R1+0x186c] ;  /* 0x00186c0001107983 */ /* 0x001f280000300800 */
[----:B------:R0:W-:Y:S04]  /*5220*/  STL [R1+0x490], R19 ;  /* 0x0004901301007387 */ /* 0x0001e80000100800 */
[----:B0-----:R-:W4:Y:S01]  /*5230*/  LDL.LU R19, [R1+0x1868] ;  /* 0x0018680001137983 */ /* 0x001f220000300800 */
[C---:B------:R-:W-:Y:S01]  /*5240*/  ISETP.GT.AND P0, PT, R0.reuse, 0x8, PT ;  /* 0x000000080000780c */ /* 0x040fe20003f04270 */
[----:B------:R-:W-:Y:S01]  /*5250*/  IMAD.MOV.U32 R7, RZ, RZ, c[0x0][0x188] ;  /* 0x00006200ff077624 */ /* 0x000fe200078e00ff */
[----:B------:R-:W-:-:S03]  /*5260*/  ISETP.GT.AND P3, PT, R0, 0xa, PT ;  /* 0x0000000a0000780c */ /* 0x000fc60003f64270 */
[----:B------:R-:W-:Y:S01]  /*5270*/  IMAD.SHL.U32 R7, R7, 0x8, RZ ;  /* 0x0000000807077824 */ /* 0x000fe200078e00ff */
[----:B------:R-:W-:Y:S01]  /*5280*/  ISETP.GT.AND P1, PT, R0, 0xb, PT ;  /* 0x0000000b0000780c */ /* 0x000fe20003f24270 */
[----:B------:R-:W-:Y:S02]  /*5290*/  IMAD.MOV.U32 R9, RZ, RZ, c[0x0][0x188] ;  /* 0x00006200ff097624 */ /* 0x000fe400078e00ff */
[----:B------:R-:W-:Y:S01]  /*52a0*/  IMAD.WIDE R6, R7, 0x2, R2 ;  /* 0x0000000207067825 */ /* 0x000fe200078e0202 */
[----:B------:R-:W-:-:S03]  /*52b0*/  PRMT R12, RZ, 0x7610, R12 ;  /* 0x00007610ff0c7816 */ /* 0x000fc6000000000c */
[----:B------:R-:W-:Y:S01]  /*52c0*/  IMAD R9, R9, 0xb, RZ ;  /* 0x0000000b09097824 */ /* 0x000fe200078e02ff */
[----:B------:R-:W-:Y:S01]  /*52d0*/  PRMT R13, RZ, 0x7610, R13 ;  /* 0x00007610ff0d7816 */ /* 0x000fe2000000000d */
[----:B--2---:R0:W-:Y:S04]  /*52e0*/  STL [R1+0x48c], R18 ;  /* 0x00048c1201007387 */ /* 0x0041e80000100800 */
[----:B0-----:R-:W2:Y:S04]  /*52f0*/  LDL.LU R18, [R1+0x1864] ;  /* 0x0018640001127983 */ /* 0x001ea80000300800 */
[----:B---3--:R0:W-:Y:S04]  /*5300*/  STL [R1+0x488], R20 ;  /* 0x0004881401007387 */ /* 0x0081e80000100800 */
[----:B0-----:R-:W3:Y:S04]  /*5310*/  LDL.LU R20, [R1+0x1860] ;  /* 0x0018600001147983 */ /* 0x001ee80000300800 */
[----:B----4-:R0:W-:Y:S01]  /*5320*/  STL [R1+0x480], R8 ;  /* 0x0004800801007387 */ /* 0x0101e20000100800 */
[----:B------:R-:W-:Y:S01]  /*5330*/  PRMT R19, RZ, 0x7610, R19 ;  /* 0x00007610ff137816 */ /* 0x000fe20000000013 */
[----:B0-----:R-:W-:-:S04]  /*5340*/  IMAD.MOV.U32 R8, RZ, RZ, c[0x0][0x188] ;  /* 0x00006200ff087624 */ /* 0x001fc800078e00ff */
[----:B------:R-:W-:Y:S01]  /*5350*/  IMAD R8, R8, 0xa, RZ ;  /* 0x0000000a08087824 */ /* 0x000fe200078e02ff */
[----:B------:R0:W4:Y:S03]  /*5360*/  @P0 LDG.E.U16 R19, [R6.64] ;  /* 0x0000000406130981 */ /* 0x000126000c1e1500 */
[----:B0-----:R-:W-:-:S04]  /*5370*/  IMAD.WIDE R6, R8, 0x2, R2 ;  /* 0x0000000208067825 */ /* 0x001fc800078e0202 */
[----:B------:R-:W-:Y:S01]  /*5380*/  IMAD.WIDE R8, R9, 0x2, R2 ;  /* 0x0000000209087825 */ /* 0x000fe200078e0202 */
[----:B------:R-:W2:Y:S04]  /*5390*/  @P3 LDG.E.U16 R12, [R6.64] ;  /* 0x00000004060c3981 */ /* 0x000ea8000c1e1500 */
[----:B------:R-:W4:Y:S01]  /*53a0*/  @P1 LDG.E.U16 R13, [R8.64] ;  /* 0x00000004080d1981 */ /* 0x000f22000c1e1500 */
[----:B------:R-:W-:Y:S01]  /*53b0*/  ISETP.GT.AND P2, PT, R0, 0x9, PT ;  /* 0x000000090000780c */ /* 0x000fe20003f44270 */
[----:B------:R-:W-:-:S04]  /*53c0*/  IMAD.MOV.U32 R5, RZ, RZ, c[0x0][0x188] ;  /* 0x00006200ff057624 */ /* 0x000fc800078e00ff */
[----:B------:R-:W-:-:S04]  /*53d0*/  IMAD R5, R5, 0x9, RZ ;  /* 0x0000000905057824 */ /* 0x000fc800078e02ff */
[----:B------:R-:W-:Y:S01]  /*53e0*/  IMAD.WIDE R4, R5, 0x2, R2 ;  /* 0x0000000205047825 */ /* 0x000fe200078e0202 */
[----:B------:R-:W-:Y:S02]  /*53f0*/  ISETP.GT.AND P0, PT, R0, 0xc, PT ;  /* 0x0000000c0000780c */ /* 0x000fe40003f04270 */
[----:B------:R-:W-:Y:S02]  /*5400*/  PRMT R16, RZ, 0x7610, R16 ;  /* 0x00007610ff107816 */ /* 0x000fe40000000010 */
[----:B---3--:R-:W-:-:S06]  /*5410*/  PRMT R20, RZ, 0x7610, R20 ;  /* 0x00007610ff147816 */ /* 0x008fcc0000000014 */
[----:B------:R0:W3:Y:S02]  /*5420*/  @P2 LDG.E.U16 R20, [R4.64] ;  /* 0x0000000404142981 */ /* 0x0000e4000c1e1500 */
[----:B0-----:R-:W-:-:S04]  /*5430*/  IMAD.MOV.U32 R5, RZ, RZ, c[0x0][0x188] ;  /* 0x00006200ff057624 */ /* 0x001fc800078e00ff */
[----:B------:R-:W-:-:S04]  /*5440*/  IMAD R5, R5, 0xc, RZ ;  /* 0x0000000c05057824 */ /* 0x000fc800078e02ff */
[----:B------:R-:W-:-:S05]  /*5450*/  IMAD.WIDE R4, R5, 0x2, R2 ;  /* 0x0000000205047825 */ /* 0x000fca00078e0202 */
[----:B------:R-:W3:Y:S04]  /*5460*/  @P0 LDG.E.U16 R16, [R4.64] ;  /* 0x0000000404100981 */ /* 0x000ee8000c1e1500 */
[----:B--2---:R0:W-:Y:S04]  /*5470*/  STL [R1+0x444], R12 ;  /* 0x0004440c01007387 */ /* 0x0041e80000100800 */
[----:B0-----:R-:W2:Y:S04]  /*5480*/  LDL.LU R12, [R1+0x185c] ;  /* 0x00185c00010c7983 */ /* 0x001ea80000300800 */
[----:B----4-:R0:W-:Y:S04]  /*5490*/  STL [R1+0x47c], R13 ;  /* 0x00047c0d01007387 */ /* 0x0101e80000100800 */
[----:B0-----:R-:W4:Y:S01]  /*54a0*/  LDL.LU R13, [R1+0x1858] ;  /* 0x00185800010d7983 */ /* 0x001f220000300800 */
[----:B------:R-:W-:Y:S01]  /*54b0*/  ISETP.GT.AND P4, PT, R0, 0xd, PT ;  /* 0x0000000d0000780c */ /* 0x000fe20003f84270 */
[----:B------:R-:W-:Y:S01]  /*54c0*/  IMAD.MOV.U32 R7, RZ, RZ, c[0x0][0x188] ;  /* 0x00006200ff077624 */ /* 0x000fe200078e00ff */
[----:B------:R-:W-:-:S03]  /*54d0*/  PRMT R18, RZ, 0x7610, R18 ;  /* 0x00007610ff127816 */ /* 0x000fc60000000012 */
[----:B------:R-:W-:-:S04]  /*54e0*/  IMAD R7, R7, 0xd, RZ ;  /* 0x0000000d07077824 */ /* 0x000fc800078e02ff */
[----:B------:R-:W-:Y:S01]  /*54f0*/  IMAD.WIDE R6, R7, 0x2, R2 ;  /* 0x0000000207067825 */ /* 0x000fe200078e0202 */
[----:B------:R-:W-:-:S04]  /*5500*/  ISETP.GT.AND P2, PT, R0, 0xe, PT ;  /* 0x0000000e0000780c */ /* 0x000fc80003f44270 */
[----:B------:R-:W2:Y:S01]  /*5510*/  @P4 LDG.E.U16 R18, [R6.64] ;  /* 0x0000000406124981 */ /* 0x000ea2000c1e1500 */
[----:B------:R-:W-:-:S04]  /*5520*/  IMAD.MOV.U32 R9, RZ, RZ, c[0x0][0x188] ;  /* 0x00006200ff097624 */ /* 0x000fc800078e00ff */
[----:B------:R-:W-:-:S04]  /*5530*/  IMAD R9, R9, 0xe, RZ ;  /* 0x0000000e09097824 */ /* 0x000fc800078e02ff */
[----:B------:R-:W-:Y:S01]  /*5540*/  IMAD.WIDE R8, R9, 0x2, R2 ;  /* 0x0000000209087825 */ /* 0x000fe200078e0202 */
[----:B---3--:R0:W-:Y:S04]  /*5550*/  STL [R1+0x478], R16 ;  /* 0x0004781001007387 */ /* 0x0081e80000100800 */
[----:B0-----:R-:W3:Y:S01]  /*5560*/  LDL.LU R16, [R1+0x1854] ;  /* 0x0018540001107983 */ /* 0x001ee20000300800 */
[----:B----4-:R-:W-:-:S06]  /*5570*/  PRMT R13, RZ, 0x7610, R13 ;  /* 0x00007610ff0d7816 */ /* 0x010fcc000000000d */
[----:B------:R0:W4:Y:S01]  /*5580*/  @P2 LDG.E.U16 R13, [R8.64] ;  /* 0x00000004080d2981 */ /* 0x000122000c1e1500 */
[----:B------:R-:W-:Y:S01]  /*5590*/  ISETP.GT.AND P1, PT, R0, 0xf, PT ;  /* 0x0000000f0000780c */ /* 0x000fe20003f24270 */
[----:B------:R-:W-:-:S04]  /*55a0*/  IMAD.MOV.U32 R5, RZ, RZ, c[0x0][0x188] ;  /* 0x00006200ff057624 */ /* 0x000fc800078e00ff */
[----:B------:R-:W-:-:S04]  /*55b0*/  IMAD R5, R5, 0xf, RZ ;  /* 0x0000000f05057824 */ /* 0x000fc800078e02ff */
[----:B------:R-:W-:Y:S01]  /*55c0*/  IMAD.WIDE R4, R5, 0x2, R2 ;  /* 0x0000000205047825 */ /* 0x000fe200078e0202 */
[C---:B------:R-:W-:Y:S02]  /*55d0*/  ISETP.GT.AND P2, PT, R0.reuse, 0x12, PT ;  /* 0x000000120000780c */ /* 0x040fe40003f44270 */
[----:B------:R-:W-:Y:S01]  /*55e0*/  ISETP.GT.AND P3, PT, R0, 0x11, PT ;  /* 0x000000110000780c */ /* 0x000fe20003f64270 */
[----:B0-----:R-:W-:Y:S01]  /*55f0*/  IMAD.MOV.U32 R9, RZ, RZ, c[0x0][0x188] ;  /* 0x00006200ff097624 */ /* 0x001fe200078e00ff */
[----:B--2---:R0:W-:Y:S01]  /*5600*/  STL [R1+0x474], R18 ;  /* 0x0004741201007387 */ /* 0x0041e20000100800 */
[----:B------:R-:W-:Y:S02]  /*5610*/  PRMT R10, RZ, 0x7610, R10 ;  /* 0x00007610ff0a7816 */ /* 0x000fe4000000000a */
[----:B------:R-:W-:Y:S01]  /*5620*/  IMAD R9, R9, 0x11, RZ ;  /* 0x0000001109097824 */ /* 0x000fe200078e02ff */
[----:B------:R-:W-:Y:S01]  /*5630*/  PRMT R11, RZ, 0x7610, R11 ;  /* 0x00007610ff0b7816 */ /* 0x000fe2000000000b */
[----:B0-----:R-:W2:Y:S02]  /*5640*/  LDL.LU R18, [R1+0x1850] ;  /* 0x0018500001127983 */ /* 0x001ea40000300800 */
[----:B------:R-:W-:-:S05]  /*5650*/  IMAD.WIDE R8, R9, 0x2, R2 ;  /* 0x0000000209087825 */ /* 0x000fca00078e0202 */
[----:B------:R-:W2:Y:S01]  /*5660*/  @P3 LDG.E.U16 R11, [R8.64] ;  /* 0x00000004080b3981 */ /* 0x000ea2000c1e1500 */
[----:B---3--:R-:W-:-:S06]  /*5670*/  PRMT R16, RZ, 0x7610, R16 ;  /* 0x00007610ff107816 */ /* 0x008fcc0000000010 */
[----:B------:R0:W3:Y:S02]  /*5680*/  @P1 LDG.E.U16 R16, [R4.64] ;  /* 0x0000000404101981 */ /* 0x0000e4000c1e1500 */
[----:B0-----:R-:W-:-:S04]  /*5690*/  IMAD.MOV.U32 R5, RZ, RZ, c[0x0][0x188] ;  /* 0x00006200ff057624 */ /* 0x001fc800078e00ff */
[----:B------:R-:W-:-:S04]  /*56a0*/  IMAD R5, R5, 0x12, RZ ;  /* 0x0000001205057824 */ /* 0x000fc800078e02ff */
[----:B------:R-:W-:-:S05]  /*56b0*/  IMAD.WIDE R4, R5, 0x2, R2 ;  /* 0x0000000205047825 */ /* 0x000fca00078e0202 */
[----:B------:R-:W3:Y:S04]  /*56c0*/  @P2 LDG.E.U16 R10, [R4.64] ;  /* 0x00000004040a2981 */ /* 0x000ee8000c1e1500 */
[----:B----4-:R0:W-:Y:S04]  /*56d0*/  STL [R1+0x470], R13 ;  /* 0x0004700d01007387 */ /* 0x0101e80000100800 */
[----:B0-----:R-:W4:Y:S01]  /*56e0*/  LDL.LU R13, [R1+0x184c] ;  /* 0x00184c00010d7983 */ /* 0x001f220000300800 */
[----:B------:R-:W-:Y:S01]  /*56f0*/  ISETP.GT.AND P0, PT, R0, 0x10, PT ;  /* 0x000000100000780c */ /* 0x000fe20003f04270 */
[----:B------:R-:W-:-:S04]  /*5700*/  IMAD.MOV.U32 R7, RZ, RZ, c[0x0][0x188] ;  /* 0x00006200ff077624 */ /* 0x000fc800078e00ff */
[----:B------:R-:W-:Y:S01]  /*5710*/  IMAD.SHL.U32 R7, R7, 0x10, RZ ;  /* 0x0000001007077824 */ /* 0x000fe200078e00ff */
[----:B--2---:R-:W-:-:S03]  /*5720*/  PRMT R18, RZ, 0x7610, R18 ;  /* 0x00007610ff127816 */ /* 0x004fc60000000012 */
[----:B------:R-:W-:Y:S01]  /*5730*/  IMAD.WIDE R6, R7, 0x2, R2 ;  /* 0x0000000207067825 */ /* 0x000fe200078e0202 */
[----:B------:R-:W-:-:S04]  /*5740*/  ISETP.GT.AND P1, PT, R0, 0x14, PT ;  /* 0x000000140000780c */ /* 0x000fc80003f24270 */
[----:B------:R0:W2:Y:S01]  /*5750*/  @P0 LDG.E.U16 R18, [R6.64] ;  /* 0x0000000406120981 */ /* 0x0000a2000c1e1500 */
[C---:B------:R-:W-:Y:S02]  /*5760*/  ISETP.GT.AND P0, PT, R0.reuse, 0x13, PT ;  /* 0x000000130000780c */ /* 0x040fe40003f04270 */
[----:B------:R-:W-:Y:S02]  /*5770*/  ISETP.GT.AND P2, PT, R0, 0x15, PT ;  /* 0x000000150000780c */ /* 0x000fe40003f44270 */
[----:B------:R-:W-:Y:S01]  /*5780*/  PRMT R17, RZ, 0x7610, R17 ;  /* 0x00007610ff117816 */ /* 0x000fe20000000011 */
[----:B0-----:R-:W-:-:S04]  /*5790*/  IMAD.MOV.U32 R7, RZ, RZ, c[0x0][0x188] ;  /* 0x00006200ff077624 */ /* 0x001fc800078e00ff */
[----:B------:R-:W-:Y:S01]  /*57a0*/  IMAD R7, R7, 0x14, RZ ;  /* 0x0000001407077824 */ /* 0x000fe200078e02ff */
[----:B------:R-:W-:-:S03]  /*57b0*/  PRMT R12, RZ, 0x7610, R12 ;  /* 0x00007610ff0c7816 */ /* 0x000fc6000000000c */
[----:B------:R-:W-:Y:S01]  /*57c0*/  IMAD.WIDE R6, R7, 0x2, R2 ;  /* 0x0000000207067825 */ /* 0x000fe200078e0202 */
[----:B---3--:R0:W-:Y:S04]  /*57d0*/  STL [R1+0x46c], R16 ;  /* 0x00046c1001007387 */ /* 0x0081e80000100800 */
[----:B0-----:R-:W3:Y:S04]  /*57e0*/  LDL.LU R16, [R1+0x1848] ;  /* 0x0018480001107983 */ /* 0x001ee80000300800 */
[----:B------:R0:W-:Y:S04]  /*57f0*/  STL [R1+0x420], R10 ;  /* 0x0004200a01007387 */ /* 0x0001e80000100800 */
[----:B------:R1:W-:Y:S01]  /*5800*/  STL [R1+0x408], R11 ;  /* 0x0004080b01007387 */ /* 0x0003e20000100800 */
[----:B0-----:R-:W-:-:S04]  /*5810*/  IMAD.MOV.U32 R10, RZ, RZ, c[0x0][0x188] ;  /* 0x00006200ff0a7624 */ /* 0x001fc800078e00ff */
[----:B------:R-:W-:Y:S02]  /*5820*/  IMAD R10, R10, 0x13, RZ ;  /* 0x000000130a0a7824 */ /* 0x000fe400078e02ff */
[----:B-1----:R-:W-:Y:S01]  /*5830*/  IMAD.MOV.U32 R11, RZ, RZ, c[0x0][0x188] ;  /* 0x00006200ff0b7624 */ /* 0x002fe200078e00ff */
[----:B----4-:R-:W-:Y:S01]  /*5840*/  PRMT R13, RZ, 0x7610, R13 ;  /* 0x00007610ff0d7816 */ /* 0x010fe2000000000d */
[----:B------:R-:W-:-:S04]  /*5850*/  IMAD.WIDE R4, R10, 0x2, R2 ;  /* 0x000000020a047825 */ /* 0x000fc800078e0202 */
[----:B------:R-:W-:Y:S01]  /*5860*/  IMAD R11, R11, 0x15, RZ ;  /* 0x000000150b0b7824 */ /* 0x000fe200078e02ff */
[----:B------:R-:W4:Y:S03]  /*5870*/  @P0 LDG.E.U16 R17, [R4.64] ;  /* 0x0000000404110981 */ /* 0x000f26000c1e1500 */
[----:B------:R-:W-:Y:S01]  /*5880*/  IMAD.WIDE R8, R11, 0x2, R2 ;  /* 0x000000020b087825 */ /* 0x000fe200078e0202 */
[----:B------:R-:W2:Y:S04]  /*5890*/  @P1 LDG.E.U16 R13, [R6.64] ;  /* 0x00000004060d1981 */ /* 0x000ea8000c1e1500 */
[----:B------:R-:W2:Y:S01]  /*58a0*/  @P2 LDG.E.U16 R12, [R8.64] ;  /* 0x00000004080c2981 */ /* 0x000ea2000c1e1500 */
[----:B------:R-:W-:Y:S01]  /*58b0*/  ISETP.GT.AND P3, PT, R0, 0x16, PT ;  /* 0x000000160000780c */ /* 0x000fe20003f64270 */
[----:B------:R-:W-:-:S02]  /*58c0*/  IMAD.MOV.U32 R10, RZ, RZ, c[0x0][0x188] ;  /* 0x00006200ff0a7624 */ /* 0x000fc400078e00ff */
[----:B----4-:R0:W-:Y:S04]  /*58d0*/  STL [R1+0x464], R17 ;  /* 0x0004641101007387 */ /* 0x0101e80000100800 */
[----:B0-----:R-:W4:Y:S04]  /*58e0*/  LDL.LU R17, [R1+0x1844] ;  /* 0x0018440001117983 */ /* 0x001f280000300800 */
[----:B--2---:R0:W-:Y:S04]  /*58f0*/  STL [R1+0x460], R13 ;  /* 0x0004600d01007387 */ /* 0x0041e80000100800 */
[----:B0-----:R-:W2:Y:S04]  /*5900*/  LDL.LU R13, [R1+0x1840] ;  /* 0x00184000010d7983 */ /* 0x001ea80000300800 */
[----:B------:R0:W-:Y:S04]  /*5910*/  STL [R1+0x44c], R12 ;  /* 0x00044c0c01007387 */ /* 0x0001e80000100800 */
[----:B0-----:R-:W4:Y:S01]  /*5920*/  LDL.LU R12, [R1+0x183c] ;  /* 0x00183c00010c7983 */ /* 0x001f220000300800 */
[----:B------:R-:W-:Y:S01]  /*5930*/  IMAD R10, R10, 0x16, RZ ;  /* 0x000000160a0a7824 */ /* 0x000fe200078e02ff */
[----:B---3--:R-:W-:-:S03]  /*5940*/  PRMT R16, RZ, 0x7610, R16 ;  /* 0x00007610ff107816 */ /* 0x008fc60000000010 */
[----:B------:R-:W-:Y:S01]  /*5950*/  IMAD.WIDE R10, R10, 0x2, R2 ;  /* 0x000000020a0a7825 */ /* 0x000fe200078e0202 */
[----:B------:R-:W-:-:S03]  /*5960*/  ISETP.GT.AND P1, PT, R0, 0x17, PT ;  /* 0x000000170000780c */ /* 0x000fc60003f24270 */
[----:B------:R-:W-:Y:S01]  /*5970*/  IMAD.MOV.U32 R5, RZ, RZ, c[0x0][0x188] ;  /* 0x00006200ff057624 */ /* 0x000fe200078e00ff */
[----:B------:R0:W3:Y:S01]  /*5980*/  @P3 LDG.E.U16 R16, [R10.64] ;  /* 0x000000040a103981 */ /* 0x0000e2000c1e1500 */
[----:B------:R-:W-:Y:S01]  /*5990*/  ISETP.GT.AND P3, PT, R0, 0x19, PT ;  /* 0x000000190000780c */ /* 0x000fe20003f64270 */
[----:B------:R-:W-:Y:S02]  /*59a0*/  IMAD.MOV.U32 R9, RZ, RZ, c[0x0][0x188] ;  /* 0x00006200ff097624 */ /* 0x000fe400078e00ff */
[----:B------:R-:W-:Y:S02]  /*59b0*/  IMAD R5, R5, 0x17, RZ ;  /* 0x0000001705057824 */ /* 0x000fe400078e02ff */
[----:B------:R-:W-:Y:S02]  /*59c0*/  IMAD R9, R9, 0x19, RZ ;  /* 0x0000001909097824 */ /* 0x000fe400078e02ff */
[----:B------:R-:W-:-:S04]  /*59d0*/  IMAD.WIDE R4, R5, 0x2, R2 ;  /* 0x0000000205047825 */ /* 0x000fc800078e0202 */
[----:B------:R-:W-:Y:S01]  /*59e0*/  IMAD.WIDE R8, R9, 0x2, R2 ;  /* 0x0000000209087825 */ /* 0x000fe200078e0202 */
[----:B--2---:R-:W-:-:S06]  /*59f0*/  PRMT R13, RZ, 0x7610, R13 ;  /* 0x00007610ff0d7816 */ /* 0x004fcc000000000d */
[----:B------:R1:W2:Y:S01]  /*5a00*/  @P1 LDG.E.U16 R13, [R4.64] ;  /* 0x00000004040d1981 */ /* 0x0002a2000c1e1500 */
[----:B----4-:R-:W-:-:S06]  /*5a10*/  PRMT R12, RZ, 0x7610, R12 ;  /* 0x00007610ff0c7816 */ /* 0x010fcc000000000c */
[----:B------:R-:W4:Y:S01]  /*5a20*/  @P3 LDG.E.U16 R12, [R8.64] ;  /* 0x00000004080c3981 */ /* 0x000f22000c1e1500 */
[----:B------:R-:W-:Y:S01]  /*5a30*/  ISETP.GT.AND P4, PT, R0, 0x1a, PT ;  /* 0x0000001a0000780c */ /* 0x000fe20003f84270 */
[----:B-1----:R-:W-:Y:S01]  /*5a40*/  IMAD.MOV.U32 R5, RZ, RZ, c[0x0][0x188] ;  /* 0x00006200ff057624 */ /* 0x002fe200078e00ff */
[----:B0-----:R-:W-:-:S03]  /*5a50*/  PRMT R10, RZ, 0x7610, R10 ;  /* 0x00007610ff0a7816 */ /* 0x001fc6000000000a */
[----:B------:R-:W-:-:S04]  /*5a60*/  IMAD R5, R5, 0x1a, RZ ;  /* 0x0000001a05057824 */ /* 0x000fc800078e02ff */
[----:B------:R-:W-:Y:S01]  /*5a70*/  IMAD.WIDE R4, R5, 0x2, R2 ;  /* 0x0000000205047825 */ /* 0x000fe200078e0202 */
[----:B---3--:R0:W-:Y:S04]  /*5a80*/  STL [R1+0x448], R16 ;  /* 0x0004481001007387 */ /* 0x0081e80000100800 */
[----:B------:R-:W3:Y:S04]  /*5a90*/  @P4 LDG.E.U16 R10, [R4.64] ;  /* 0x00000004040a4981 */ /* 0x000ee8000c1e1500 */
[----:B0-----:R-:W3:Y:S04]  /*5aa0*/  LDL.LU R16, [R1+0x1838] ;  /* 0x0018380001107983 */ /* 0x001ee80000300800 */
[----:B--2---:R0:W-:Y:S04]  /*5ab0*/  STL [R1+0x440], R13 ;  /* 0x0004400d01007387 */ /* 0x0041e80000100800 */
[----:B0-----:R-:W2:Y:S04]  /*5ac0*/  LDL.LU R13, [R1+0x1834] ;  /* 0x00183400010d7983 */ /* 0x001ea80000300800 */
[----:B----4-:R0:W-:Y:S04]  /*5ad0*/  STL [R1+0x200], R12 ;  /* 0x0002000c01007387 */ /* 0x0101e80000100800 */
[----:B0-----:R-:W4:Y:S01]  /*5ae0*/  LDL.LU R12, [R1+0x1830] ;  /* 0x00183000010c7983 */ /* 0x001f220000300800 */
[----:B------:R-:W-:Y:S01]  /*5af0*/  ISETP.GT.AND P2, PT, R0, 0x18, PT ;  /* 0x000000180000780c */ /* 0x000fe20003f44270 */
[----:B------:R-:W-:-:S02]  /*5b00*/  IMAD.MOV.U32 R7, RZ, RZ, c[0x0][0x188] ;  /* 0x00006200ff077624 */ /* 0x000fc400078e00ff */
[----:B---3--:R0:W-:Y:S02]  /*5b10*/  STL [R1+0x414], R10 ;  /* 0x0004140a01007387 */ /* 0x0081e40000100800 */
[----:B------:R-:W-:Y:S01]  /*5b20*/  IMAD R7, R7, 0x18, RZ ;  /* 0x0000001807077824 */ /* 0x000fe200078e02ff */
[----:B------:R-:W-:-:S03]  /*5b30*/  ISETP.GT.AND P1, PT, R0, 0x1b, PT ;  /* 0x0000001b0000780c */ /* 0x000fc60003f24270 */
[----:B------:R-:W-:Y:S01]  /*5b40*/  IMAD.WIDE R6, R7, 0x2, R2 ;  /* 0x0000000207067825 */ /* 0x000fe200078e0202 */
[----:B------:R-:W-:-:S03]  /*5b50*/  PRMT R16, RZ, 0x7610, R16 ;  /* 0x00007610ff107816 */ /* 0x000fc60000000010 */
[----:B0-----:R-:W-:Y:S01]  /*5b60*/  IMAD.MOV.U32 R10, RZ, RZ, c[0x0][0x188] ;  /* 0x00006200ff0a7624 */ /* 0x001fe200078e00ff */
[----:B------:R-:W-:Y:S02]  /*5b70*/  ISETP.GT.AND P3, PT, R0, 0x1d, PT ;  /* 0x0000001d0000780c */ /* 0x000fe40003f64270 */
[----:B------:R0:W3:Y:S01]  /*5b80*/  @P2 LDG.E.U16 R16, [R6.64] ;  /* 0x0000000406102981 */ /* 0x0000e2000c1e1500 */
[----:B------:R-:W-:Y:S01]  /*5b90*/  IMAD R10, R10, 0x1b, RZ ;  /* 0x0000001b0a0a7824 */ /* 0x000fe200078e02ff */
[----:B------:R-:W-:-:S03]  /*5ba0*/  ISETP.GT.AND P2, PT, R0, 0x1c, PT ;  /* 0x0000001c0000780c */ /* 0x000fc60003f44270 */
[----:B------:R-:W-:-:S04]  /*5bb0*/  IMAD.WIDE R4, R10, 0x2, R2 ;  /* 0x000000020a047825 */ /* 0x000fc800078e0202 */
[----:B------:R-:W-:Y:S02]  /*5bc0*/  IMAD.MOV.U32 R10, RZ, RZ, c[0x0][0x188] ;  /* 0x00006200ff0a7624 */ /* 0x000fe400078e00ff */
[----:B0-----:R-:W-:Y:S01]  /*5bd0*/  IMAD.MOV.U32 R7, RZ, RZ, c[0x0][0x188] ;  /* 0x00006200ff077624 */ /* 0x001fe200078e00ff */
[----:B------:R-:W-:Y:S01]  /*5be0*/  PRMT R11, RZ, 0x7610, R11 ;  /* 0x00007610ff0b7816 */ /* 0x000fe2000000000b */
[----:B------:R-:W-:Y:S01]  /*5bf0*/  IMAD R10, R10, 0x1d, RZ ;  /* 0x0000001d0a0a7824 */ /* 0x000fe200078e02ff */
[----:B------:R-:W-:Y:S01]  /*5c00*/  PRMT R17, RZ, 0x7610, R17 ;  /* 0x00007610ff117816 */ /* 0x000fe20000000011 */
[----:B------:R-:W-:Y:S02]  /*5c10*/  IMAD R7, R7, 0x1c, RZ ;  /* 0x0000001c07077824 */ /* 0x000fe400078e02ff */
[----:B------:R-:W-:-:S04]  /*5c20*/  IMAD.WIDE R8, R10, 0x2, R2 ;  /* 0x000000020a087825 */ /* 0x000fc800078e0202 */
[----:B------:R-:W-:Y:S01]  /*5c30*/  IMAD.WIDE R6, R7, 0x2, R2 ;  /* 0x0000000207067825 */ /* 0x000fe200078e0202 */
[----:B------:R-:W3:Y:S01]  /*5c40*/  @P3 LDG.E.U16 R17, [R8.64] ;  /* 0x0000000408113981 */ /* 0x000ee2000c1e1500 */
[----:B------:R-:W-:Y:S02]  /*5c50*/  ISETP.GT.AND P4, PT, R0, 0x1e, PT ;  /* 0x0000001e0000780c */ /* 0x000fe40003f84270 */
[----:B------:R-:W-:Y:S01]  /*5c60*/  IMAD.MOV.U32 R10, RZ, RZ, c[0x0][0x188] ;  /* 0x00006200ff0a7624 */ /* 0x000fe200078e00ff */
[----:B------:R0:W-:Y:S03]  /*5c70*/  STL.S16 [R1+0x428], R11 ;  /* 0x0004280b01007387 */ /* 0x0001e60000100600 */
[----:B------:R-:W-:Y:S01]  /*5c80*/  IMAD R10, R10, 0x1e, RZ ;  /* 0x0000001e0a0a7824 */ /* 0x000fe200078e02ff */
[----:B------:R-:W-:Y:S02]  /*5c90*/  PRMT R15, RZ, 0x7610, R15 ;  /* 0x00007610ff0f7816 */ /* 0x000fe4000000000f */
[----:B----4-:R-:W-:-:S06]  /*5ca0*/  PRMT R12, RZ, 0x7610, R12 ;  /* 0x00007610ff0c7816 */ /* 0x010fcc000000000c */
[----:B------:R1:W4:Y:S02]  /*5cb0*/  @P1 LDG.E.U16 R12, [R4.64] ;  /* 0x00000004040c1981 */ /* 0x000324000c1e1500 */
[----:B-1----:R-:W-:-:S06]  /*5cc0*/  IMAD.MOV.U32 R4, RZ, RZ, R11 ;  /* 0x000000ffff047224 */ /* 0x002fcc00078e000b */
[----:B------:R1:W3:Y:S01]  /*5cd0*/  @P2 LDG.E.U16 R4, [R6.64] ;  /* 0x0000000406042981 */ /* 0x0002e2000c1e1500 */
[----:B0-----:R-:W-:-:S05]  /*5ce0*/  IMAD.WIDE R10, R10, 0x2, R2 ;  /* 0x000000020a0a7825 */ /* 0x001fca00078e0202 */
[----:B------:R-:W3:Y:S01]  /*5cf0*/  @P4 LDG.E.U16 R15, [R10.64] ;  /* 0x000000040a0f4981 */ /* 0x000ee2000c1e1500 */
[----:B------:R-:W-:Y:S02]  /*5d00*/  ISETP.GT.AND P0, PT, R0, RZ, PT ;  /* 0x000000ff0000720c */ /* 0x000fe40003f04270 */
[----:B--2---:R-:W-:Y:S01]  /*5d10*/  PRMT R13, RZ, 0x7610, R13 ;  /* 0x00007610ff0d7816 */ /* 0x004fe2000000000d */
[----:B------:R-:W-:Y:S01]  /*5d20*/  IMAD.MOV.U32 R5, RZ, RZ, c[0x0][0x188] ;  /* 0x00006200ff057624 */ /* 0x000fe200078e00ff */
[----:B-1----:R-:W-:-:S03]  /*5d30*/  PRMT R6, RZ, 0x7610, R6 ;  /* 0x00007610ff067816 */ /* 0x002fc60000000006 */
[----:B------:R-:W-:-:S06]  /*5d40*/  IMAD R5, R5, 0x1f, RZ ;  /* 0x0000001f05057824 */ /* 0x000fcc00078e02ff */
[----:B------:R0:W2:Y:S01]  /*5d50*/  @P0 LDG.E.U16 R13, [R2.64] ;  /* 0x00000004020d0981 */ /* 0x0000a2000c1e1500 */
[----:B------:R-:W-:-:S03]  /*5d60*/  ISETP.GT.AND P0, PT, R0, 0x1f, PT ;  /* 0x0000001f0000780c */ /* 0x000fc60003f04270 */
[----:B----4-:R1:W-:Y:S04]  /*5d70*/  STL [R1+0x42c], R12 ;  /* 0x00042c0c01007387 */ /* 0x0103e80000100800 */
[----:B-1----:R-:W4:Y:S04]  /*5d80*/  LDL.LU R12, [R1+0x182c] ;  /* 0x00182c00010c7983 */ /* 0x002f280000300800 */
[----:B---3--:R1:W-:Y:S04]  /*5d90*/  STL [R1+0x424], R17 ;  /* 0x0004241101007387 */ /* 0x0083e80000100800 */
[----:B-1----:R-:W3:Y:S04]  /*5da0*/  LDL.LU R17, [R1+0x1828] ;  /* 0x0018280001117983 */ /* 0x002ee80000300800 */
[----:B------:R1:W-:Y:S02]  /*5db0*/  @P2 STL [R1+0x428], R4 ;  /* 0x0004280401002387 */ /* 0x0003e40000100800 */
[----:B-1----:R-:W-:-:S05]  /*5dc0*/  IMAD.WIDE R4, R5, 0x2, R2 ;  /* 0x0000000205047825 */ /* 0x002fca00078e0202 */
[----:B------:R-:W2:Y:S04]  /*5dd0*/  @P0 LDG.E.U16 R6, [R4.64] ;  /* 0x0000000404060981 */ /* 0x000ea8000c1e1500 */
[----:B------:R1:W-:Y:S04]  /*5de0*/  STL [R1+0x41c], R15 ;  /* 0x00041c0f01007387 */ /* 0x0003e80000100800 */
[----:B-1----:R-:W3:Y:S01]  /*5df0*/  LDL.LU R15, [R1+0x1824] ;  /* 0x00182400010f7983 */ /* 0x002ee20000300800 */
[C---:B------:R-:W-:Y:S01]  /*5e00*/  ISETP.GT.AND P1, PT, R0.reuse, 0x20, PT ;  /* 0x000000200000780c */ /* 0x040fe20003f24270 */
[----:B------:R-:W-:Y:S01]  /*5e10*/  IMAD.MOV.U32 R9, RZ, RZ, c[0x0][0x188] ;  /* 0x00006200ff097624 */ /* 0x000fe200078e00ff */
[----:B------:R-:W-:-:S02]  /*5e20*/  ISETP.GT.AND P3, PT, R0, 0x22, PT ;  /* 0x000000220000780c */ /* 0x000fc40003f64270 */
[----:B------:R-:W-:Y:S01]  /*5e30*/  ISETP.GT.AND P0, PT, R0, 0x23, PT ;  /* 0x000000230000780c */ /* 0x000fe20003f04270 */
[----:B------:R-:W-:Y:S01]  /*5e40*/  IMAD R9, R9, 0x22, RZ ;  /* 0x0000002209097824 */ /* 0x000fe200078e02ff */
[----:B------:R-:W-:-:S03]  /*5e50*/  PRMT R14, RZ, 0x7610, R14 ;  /* 0x00007610ff0e7816 */ /* 0x000fc6000000000e */
[----:B------:R-:W-:-:S06]  /*5e60*/  IMAD.WIDE R8, R9, 0x2, R2 ;  /* 0x0000000209087825 */ /* 0x000fcc00078e0202 */
[----:B------:R-:W3:Y:S01]  /*5e70*/  @P3 LDG.E.U16 R14, [R8.64] ;  /* 0x00000004080e3981 */ /* 0x000ee2000c1e1500 */
[----:B----4-:R-:W-:-:S03]  /*5e80*/  PRMT R12, RZ, 0x7610, R12 ;  /* 0x00007610ff0c7816 */ /* 0x010fc6000000000c */
[----:B--2---:R1:W-:Y:S02]  /*5e90*/  STL [R1+0x418], R6 ;  /* 0x0004180601007387 */ /* 0x0043e40000100800 */
[----:B-1----:R-:W-:-:S04]  /*5ea0*/  IMAD.MOV.U32 R6, RZ, RZ, c[0x0][0x188] ;  /* 0x00006200ff067624 */ /* 0x002fc800078e00ff */
[----:B------:R-:W-:-:S04]  /*5eb0*/  IMAD.SHL.U32 R6, R6, 0x20, RZ ;  /* 0x0000002006067824 */ /* 0x000fc800078e00ff */
[----:B------:R-:W-:-:S05]  /*5ec0*/  IMAD.WIDE R4, R6, 0x2, R2 ;  /* 0x0000000206047825 */ /* 0x000fca00078e0202 */
[----:B------:R1:W2:Y:S01]  /*5ed0*/  @P1 LDG.E.U16 R12, [R4.64] ;  /* 0x00000004040c1981 */ /* 0x0002a2000c1e1500 */
[----:B---3--:R-:W-:Y:S01]  /*5ee0*/  PRMT R15, RZ, 0x7610, R15 ;  /* 0x00007610ff0f7816 */ /* 0x008fe2000000000f */
[----:B-1----:R-:W-:-:S04]  /*5ef0*/  IMAD.MOV.U32 R5, RZ, RZ, c[0x0][0x188] ;  /* 0x00006200ff057624 */ /* 0x002fc800078e00ff */
[----:B------:R-:W-:-:S04]  /*5f00*/  IMAD R5, R5, 0x23, RZ ;  /* 0x0000002305057824 */ /* 0x000fc800078e02ff */
[----:B------:R-:W-:-:S05]  /*5f10*/  IMAD.WIDE R4, R5, 0x2, R2 ;  /* 0x0000000205047825 */ /* 0x000fca00078e0202 */
[----:B------:R-:W3:Y:S04]  /*5f20*/  @P0 LDG.E.U16 R15, [R4.64] ;  /* 0x00000004040f0981 */ /* 0x000ee8000c1e1500 */
[----:B------:R1:W-:Y:S04]  /*5f30*/  STL [R1+0x400], R14 ;  /* 0x0004000e01007387 */ /* 0x0003e80000100800 */
[----:B-1----:R-:W4:Y:S04]  /*5f40*/  LDL.LU R14, [R1+0x1820] ;  /* 0x00182000010e7983 */ /* 0x002f280000300800 */
[----:B---3--:R1:W-:Y:S04]  /*5f50*/  STL [R1+0x410], R15 ;  /* 0x0004100f01007387 */ /* 0x0083e80000100800 */
[----:B-1----:R-:W3:Y:S01]  /*5f60*/  LDL.LU R15, [R1+0x181c] ;  /* 0x00181c00010f7983 */ /* 0x002ee20000300800 */
[----:B------:R-:W-:Y:S01]  /*5f70*/  ISETP.GT.AND P1, PT, R0, 0x24, PT ;  /* 0x000000240000780c */ /* 0x000fe20003f24270 */
[----:B------:R-:W-:-:S04]  /*5f80*/  IMAD.MOV.U32 R5, RZ, RZ, c[0x0][0x188] ;  /* 0x00006200ff057624 */ /* 0x000fc800078e00ff */
[----:B------:R-:W-:-:S04]  /*5f90*/  IMAD R5, R5, 0x24, RZ ;  /* 0x0000002405057824 */ /* 0x000fc800078e02ff */
[----:B------:R-:W-:Y:S01]  /*5fa0*/  IMAD.WIDE R4, R5, 0x2, R2 ;  /* 0x0000000205047825 */ /* 0x000fe200078e0202 */
[----:B---3--:R-:W-:-:S06]  /*5fb0*/  PRMT R15, RZ, 0x7610, R15 ;  /* 0x00007610ff0f7816 */ /* 0x008fcc000000000f */
[----:B------:R-:W3:Y:S01]  /*5fc0*/  @P1 LDG.E.U16 R15, [R4.64] ;  /* 0x00000004040f1981 */ /* 0x000ee2000c1e1500 */
[----:B------:R-:W-:Y:S01]  /*5fd0*/  ISETP.GT.AND P2, PT, R0, 0x21, PT ;  /* 0x000000210000780c */ /* 0x000fe20003f44270 */
[----:B------:R-:W-:Y:S01]  /*5fe0*/  IMAD.MOV.U32 R7, RZ, RZ, c[0x0][0x188] ;  /* 0x00006200ff077624 */ /* 0x000fe200078e00ff */
[----:B------:R-:W-:-:S03]  /*5ff0*/  PRMT R17, RZ, 0x7610, R17 ;  /* 0x00007610ff117816 */ /* 0x000fc60000000011 */
[----:B------:R-:W-:-:S04]  /*6000*/  IMAD R7, R7, 0x21, RZ ;  /* 0x0000002107077824 */ /* 0x000fc800078e02ff */
[----:B------:R-:W-:Y:S01]  /*6010*/  IMAD.WIDE R6, R7, 0x2, R2 ;  /* 0x0000000207067825 */ /* 0x000fe200078e0202 */
[----:B------:R-:W-:-:S04]  /*6020*/  ISETP.GT.AND P4, PT, R0, 0x28, PT ;  /* 0x000000280000780c */ /* 0x000fc80003f84270 */
[----:B------:R1:W2:Y:S01]  /*6030*/  @P2 LDG.E.U16 R17, [R6.64] ;  /* 0x0000000406112981 */ /* 0x0002a2000c1e1500 */
[----:B------:R-:W-:Y:S01]  /*6040*/  PRMT R10, RZ, 0x7610, R10 ;  /* 0x00007610ff0a7816 */ /* 0x000fe2000000000a */
[----:B-1----:R-:W-:-:S04]  /*6050*/  IMAD.MOV.U32 R7, RZ, RZ, c[0x0][0x188] ;  /* 0x00006200ff077624 */ /* 0x002fc800078e00ff */
[----:B------:R-:W-:Y:S01]  /*6060*/  IMAD R7, R7, 0x28, RZ ;  /* 0x0000002807077824 */ /* 0x000fe200078e02ff */
[----:B---3--:R1:W-:Y:S04]  /*6070*/  STL [R1+0x40c], R15 ;  /* 0x00040c0f01007387 */ /* 0x0083e80000100800 */
[----:B-1----:R-:W3:Y:S01]  /*6080*/  LDL.LU R15, [R1+0x1818] ;  /* 0x00181800010f7983 */ /* 0x002ee20000300800 */
[----:B------:R-:W-:Y:S01]  /*6090*/  IMAD.WIDE R6, R7, 0x2, R2 ;  /* 0x0000000207067825 */ /* 0x000fe200078e0202 */
[----:B------:R-:W-:-:S04]  /*60a0*/  ISETP.GT.AND P2, PT, R0, 0x30, PT ;  /* 0x000000300000780c */ /* 0x000fc80003f44270 */
[----:B------:R1:W2:Y:S01]  /*60b0*/  @P4 LDG.E.U16 R10, [R6.64] ;  /* 0x00000004060a4981 */ /* 0x0002a2000c1e1500 */
[----:B------:R-:W-:Y:S01]  /*60c0*/  PRMT R9, RZ, 0x7610, R9 ;  /* 0x00007610ff097816 */ /* 0x000fe20000000009 */
[----:B------:R-:W-:Y:S02]  /*60d0*/  IMAD.MOV.U32 R5, RZ, RZ, c[0x0][0x188] ;  /* 0x00006200ff057624 */ /* 0x000fe400078e00ff */
[----:B-1----:R-:W-:-:S04]  /*60e0*/  IMAD.MOV.U32 R7, RZ, RZ, c[0x0][0x188] ;  /* 0x00006200ff077624 */ /* 0x002fc800078e00ff */
[----:B------:R-:W-:Y:S01]  /*60f0*/  IMAD R7, R7, 0x30, RZ ;  /* 0x0000003007077824 */ /* 0x000fe200078e02ff */
[----:B------:R-:W-:-:S03]  /*6100*/  ISETP.GT.AND P3, PT, R0, 0x38, PT ;  /* 0x000000380000780c */ /* 0x000fc60003f64270 */
[----:B------:R-:W-:Y:S01]  /*6110*/  IMAD.WIDE R6, R7, 0x2, R2 ;  /* 0x0000000207067825 */ /* 0x000fe200078e0202 */
[----:B------:R-:W-:-:S03]  /*6120*/  ISETP.GT.AND P0, PT, R0, 0x25, PT ;  /* 0x000000250000780c */ /* 0x000fc60003f04270 */
[----:B------:R-:W-:Y:S01]  /*6130*/  IMAD R5, R5, 0x38, RZ ;  /* 0x0000003805057824 */ /* 0x000fe200078e02ff */
[----:B------:R1:W2:Y:S01]  /*6140*/  @P2 LDG.E.U16 R9, [R6.64] ;  /* 0x0000000406092981 */ /* 0x0002a2000c1e1500 */
[----:B------:R-:W-:Y:S02]  /*6150*/  PRMT R8, RZ, 0x7610, R8 ;  /* 0x00007610ff087816 */ /* 0x000fe40000000008 */
[----:B------:R-:W-:-:S05]  /*6160*/  IMAD.WIDE R4, R5, 0x2, R2 ;  /* 0x0000000205047825 */ /* 0x000fca00078e0202 */
[----:B------:R0:W2:Y:S01]  /*6170*/  @P3 LDG.E.U16 R8, [R4.64] ;  /* 0x0000000404083981 */ /* 0x0000a2000c1e1500 */
[----:B-1----:R-:W-:-:S04]  /*6180*/  IMAD.MOV.U32 R6, RZ, RZ, c[0x0][0x188] ;  /* 0x00006200ff067624 */ /* 0x002fc800078e00ff */
[----:B------:R-:W-:-:S04]  /*6190*/  IMAD R6, R6, 0x25, RZ ;  /* 0x0000002506067824 */ /* 0x000fc800078e02ff */
[----:B0-----:R-:W-:Y:S01]  /*61a0*/  IMAD.WIDE R4, R6, 0x2, R2 ;  /* 0x0000000206047825 */ /* 0x001fe200078e0202 */
[----:B---3--:R-:W-:-:S06]  /*61b0*/  PRMT R15, RZ, 0x7610, R15 ;  /* 0x00007610ff0f7816 */ /* 0x008fcc000000000f */
[----:B------:R-:W3:Y:S01]  /*61c0*/  @P0 LDG.E.U16 R15, [R4.64] ;  /* 0x00000004040f0981 */ /* 0x000ee2000c1e1500 */
[----:B------:R-:W-:Y:S01]  /*61d0*/  ISETP.GT.AND P1, PT, R0, 0x26, PT ;  /* 0x000000260000780c */ /* 0x000fe20003f24270 */
[----:B------:R-:W-:Y:S02]  /*61e0*/  IMAD.MOV.U32 R6, RZ, RZ, c[0x0][0x188] ;  /* 0x00006200ff067624 */ /* 0x000fe400078e00ff */
[----:B---3--:R0:W-:Y:S04]  /*61f0*/  STL [R1+0x404], R15 ;  /* 0x0004040f01007387 */ /* 0x0081e80000100800 */
[----:B0-----:R-:W3:Y:S01]  /*6200*/  LDL.LU R15, [R1+0x1814] ;  /* 0x00181400010f7983 */ /* 0x001ee20000300800 */
[----:B------:R-:W-:-:S04]  /*6210*/  IMAD R6, R6, 0x26, RZ ;  /* 0x0000002606067824 */ /* 0x000fc800078e02ff */
[----:B------:R-:W-:Y:S01]  /*6220*/  IMAD.WIDE R4, R6, 0x2, R2 ;  /* 0x0000000206047825 */ /* 0x000fe200078e0202 */
        /* <DEDUP_REMOVED lines=10> */
[----:B------:R-:W-:Y:S01]  /*62d0*/  IMAD.MOV.U32 R6, RZ, RZ, c[0x0][0x188] ;  /* 0x00006200ff067624 */ /* 0x000fe200078e00ff */
[----:B------:R-:W-:-:S03]  /*62e0*/  ISETP.GT.AND P1, PT, R0, 0x29, PT ;  /* 0x000000290000780c */ /* 0x000fc60003f24270 */
[----:B------:R-:W-:Y:S01]  /*62f0*/  IMAD R6, R6, 0x29, RZ ;  /* 0x0000002906067824 */ /* 0x000fe200078e02ff */
[----:B---3--:R0:W-:Y:S04]  /*6300*/  STL [R1+0x208], R15 ;  /* 0x0002080f01007387 */ /* 0x0081e80000100800 */
[----:B0-----:R-:W3:Y:S01]  /*6310*/  LDL.LU R15, [R1+0x180c] ;  /* 0x00180c00010f7983 */ /* 0x001ee20000300800 */
[----:B------:R-:W-:Y:S01]  /*6320*/  IMAD.WIDE R4, R6, 0x2, R2 ;  /* 0x0000000206047825 */ /* 0x000fe200078e0202 */
[----:B------:R-:W-:-:S03]  /*6330*/  ISETP.GT.AND P0, PT, R0, 0x2a, PT ;  /* 0x0000002a0000780c */ /* 0x000fc60003f04270 */
[----:B------:R-:W-:Y:S01]  /*6340*/  IMAD.MOV.U32 R6, RZ, RZ, c[0x0][0x188] ;  /* 0x00006200ff067624 */ /* 0x000fe200078e00ff */
[----:B----4-:R-:W-:-:S03]  /*6350*/  PRMT R14, RZ, 0x7610, R14 ;  /* 0x00007610ff0e7816 */ /* 0x010fc6000000000e */
[----:B------:R-:W-:Y:S01]  /*6360*/  IMAD R6, R6, 0x2a, RZ ;  /* 0x0000002a06067824 */ /* 0x000fe200078e02ff */
[----:B---3--:R-:W-:-:S06]  /*6370*/  PRMT R15, RZ, 0x7610, R15 ;  /* 0x00007610ff0f7816 */ /* 0x008fcc000000000f */
[----:B------:R0:W3:Y:S02]  /*6380*/  @P1 LDG.E.U16 R15, [R4.64] ;  /* 0x00000004040f1981 */ /* 0x0000e4000c1e1500 */
[----:B0-----:R-:W-:-:S05]  /*6390*/  IMAD.WIDE R4, R6, 0x2, R2 ;  /* 0x0000000206047825 */ /* 0x001fca00078e0202 */
[----:B------:R-:W4:Y:S01]  /*63a0*/  @P0 LDG.E.U16 R14, [R4.64] ;  /* 0x00000004040e0981 */ /* 0x000f22000c1e1500 */
[----:B------:R-:W-:Y:S01]  /*63b0*/  ISETP.GT.AND P1, PT, R0, 0x2b, PT ;  /* 0x0000002b0000780c */ /* 0x000fe20003f24270 */
[----:B------:R-:W-:Y:S02]  /*63c0*/  IMAD.MOV.U32 R6, RZ, RZ, c[0x0][0x188] ;  /* 0x00006200ff067624 */ /* 0x000fe400078e00ff */
[----:B----4-:R0:W-:Y:S04]  /*63d0*/  STL [R1+0x5c], R14 ;  /* 0x00005c0e01007387 */ /* 0x0101e80000100800 */
[----:B0-----:R-:W4:Y:S01]  /*63e0*/  LDL.LU R14, [R1+0x1808] ;  /* 0x00180800010e7983 */ /* 0x001f220000300800 */
[----:B------:R-:W-:-:S04]  /*63f0*/  IMAD R6, R6, 0x2b, RZ ;  /* 0x0000002b06067824 */ /* 0x000fc800078e02ff */
[----:B------:R-:W-:Y:S01]  /*6400*/  IMAD.WIDE R4, R6, 0x2, R2 ;  /* 0x0000000206047825 */ /* 0x000fe200078e0202 */
[----:B----4-:R-:W-:-:S06]  /*6410*/  PRMT R14, RZ, 0x7610, R14 ;  /* 0x00007610ff0e7816 */ /* 0x010fcc000000000e */
        /* <DEDUP_REMOVED lines=8> */
[----:B------:R0:W4:Y:S01]  /*64a0*/  @P0 LDG.E.U16 R14, [R4.64] ;  /* 0x00000004040e0981 */ /* 0x000122000c1e1500 */
[----:B------:R-:W-:Y:S01]  /*64b0*/  IMAD.MOV.U32 R6, RZ, RZ, c[0x0][0x188] ;  /* 0x00006200ff067624 */ /* 0x000fe200078e00ff */
[----:B------:R-:W-:-:S03]  /*64c0*/  ISETP.GT.AND P1, PT, R0, 0x31, PT ;  /* 0x000000310000780c */ /* 0x000fc60003f24270 */
[----:B------:R-:W-:Y:S01]  /*64d0*/  IMAD R6, R6, 0x31, RZ ;  /* 0x0000003106067824 */ /* 0x000fe200078e02ff */
[----:B------:R-:W-:-:S03]  /*64e0*/  PRMT R11, RZ, 0x7610, R11 ;  /* 0x00007610ff0b7816 */ /* 0x000fc6000000000b */
[----:B0-----:R-:W-:Y:S01]  /*64f0*/  IMAD.WIDE R4, R6, 0x2, R2 ;  /* 0x0000000206047825 */ /* 0x001fe200078e0202 */
[----:B----4-:R0:W-:Y:S03]  /*6500*/  STL [R1+0x1fc], R14 ;  /* 0x0001fc0e01007387 */ /* 0x0101e60000100800 */
[----:B------:R-:W-:Y:S01]  /*6510*/  IMAD.MOV.U32 R6, RZ, RZ, c[0x0][0x188] ;  /* 0x00006200ff067624 */ /* 0x000fe200078e00ff */
[----:B------:R-:W-:Y:S01]  /*6520*/  ISETP.GT.AND P2, PT, R0, 0x39, PT ;  /* 0x000000390000780c */ /* 0x000fe20003f44270 */
[----:B------:R1:W4:Y:S04]  /*6530*/  @P1 LDG.E.U16 R11, [R4.64] ;  /* 0x00000004040b1981 */ /* 0x000328000c1e1500 */
[----:B0-----:R-:W2:Y:S01]  /*6540*/  LDL.LU R14, [R1+0x1800] ;  /* 0x00180000010e7983 */ /* 0x001ea20000300800 */
[----:B------:R-:W-:Y:S01]  /*6550*/  IMAD R6, R6, 0x39, RZ ;  /* 0x0000003906067824 */ /* 0x000fe200078e02ff */
[----:B------:R-:W-:-:S03]  /*6560*/  ISETP.GT.AND P0, PT, R0, 0x2d, PT ;  /* 0x0000002d0000780c */ /* 0x000fc60003f04270 */
[----:B-1----:R-:W-:-:S04]  /*6570*/  IMAD.WIDE R4, R6, 0x2, R2 ;  /* 0x0000000206047825 */ /* 0x002fc800078e0202 */
[----:B------:R-:W-:Y:S01]  /*6580*/  IMAD.MOV.U32 R6, RZ, RZ, c[0x0][0x188] ;  /* 0x00006200ff067624 */ /* 0x000fe200078e00ff */
[----:B------:R-:W-:-:S03]  /*6590*/  PRMT R23, RZ, 0x7610, R23 ;  /* 0x00007610ff177816 */ /* 0x000fc60000000017 */
[----:B------:R-:W-:Y:S01]  /*65a0*/  IMAD R6, R6, 0x2d, RZ ;  /* 0x0000002d06067824 */ /* 0x000fe200078e02ff */
[----:B--2---:R-:W-:-:S06]  /*65b0*/  PRMT R14, RZ, 0x7610, R14 ;  /* 0x00007610ff0e7816 */ /* 0x004fcc000000000e */
[----:B------:R0:W2:Y:S02]  /*65c0*/  @P2 LDG.E.U16 R14, [R4.64] ;  /* 0x00000004040e2981 */ /* 0x0000a4000c1e1500 */
[----:B0-----:R-:W-:-:S05]  /*65d0*/  IMAD.WIDE R4, R6, 0x2, R2 ;  /* 0x0000000206047825 */ /* 0x001fca00078e0202 */
[----:B------:R-:W2:Y:S01]  /*65e0*/  @P0 LDG.E.U16 R23, [R4.64] ;  /* 0x0000000404170981 */ /* 0x000ea2000c1e1500 */
[----:B------:R-:W-:Y:S01]  /*65f0*/  ISETP.GT.AND P1, PT, R0, 0x2e, PT ;  /* 0x0000002e0000780c */ /* 0x000fe20003f24270 */
[----:B------:R-:W-:Y:S02]  /*6600*/  IMAD.MOV.U32 R6, RZ, RZ, c[0x0][0x188] ;  /* 0x00006200ff067624 */ /* 0x000fe400078e00ff */
[----:B--2---:R0:W-:Y:S04]  /*6610*/  STL [R1+0x1f8], R23 ;  /* 0x0001f81701007387 */ /* 0x0041e80000100800 */
[----:B0-----:R-:W2:Y:S01]  /*6620*/  LDL.LU R23, [R1+0x17fc] ;  /* 0x0017fc0001177983 */ /* 0x001ea20000300800 */
[----:B------:R-:W-:-:S04]  /*6630*/  IMAD R6, R6, 0x2e, RZ ;  /* 0x0000002e06067824 */ /* 0x000fc800078e02ff */
[----:B------:R-:W-:Y:S01]  /*6640*/  IMAD.WIDE R4, R6, 0x2, R2 ;  /* 0x0000000206047825 */ /* 0x000fe200078e0202 */
[----:B--2---:R-:W-:-:S06]  /*6650*/  PRMT R23, RZ, 0x7610, R23 ;  /* 0x00007610ff177816 */ /* 0x004fcc0000000017 */
        /* <DEDUP_REMOVED lines=39> */
[----:B------:R-:W-:-:S03]  /*68d0*/  ISETP.GT.AND P1, PT, R0, 0x36, PT ;  /* 0x000000360000780c */ /* 0x000fc60003f24270 */
[----:B------:R-:W-:Y:S01]  /*68e0*/  IMAD.MOV.U32 R6, RZ, RZ, c[0x0][0x188] ;  /* 0x00006200ff067624 */ /* 0x000fe200078e00ff */
[----:B------:R-:W-:-:S03]  /*68f0*/  PRMT R7, RZ, 0x7610, R7 ;  /* 0x00007610ff077816 */ /* 0x000fc60000000007 */
[----:B------:R-:W-:Y:S01]  /*6900*/  IMAD R6, R6, 0x36, RZ ;  /* 0x0000003606067824 */ /* 0x000fe200078e02ff */
[----:B--2---:R-:W-:-:S06]  /*6910*/  PRMT R23, RZ, 0x7610, R23 ;  /* 0x00007610ff177816 */ /* 0x004fcc0000000017 */
[----:B------:R0:W2:Y:S02]  /*6920*/  @P0 LDG.E.U16 R23, [R4.64] ;  /* 0x0000000404170981 */ /* 0x0000a4000c1e1500 */
[----:B0-----:R-:W-:-:S05]  /*6930*/  IMAD.WIDE R4, R6, 0x2, R2 ;  /* 0x0000000206047825 */ /* 0x001fca00078e0202 */
[----:B------:R0:W3:Y:S01]  /*6940*/  @P1 LDG.E.U16 R7, [R4.64] ;  /* 0x0000000404071981 */ /* 0x0000e2000c1e1500 */
[----:B------:R-:W-:Y:S01]  /*6950*/  ISETP.GT.AND P2, PT, R0, 0x3a, PT ;  /* 0x0000003a0000780c */ /* 0x000fe20003f44270 */
[----:B------:R-:W-:Y:S02]  /*6960*/  IMAD.MOV.U32 R6, RZ, RZ, c[0x0][0x188] ;  /* 0x00006200ff067624 */ /* 0x000fe400078e00ff */
[----:B--2---:R1:W-:Y:S04]  /*6970*/  STL [R1+0x64], R23 ;  /* 0x0000641701007387 */ /* 0x0043e80000100800 */
[----:B-1----:R-:W2:Y:S01]  /*6980*/  LDL.LU R23, [R1+0x17e4] ;  /* 0x0017e40001177983 */ /* 0x002ea20000300800 */
[----:B------:R-:W-:Y:S01]  /*6990*/  IMAD R6, R6, 0x3a, RZ ;  /* 0x0000003a06067824 */ /* 0x000fe200078e02ff */
[----:B0-----:R-:W-:-:S02]  /*69a0*/  PRMT R4, RZ, 0x7610, R4 ;  /* 0x00007610ff047816 */ /* 0x001fc40000000004 */
[----:B---3--:R0:W-:Y:S01]  /*69b0*/  STL [R1+0x60], R7 ;  /* 0x0000600701007387 */ /* 0x0081e20000100800 */
[----:B------:R-:W-:Y:S01]  /*69c0*/  ISETP.GT.AND P0, PT, R0, 0x37, PT ;  /* 0x000000370000780c */ /* 0x000fe20003f04270 */
[----:B0-----:R-:W-:-:S05]  /*69d0*/  IMAD.WIDE R6, R6, 0x2, R2 ;  /* 0x0000000206067825 */ /* 0x001fca00078e0202 */
[----:B------:R0:W3:Y:S02]  /*69e0*/  @P2 LDG.E.U16 R4, [R6.64] ;  /* 0x0000000406042981 */ /* 0x0000e4000c1e1500 */
[----:B0-----:R-:W-:-:S04]  /*69f0*/  IMAD.MOV.U32 R7, RZ, RZ, c[0x0][0x188] ;  /* 0x00006200ff077624 */ /* 0x001fc800078e00ff */
[----:B------:R-:W-:-:S04]  /*6a00*/  IMAD R7, R7, 0x37, RZ ;  /* 0x0000003707077824 */ /* 0x000fc800078e02ff */
[----:B------:R-:W-:Y:S01]  /*6a10*/  IMAD.WIDE R6, R7, 0x2, R2 ;  /* 0x0000000207067825 */ /* 0x000fe200078e0202 */
[----:B--2---:R-:W-:-:S06]  /*6a20*/  PRMT R23, RZ, 0x7610, R23 ;  /* 0x00007610ff177816 */ /* 0x004fcc0000000017 */
[----:B------:R-:W2:Y:S01]  /*6a30*/  @P0 LDG.E.U16 R23, [R6.64] ;  /* 0x0000000406170981 */ /* 0x000ea2000c1e1500 */
[----:B------:R-:W-:-:S03]  /*6a40*/  ISETP.GT.AND P1, PT, R0, 0x3b, PT ;  /* 0x0000003b0000780c */ /* 0x000fc60003f24270 */
[----:B--2---:R0:W-:Y:S04]  /*6a50*/  STL [R1+0x54], R23 ;  /* 0x0000541701007387 */ /* 0x0041e80000100800 */
[----:B0-----:R-:W2:Y:S01]  /*6a60*/  LDL.LU R23, [R1+0x17e0] ;  /* 0x0017e00001177983 */ /* 0x001ea20000300800 */
[----:B------:R-:W-:-:S04]  /*6a70*/  IMAD.MOV.U32 R7, RZ, RZ, c[0x0][0x188] ;  /* 0x00006200ff077624 */ /* 0x000fc800078e00ff */
        /* <DEDUP_REMOVED lines=10> */
[----:B------:R-:W-:Y:S02]  /*6b20*/  ISETP.GT.AND P1, PT, R0, 0x3d, PT ;  /* 0x0000003d0000780c */ /* 0x000fe40003f24270 */
[----:B------:R-:W-:Y:S02]  /*6b30*/  PRMT R5, RZ, 0x7610, R5 ;  /* 0x00007610ff057816 */ /* 0x000fe40000000005 */
[----:B------:R-:W-:Y:S02]  /*6b40*/  PRMT R22, RZ, 0x7610, R22 ;  /* 0x00007610ff167816 */ /* 0x000fe40000000016 */
[----:B--2---:R-:W-:-:S06]  /*6b50*/  PRMT R23, RZ, 0x7610, R23 ;  /* 0x00007610ff177816 */ /* 0x004fcc0000000017 */
[----:B------:R0:W2:Y:S02]  /*6b60*/  @P0 LDG.E.U16 R23, [R6.64] ;  /* 0x0000000406170981 */ /* 0x0000a4000c1e1500 */
[----:B0-----:R-:W-:-:S04]  /*6b70*/  IMAD.MOV.U32 R7, RZ, RZ, c[0x0][0x188] ;  /* 0x00006200ff077624 */ /* 0x001fc800078e00ff */
[----:B------:R-:W-:-:S04]  /*6b80*/  IMAD R7, R7, 0x3d, RZ ;  /* 0x0000003d07077824 */ /* 0x000fc800078e02ff */
[----:B------:R-:W-:Y:S01]  /*6b90*/  IMAD.WIDE R6, R7, 0x2, R2 ;  /* 0x0000000207067825 */ /* 0x000fe200078e0202 */
[----:B------:R-:W-:-:S04]  /*6ba0*/  ISETP.GT.AND P0, PT, R0, 0x3e, PT ;  /* 0x0000003e0000780c */ /* 0x000fc80003f04270 */
[----:B------:R0:W3:Y:S02]  /*6bb0*/  @P1 LDG.E.U16 R5, [R6.64] ;  /* 0x0000000406051981 */ /* 0x0000e4000c1e1500 */
[----:B0-----:R-:W-:-:S04]  /*6bc0*/  IMAD.MOV.U32 R7, RZ, RZ, c[0x0][0x188] ;  /* 0x00006200ff077624 */ /* 0x001fc800078e00ff */
[----:B------:R-:W-:-:S04]  /*6bd0*/  IMAD R7, R7, 0x3e, RZ ;  /* 0x0000003e07077824 */ /* 0x000fc800078e02ff */
[----:B------:R-:W-:-:S05]  /*6be0*/  IMAD.WIDE R6, R7, 0x2, R2 ;  /* 0x0000000207067825 */ /* 0x000fca00078e0202 */
[----:B------:R0:W4:Y:S01]  /*6bf0*/  @P0 LDG.E.U16 R22, [R6.64] ;  /* 0x0000000406160981 */ /* 0x000122000c1e1500 */
[----:B------:R-:W-:Y:S02]  /*6c00*/  ISETP.GT.AND P1, PT, R0, 0x3f, PT ;  /* 0x0000003f0000780c */ /* 0x000fe40003f24270 */
[----:B------:R-:W-:Y:S01]  /*6c10*/  PRMT R29, RZ, 0x7610, R29 ;  /* 0x00007610ff1d7816 */ /* 0x000fe2000000001d */
[----:B0-----:R-:W-:-:S04]  /*6c20*/  IMAD.MOV.U32 R7, RZ, RZ, c[0x0][0x188] ;  /* 0x00006200ff077624 */ /* 0x001fc800078e00ff */
[----:B------:R-:W-:-:S04]  /*6c30*/  IMAD R7, R7, 0x3f, RZ ;  /* 0x0000003f07077824 */ /* 0x000fc800078e02ff */
[----:B------:R-:W-:-:S05]  /*6c40*/  IMAD.WIDE R6, R7, 0x2, R2 ;  /* 0x0000000207067825 */ /* 0x000fca00078e0202 */
[----:B------:R-:W4:Y:S01]  /*6c50*/  @P1 LDG.E.U16 R29, [R6.64] ;  /* 0x00000004061d1981 */ /* 0x000f22000c1e1500 */
[----:B------:R-:W-:-:S03]  /*6c60*/  PRMT R28, RZ, 0x7610, R28 ;  /* 0x00007610ff1c7816 */ /* 0x000fc6000000001c */
[----:B------:R-:W-:Y:S06]  /*6c70*/  BAR.SYNC.DEFER_BLOCKING 0x0 ;  /* 0x0000000000007b1d */ /* 0x000fec0000010000 */
[----:B--2---:R0:W-:Y:S04]  /*6c80*/  STL [R1+0x4c], R23 ;  /* 0x00004c1701007387 */ /* 0x0041e80000100800 */
[----:B0-----:R-:W2:Y:S04]  /*6c90*/  LDL.LU R23, [R1+0x17d8] ;  /* 0x0017d80001177983 */ /* 0x001ea80000300800 */
[----:B---3--:R-:W-:Y:S04]  /*6ca0*/  STL [R1+0x48], R5 ;  /* 0x0000480501007387 */ /* 0x008fe80000100800 */
[----:B----4-:R0:W-:Y:S04]  /*6cb0*/  STL [R1+0x44], R22 ;  /* 0x0000441601007387 */ /* 0x0101e80000100800 */
[----:B0-----:R-:W3:Y:S04]  /*6cc0*/  LDL.LU R22, [R1+0x17d4] ;  /* 0x0017d40001167983 */ /* 0x001ee80000300800 */
[----:B------:R-:W0:Y:S04]  /*6cd0*/  S2R R5, SR_TID.X ;  /* 0x0000000000057919 */ /* 0x000e280000002100 */
[----:B------:R-:W-:Y:S04]  /*6ce0*/  STL [R1+0x788], R0 ;  /* 0x0007880001007387 */ /* 0x000fe80000100800 */
[----:B------:R1:W-:Y:S04]  /*6cf0*/  STL.64 [R1+0x728], R2 ;  /* 0x0007280201007387 */ /* 0x0003e80000100a00 */
[----:B-1----:R-:W4:Y:S01]  /*6d00*/  LDL.LU R2, [R1+0x18] ;  /* 0x0000180001027983 */ /* 0x002f220000300800 */
[----:B0-----:R-:W-:-:S03]  /*6d10*/  LOP3.LUT R5, R5, 0x3f, RZ, 0xc0, !PT ;  /* 0x0000003f05057812 */ /* 0x001fc600078ec0ff */
[----:B------:R-:W4:Y:S01]  /*6d20*/  LDL.LU R3, [R1+0x1c] ;  /* 0x00001c0001037983 */ /* 0x000f220000300800 */
[C---:B------:R-:W-:Y:S01]  /*6d30*/  ISETP.GE.AND P0, PT, R5.reuse, R0, PT ;  /* 0x000000000500720c */ /* 0x040fe20003f06270 */
[----:B------:R-:W-:Y:S02]  /*6d40*/  IMAD R5, R5, c[0x0][0x18c], RZ ;  /* 0x0000630005057a24 */ /* 0x000fe400078e02ff */
[----:B------:R0:W-:Y:S04]  /*6d50*/  STL [R1+0x1754], R29 ;  /* 0x0017541d01007387 */ /* 0x0001e80000100800 */
[----:B0-----:R-:W4:Y:S01]  /*6d60*/  LDL.LU R29, [R1+0x24] ;  /* 0x00002400011d7983 */ /* 0x001f220000300800 */
[----:B--2---:R-:W-:Y:S02]  /*6d70*/  IMAD.MOV.U32 R6, RZ, RZ, R23 ;  /* 0x000000ffff067224 */ /* 0x004fe400078e0017 */
[----:B---3--:R-:W-:-:S05]  /*6d80*/  IMAD.MOV.U32 R7, RZ, RZ, R22 ;  /* 0x000000ffff077224 */ /* 0x008fca00078e0016 */
[----:B------:R0:W-:Y:S02]  /*6d90*/  STL.64 [R1+0x6e8], R6 ;  /* 0x0006e80601007387 */ /* 0x0001e40000100a00 */
[----:B0-----:R-:W-:-:S05]  /*6da0*/  IMAD.WIDE R6, R5, 0x2, R6 ;  /* 0x0000000205067825 */ /* 0x001fca00078e0206 */
[----:B------:R-:W2:Y:S04]  /*6db0*/  @!P0 LDG.E.U16 R28, [R6.64] ;  /* 0x00000004061c8981 */ /* 0x000ea8000c1e1500 */
[----:B--2---:R0:W-:Y:S04]  /*6dc0*/  STL [R1+0x3c], R28 ;  /* 0x00003c1c01007387 */ /* 0x0041e80000100800 */
[----:B0-----:R-:W2:Y:S04]  /*6dd0*/  LDL.LU R28, [R1+0x17d0] ;  /* 0x0017d000011c7983 */ /* 0x001ea80000300800 */
[----:B------:R-:W3:Y:S04]  /*6de0*/  LDL.LU R6, [R1+0x10] ;  /* 0x0000100001067983 */ /* 0x000ee80000300800 */
[----:B------:R-:W3:Y:S02]  /*6df0*/  LDL.LU R7, [R1+0x14] ;  /* 0x0000140001077983 */ /* 0x000ee40000300800 */
[----:B---3--:R-:W-:-:S04]  /*6e00*/  LOP3.LUT R7, R7, R6, RZ, 0x3c, !PT ;  /* 0x0000000607077212 */ /* 0x008fc800078e3cff */
[----:B------:R-:W-:-:S04]  /*6e10*/  LOP3.LUT R6, R7, R6, RZ, 0x3c, !PT ;  /* 0x0000000607067212 */ /* 0x000fc800078e3cff */
[----:B------:R-:W-:Y:S02]  /*6e20*/  LOP3.LUT R7, R7, R6, RZ, 0x3c, !PT ;  /* 0x0000000607077212 */ /* 0x000fe400078e3cff */
[----:B--2---:R-:W-:-:S03]  /*6e30*/  PRMT R28, RZ, 0x7610, R28 ;  /* 0x00007610ff1c7816 */ /* 0x004fc6000000001c */
[----:B------:R0:W-:Y:S02]  /*6e40*/  STL.64 [R1+0x6e0], R6 ;  /* 0x0006e00601007387 */ /* 0x0001e40000100a00 */
[----:B0-----:R-:W-:-:S05]  /*6e50*/  IMAD.WIDE R6, R5, 0x2, R6 ;  /* 0x0000000205067825 */ /* 0x001fca00078e0206 */
[----:B------:R0:W2:Y:S01]  /*6e60*/  @!P0 LDG.E.U16 R28, [R6.64] ;  /* 0x00000004061c8981 */ /* 0x0000a2000c1e1500 */
[----:B----4-:R-:W-:-:S04]  /*6e70*/  LOP3.LUT R3, R3, R2, RZ, 0x3c, !PT ;  /* 0x0000000203037212 */ /* 0x010fc800078e3cff */
[----:B------:R-:W-:-:S04]  /*6e80*/  LOP3.LUT R2, R3, R2, RZ, 0x3c, !PT ;  /* 0x0000000203027212 */ /* 0x000fc800078e3cff */
[----:B------:R-:W-:-:S05]  /*6e90*/  LOP3.LUT R3, R3, R2, RZ, 0x3c, !PT ;  /* 0x0000000203037212 */ /* 0x000fca00078e3cff */
[----:B0-----:R-:W-:Y:S01]  /*6ea0*/  IMAD.WIDE R6, R5, 0x2, R2 ;  /* 0x0000000205067825 */ /* 0x001fe200078e0202 */
[----:B--2---:R0:W-:Y:S04]  /*6eb0*/  STL [R1+0x38], R28 ;  /* 0x0000381c01007387 */ /* 0x0041e80000100800 */
[----:B0-----:R-:W2:Y:S04]  /*6ec0*/  LDL.LU R28, [R1+0x17cc] ;  /* 0x0017cc00011c7983 */ /* 0x001ea80000300800 */
[----:B------:R0:W-:Y:S04]  /*6ed0*/  STL.64 [R1+0x740], R2 ;  /* 0x0007400201007387 */ /* 0x0001e80000100a00 */
[----:B0-----:R-:W3:Y:S01]  /*6ee0*/  LDL.LU R3, [R1+0x20] ;  /* 0x0000200001037983 */ /* 0x001ee20000300800 */
[----:B------:R-:W-:Y:S01]  /*6ef0*/  PRMT R27, RZ, 0x7610, R27 ;  /* 0x00007610ff1b7816 */ /* 0x000fe2000000001b */
[----:B------:R-:W-:-:S05]  /*6f00*/  IMAD.MOV.U32 R2, RZ, RZ, R29 ;  /* 0x000000ffff027224 */ /* 0x000fca00078e001d */
[----:B------:R3:W4:Y:S01]  /*6f10*/  @!P0 LDG.E.U16 R27, [R6.64] ;  /* 0x00000004061b8981 */ /* 0x000722000c1e1500 */
[----:B--2---:R-:W-:Y:S01]  /*6f20*/  PRMT R28, RZ, 0x7610, R28 ;  /* 0x00007610ff1c7816 */ /* 0x004fe2000000001c */
[----:B---3--:R-:W-:-:S05]  /*6f30*/  IMAD.WIDE R6, R5, 0x2, R2 ;  /* 0x0000000205067825 */ /* 0x008fca00078e0202 */
[----:B------:R-:W2:Y:S04]  /*6f40*/  @!P0 LDG.E.U16 R28, [R6.64] ;  /* 0x00000004061c8981 */ /* 0x000ea8000c1e1500 */
[----:B----4-:R0:W-:Y:S04]  /*6f50*/  STL [R1+0x34], R27 ;  /* 0x0000341b01007387 */ /* 0x0101e80000100800 */
[----:B0-----:R-:W3:Y:S04]  /*6f60*/  LDL.LU R27, [R1+0x17c8] ;  /* 0x0017c800011b7983 */ /* 0x001ee80000300800 */
[----:B------:R-:W4:Y:S04]  /*6f70*/  LDL.LU R29, [R1+0x4a0] ;  /* 0x0004a000011d7983 */ /* 0x000f280000300800 */
[----:B------:R0:W-:Y:S04]  /*6f80*/  STL.64 [R1+0x758], R2 ;  /* 0x0007580201007387 */ /* 0x0001e80000100a00 */
[----:B0-----:R-:W3:Y:S04]  /*6f90*/  LDL.LU R2, [R1+0x494] ;  /* 0x0004940001027983 */ /* 0x001ee80000300800 */
[----:B------:R-:W3:Y:S04]  /*6fa0*/  LDL.LU R3, [R1+0x498] ;  /* 0x0004980001037983 */ /* 0x000ee80000300800 */
[----:B--2---:R0:W-:Y:S04]  /*6fb0*/  STL [R1+0x30], R28 ;  /* 0x0000301c01007387 */ /* 0x0041e80000100800 */
[----:B0-----:R-:W2:Y:S04]  /*6fc0*/  LDL.LU R28, [R1+0x17c4] ;  /* 0x0017c400011c7983 */ /* 0x001ea80000300800 */
[----:B------:R-:W2:Y:S04]  /*6fd0*/  LDL.LU R6, [R1+0x28] ;  /* 0x0000280001067983 */ /* 0x000ea80000300800 */
[----:B------:R-:W2:Y:S02]  /*6fe0*/  LDL.LU R7, [R1+0x2c] ;  /* 0x00002c0001077983 */ /* 0x000ea40000300800 */
[----:B--2---:R-:W-:-:S04]  /*6ff0*/  LOP3.LUT R7, R7, R6, RZ, 0x3c, !PT ;  /* 0x0000000607077212 */ /* 0x004fc800078e3cff */
[----:B------:R-:W-:-:S04]  /*7000*/  LOP3.LUT R6, R7, R6, RZ, 0x3c, !PT ;  /* 0x0000000607067212 */ /* 0x000fc800078e3cff */
[----:B------:R-:W-:Y:S02]  /*7010*/  LOP3.LUT R7, R7, R6, RZ, 0x3c, !PT ;  /* 0x0000000607077212 */ /* 0x000fe400078e3cff */
[----:B------:R-:W-:-:S03]  /*7020*/  PRMT R28, RZ, 0x7610, R28 ;  /* 0x00007610ff1c7816 */ /* 0x000fc6000000001c */
[----:B------:R0:W-:Y:S02]  /*7030*/  STL.64 [R1+0x6c8], R6 ;  /* 0x0006c80601007387 */ /* 0x0001e40000100a00 */
[----:B0-----:R-:W-:-:S05]  /*7040*/  IMAD.WIDE R6, R5, 0x2, R6 ;  /* 0x0000000205067825 */ /* 0x001fca00078e0206 */
[----:B------:R0:W2:Y:S01]  /*7050*/  @!P0 LDG.E.U16 R28, [R6.64] ;  /* 0x00000004061c8981 */ /* 0x0000a2000c1e1500 */
[----:B---3--:R-:W-:-:S04]  /*7060*/  LOP3.LUT R3, R3, R2, RZ, 0x3c, !PT ;  /* 0x0000000203037212 */ /* 0x008fc800078e3cff */
[----:B------:R-:W-:-:S04]  /*7070*/  LOP3.LUT R2, R3, R2, RZ, 0x3c, !PT ;  /* 0x0000000203027212 */ /* 0x000fc800078e3cff */
[----:B------:R-:W-:Y:S02]  /*7080*/  LOP3.LUT R3, R3, R2, RZ, 0x3c, !PT ;  /* 0x0000000203037212 */ /* 0x000fe400078e3cff */
[----:B------:R-:W-:-:S03]  /*7090*/  PRMT R27, RZ, 0x7610, R27 ;  /* 0x00007610ff1b7816 */ /* 0x000fc6000000001b */
[----:B0-----:R-:W-:-:S05]  /*70a0*/  IMAD.WIDE R6, R5, 0x2, R2 ;  /* 0x0000000205067825 */ /* 0x001fca00078e0202 */
[----:B------:R0:W3:Y:S04]  /*70b0*/  @!P0 LDG.E.U16 R27, [R6.64] ;  /* 0x00000004061b8981 */ /* 0x0000e8000c1e1500 */
[----:B--2---:R1:W-:Y:S04]  /*70c0*/  STL [R1+0x173c], R28 ;  /* 0x00173c1c01007387 */ /* 0x0043e80000100800 */
[----:B-1----:R-:W2:Y:S04]  /*70d0*/  LDL.LU R28, [R1+0x4a8] ;  /* 0x0004a800011c7983 */ /* 0x002ea80000300800 */
[----:B------:R1:W-:Y:S04]  /*70e0*/  STL.64 [R1+0x760], R2 ;  /* 0x0007600201007387 */ /* 0x0003e80000100a00 */
[----:B-1----:R-:W2:Y:S04]  /*70f0*/  LDL.LU R2, [R1+0x49c] ;  /* 0x00049c0001027983 */ /* 0x002ea80000300800 */
[----:B0-----:R-:W0:Y:S01]  /*7100*/  S2R R7, SR_TID.X ;  /* 0x0000000000077919 */ /* 0x001e220000002100 */
[----:B----4-:R-:W-:-:S03]  /*7110*/  IMAD.MOV.U32 R6, RZ, RZ, R29 ;  /* 0x000000ffff067224 */ /* 0x010fc600078e001d */
[----:B------:R-:W4:Y:S04]  /*7120*/  LDL.LU R3, [R1+0x4a4] ;  /* 0x0004a40001037983 */ /* 0x000f280000300800 */
[----:B---3--:R1:W-:Y:S01]  /*7130*/  STL [R1+0x1740], R27 ;  /* 0x0017401b01007387 */ /* 0x0083e20000100800 */
[----:B------:R-:W-:-:S03]  /*7140*/  PRMT R26, RZ, 0x7610, R26 ;  /* 0x00007610ff1a7816 */ /* 0x000fc6000000001a */
[----:B------:R-:W3:Y:S01]  /*7150*/  LDL.LU R29, [R1+0x4b0] ;  /* 0x0004b000011d7983 */ /* 0x000ee20000300800 */
[----:B0-----:R-:W-:-:S05]  /*7160*/  LOP3.LUT R7, R7, 0x1ff, RZ, 0xc0, !PT ;  /* 0x000001ff07077812 */ /* 0x001fca00078ec0ff */
[----:B-1----:R-:W-:Y:S02]  /*7170*/  IMAD.SHL.U32 R27, R7, 0x2, RZ ;  /* 0x00000002071b7824 */ /* 0x002fe400078e00ff */
[----:B--2---:R-:W-:-:S05]  /*7180*/  IMAD.MOV.U32 R7, RZ, RZ, R2 ;  /* 0x000000ffff077224 */ /* 0x004fca00078e0002 */
[----:B------:R0:W-:Y:S02]  /*7190*/  STL.64 [R1+0x6b8], R6 ;  /* 0x0006b80601007387 */ /* 0x0001e40000100a00 */
[----:B0-----:R-:W-:-:S05]  /*71a0*/  IMAD.WIDE R6, R5, 0x2, R6 ;  /* 0x0000000205067825 */ /* 0x001fca00078e0206 */
[----:B------:R4:W2:Y:S01]  /*71b0*/  @!P0 LDG.E.U16 R26, [R6.64] ;  /* 0x00000004061a8981 */ /* 0x0008a2000c1e1500 */
[----:B------:R-:W-:Y:S01]  /*71c0*/  IMAD.MOV.U32 R2, RZ, RZ, R28 ;  /* 0x000000ffff027224 */ /* 0x000fe200078e001c */
[----:B------:R-:W-:-:S03]  /*71d0*/  PRMT R25, RZ, 0x7610, R25 ;  /* 0x00007610ff197816 */ /* 0x000fc60000000019 */
[----:B----4-:R-:W-:-:S05]  /*71e0*/  IMAD.WIDE R6, R5, 0x2, R2 ;  /* 0x0000000205067825 */ /* 0x010fca00078e0202 */
[----:B------:R0:W4:Y:S04]  /*71f0*/  @!P0 LDG.E.U16 R25, [R6.64] ;  /* 0x0000000406198981 */ /* 0x000128000c1e1500 */
[----:B--2---:R1:W-:Y:S04]  /*7200*/  STL [R1+0x1744], R26 ;  /* 0x0017441a01007387 */ /* 0x0043e80000100800 */
[----:B------:R-:W2:Y:S04]  /*7210*/  LDL.LU R28, [R1+0x4b4] ;  /* 0x0004b400011c7983 */ /* 0x000ea80000300800 */
[----:B-1----:R-:W2:Y:S04]  /*7220*/  LDL.LU R26, [R1+0x4b8] ;  /* 0x0004b800011a7983 */ /* 0x002ea80000300800 */
[----:B------:R-:W-:Y:S04]  /*7230*/  STL [R1+0x790], R2 ;  /* 0x0007900201007387 */ /* 0x000fe80000100800 */
[----:B------:R-:W-:Y:S04]  /*7240*/  STL [R1+0x78c], R3 ;  /* 0x00078c0301007387 */ /* 0x000fe80000100800 */
[----:B0-----:R-:W2:Y:S01]  /*7250*/  LDL.LU R7, [R1+0x4ac] ;  /* 0x0004ac0001077983 */ /* 0x001ea20000300800 */
[----:B---3--:R-:W-:Y:S01]  /*7260*/  IMAD.MOV.U32 R6, RZ, RZ, R29 ;  /* 0x000000ffff067224 */ /* 0x008fe200078e001d */
[----:B------:R-:W-:-:S02]  /*7270*/  PRMT R24, RZ, 0x7610, R24 ;  /* 0x00007610ff187816 */ /* 0x000fc40000000018 */
[----:B----4-:R-:W-:Y:S04]  /*7280*/  STL [R1+0x1748], R25 ;  /* 0x0017481901007387 */ /* 0x010fe80000100800 */
[----:B--2---:R0:W-:Y:S02]  /*7290*/  STL.64 [R1+0x6a8], R6 ;  /* 0x0006a80601007387 */ /* 0x0041e40000100a00 */
[----:B0-----:R-:W-:-:S05]  /*72a0*/  IMAD.WIDE R6, R5, 0x2, R6 ;  /* 0x0000000205067825 */ /* 0x001fca00078e0206 */
[----:B------:R0:W2:Y:S01]  /*72b0*/  @!P0 LDG.E.U16 R24, [R6.64] ;  /* 0x0000000406188981 */ /* 0x0000a2000c1e1500 */
[----:B------:R-:W-:Y:S01]  /*72c0*/  PRMT R3, RZ, 0x7610, R3 ;  /* 0x00007610ff037816 */ /* 0x000fe20000000003 */
[----:B0-----:R-:W-:Y:S02]  /*72d0*/  IMAD.MOV.U32 R6, RZ, RZ, R26 ;  /* 0x000000ffff067224 */ /* 0x001fe400078e001a */
[----:B------:R-:W-:Y:S01]  /*72e0*/  IMAD.MOV.U32 R7, RZ, RZ, R28 ;  /* 0x000000ffff077224 */ /* 0x000fe200078e001c */
[----:B--2---:R-:W-:Y:S04]  /*72f0*/  STL [R1+0x1750], R24 ;  /* 0x0017501801007387 */ /* 0x004fe80000100800 */
[----:B------:R0:W-:Y:S04]  /*7300*/  STL.64 [R1+0x6a0], R6 ;  /* 0x0006a00601007387 */ /* 0x0001e80000100a00 */
[----:B------:R-:W2:Y:S04]  /*7310*/  LDL.LU R28, [R1+0x4cc] ;  /* 0x0004cc00011c7983 */ /* 0x000ea80000300800 */
[----:B------:R-:W3:Y:S01]  /*7320*/  LDL.LU R26, [R1+0x4d0] ;  /* 0x0004d000011a7983 */ /* 0x000ee20000300800 */
[----:B0-----:R-:W-:-:S05]  /*7330*/  IMAD.WIDE R6, R5, 0x2, R6 ;  /* 0x0000000205067825 */ /* 0x001fca00078e0206 */
[----:B------:R0:W4:Y:S04]  /*7340*/  @!P0 LDG.E.U16 R3, [R6.64] ;  /* 0x0000000406038981 */ /* 0x000128000c1e1500 */
[----:B0-----:R-:W2:Y:S04]  /*7350*/  LDL.LU R6, [R1+0x4bc] ;  /* 0x0004bc0001067983 */ /* 0x001ea80000300800 */
[----:B------:R-:W2:Y:S01]  /*7360*/  LDL.LU R7, [R1+0x4c0] ;  /* 0x0004c00001077983 */ /* 0x000ea20000300800 */
[----:B------:R-:W-:-:S03]  /*7370*/  PRMT R2, RZ, 0x7610, R2 ;  /* 0x00007610ff027816 */ /* 0x000fc60000000002 */
[----:B----4-:R0:W-:Y:S04]  /*7380*/  STL [R1+0x1758], R3 ;  /* 0x0017580301007387 */ /* 0x0101e80000100800 */
[----:B0-----:R-:W4:Y:S01]  /*7390*/  LDL.LU R3, [R1+0x4c8] ;  /* 0x0004c80001037983 */ /* 0x001f220000300800 */
[----:B--2---:R-:W-:-:S04]  /*73a0*/  LOP3.LUT R7, R7, R6, RZ, 0x3c, !PT ;  /* 0x0000000607077212 */ /* 0x004fc800078e3cff */
[----:B------:R-:W-:-:S04]  /*73b0*/  LOP3.LUT R6, R7, R6, RZ, 0x3c, !PT ;  /* 0x0000000607067212 */ /* 0x000fc800078e3cff */
[----:B------:R-:W-:-:S05]  /*73c0*/  LOP3.LUT R7, R7, R6, RZ, 0x3c, !PT ;  /* 0x0000000607077212 */ /* 0x000fca00078e3cff */
[----:B------:R0:W-:Y:S02]  /*73d0*/  STL.64 [R1+0x698], R6 ;  /* 0x0006980601007387 */ /* 0x0001e40000100a00 */
[----:B0-----:R-:W-:-:S05]  /*73e0*/  IMAD.WIDE R6, R5, 0x2, R6 ;  /* 0x0000000205067825 */ /* 0x001fca00078e0206 */
[----:B------:R0:W2:Y:S04]  /*73f0*/  @!P0 LDG.E.U16 R2, [R6.64] ;  /* 0x0000000406028981 */ /* 0x0000a8000c1e1500 */
[----:B0-----:R-:W3:Y:S01]  /*7400*/  LDL.LU R7, [R1+0x4c4] ;  /* 0x0004c40001077983 */ /* 0x001ee20000300800 */
[----:B------:R-:W-:Y:S01]  /*7410*/  PRMT R0, RZ, 0x7610, R0 ;  /* 0x00007610ff007816 */ /* 0x000fe20000000000 */
[----:B----4-:R-:W-:Y:S02]  /*7420*/  IMAD.MOV.U32 R6, RZ, RZ, R3 ;  /* 0x000000ffff067224 */ /* 0x010fe400078e0003 */
[----:B--2---:R0:W-:Y:S04]  /*7430*/  STL [R1+0x175c], R2 ;  /* 0x00175c0201007387 */ /* 0x0041e80000100800 */
[----:B---3--:R1:W-:Y:S01]  /*7440*/  STL.64 [R1+0x690], R6 ;  /* 0x0006900601007387 */ /* 0x0083e20000100a00 */
[----:B------:R-:W-:-:S03]  /*7450*/  PRMT R23, RZ, 0x7610, R23 ;  /* 0x00007610ff177816 */ /* 0x000fc60000000017 */
[----:B0-----:R-:W2:Y:S01]  /*7460*/  LDL.LU R2, [R1+0x4d8] ;  /* 0x0004d80001027983 */ /* 0x001ea20000300800 */
[----:B-1----:R-:W-:-:S05]  /*7470*/  IMAD.WIDE R6, R5, 0x2, R6 ;  /* 0x0000000205067825 */ /* 0x002fca00078e0206 */
[----:B------:R0:W3:Y:S02]  /*7480*/  @!P0 LDG.E.U16 R0, [R6.64] ;  /* 0x0000000406008981 */ /* 0x0000e4000c1e1500 */
[----:B0-----:R-:W-:Y:S02]  /*7490*/  IMAD.MOV.U32 R6, RZ, RZ, R26 ;  /* 0x000000ffff067224 */ /* 0x001fe400078e001a */
[----:B------:R-:W-:Y:S01]  /*74a0*/  IMAD.MOV.U32 R7, RZ, RZ, R28 ;  /* 0x000000ffff077224 */ /* 0x000fe200078e001c */
[----:B------:R-:W0:Y:S04]  /*74b0*/  S2R R25, SR_TID.X ;  /* 0x0000000000197919 */ /* 0x000e280000002100 */
[----:B---3--:R1:W-:Y:S04]  /*74c0*/  STL [R1+0x1760], R0 ;  /* 0x0017600001007387 */ /* 0x0083e80000100800 */
[----:B-1----:R-:W3:Y:S04]  /*74d0*/  LDL.LU R0, [R1+0x4d4] ;  /* 0x0004d40001007983 */ /* 0x002ee80000300800 */
[----:B------:R1:W-:Y:S02]  /*74e0*/  STL.64 [R1+0x688], R6 ;  /* 0x0006880601007387 */ /* 0x0003e40000100a00 */
[----:B-1----:R-:W-:Y:S01]  /*74f0*/  IMAD.WIDE R6, R5, 0x2, R6 ;  /* 0x0000000205067825 */ /* 0x002fe200078e0206 */
[----:B0-----:R-:W-:Y:S01]  /*7500*/  LOP3.LUT R29, R25, 0x1ff, RZ, 0xc0, !PT ;  /* 0x000001ff191d7812 */ /* 0x001fe200078ec0ff */
[----:B------:R-:W4:Y:S04]  /*7510*/  LDL.LU R5, [R1+0x4dc] ;  /* 0x0004dc0001057983 */ /* 0x000f280000300800 */
[----:B------:R0:W3:Y:S01]  /*7520*/  @!P0 LDG.E.U16 R23, [R6.64] ;  /* 0x0000000406178981 */ /* 0x0000e2000c1e1500 */
[----:B------:R-:W-:-:S03]  /*7530*/  IMAD.SHL.U32 R24, R29, 0x2, RZ ;  /* 0x000000021d187824 */ /* 0x000fc600078e00ff */
[----:B------:R-:W-:Y:S04]  /*7540*/  STS.U16 [R27], R13 ;  /* 0x0000000d1b007388 */ /* 0x000fe80000000400 */
[----:B------:R-:W4:Y:S04]  /*7550*/  LDL.LU R3, [R1+0x4e0] ;  /* 0x0004e00001037983 */ /* 0x000f280000300800 */
[----:B0-----:R-:W0:Y:S01]  /*7560*/  S2R R7, SR_TID.X ;  /* 0x0000000000077919 */ /* 0x001e220000002100 */
[----:B--2---:R-:W-:-:S03]  /*7570*/  IMAD.MOV.U32 R6, RZ, RZ, R2 ;  /* 0x000000ffff067224 */ /* 0x004fc600078e0002 */
[----:B------:R-:W-:Y:S04]  /*7580*/  STS.U16 [R27+0x2000], R19 ;  /* 0x002000131b007388 */ /* 0x000fe80000000400 */
[----:B------:R-:W2:Y:S04]  /*7590*/  LDL.LU R28, [R1+0x200] ;  /* 0x00020000011c7983 */ /* 0x000ea80000300800 */
[----:B------:R-:W-:Y:S04]  /*75a0*/  STS.U16 [R27+0x4000], R18 ;  /* 0x004000121b007388 */ /* 0x000fe80000000400 */
[----:B------:R-:W-:Y:S01]  /*75b0*/  STS.U16 [R24+0x6000], R16 ;  /* 0x0060001018007388 */ /* 0x000fe20000000400 */
[----:B0-----:R-:W-:-:S02]  /*75c0*/  LOP3.LUT R26, R7, 0x1ff, RZ, 0xc0, !PT ;  /* 0x000001ff071a7812 */ /* 0x001fc400078ec0ff */
[----:B------:R-:W-:Y:S01]  /*75d0*/  LOP3.LUT R7, R7, 0x3f, RZ, 0xc0, !PT ;  /* 0x0000003f07077812 */ /* 0x000fe200078ec0ff */
[----:B------:R-:W-:Y:S04]  /*75e0*/  STS.U16 [R24+0x8000], R12 ;  /* 0x0080000c18007388 */ /* 0x000fe80000000400 */
[----:B------:R-:W-:Y:S01]  /*75f0*/  STS.U16 [R24+0xa000], R10 ;  /* 0x00a0000a18007388 */ /* 0x000fe20000000400 */
[----:B------:R-:W-:-:S03]  /*7600*/  PRMT R22, RZ, 0x7610, R22 ;  /* 0x00007610ff167816 */ /* 0x000fc60000000016 */
[----:B------:R-:W-:Y:S04]  /*7610*/  STS.U16 [R24+0xc000], R9 ;  /* 0x00c0000918007388 */ /* 0x000fe80000000400 */
[----:B------:R-:W-:Y:S04]  /*7620*/  STS.U16 [R24+0xe000], R8 ;  /* 0x00e0000818007388 */ /* 0x000fe80000000400 */
[----:B---3--:R0:W-:Y:S04]  /*7630*/  STL [R1+0x1764], R23 ;  /* 0x0017641701007387 */ /* 0x0081e80000100800 */
[----:B------:R1:W-:Y:S01]  /*7640*/  STL [R1+0x17a4], R24 ;  /* 0x0017a41801007387 */ /* 0x0003e20000100800 */
[----:B0-----:R-:W-:-:S02]  /*7650*/  IMAD R23, R7, c[0x0][0x18c], RZ ;  /* 0x0000630007177a24 */ /* 0x001fc400078e02ff */
[----:B------:R-:W-:Y:S01]  /*7660*/  IMAD.MOV.U32 R7, RZ, RZ, R0 ;  /* 0x000000ffff077224 */ /* 0x000fe200078e0000 */
[----:B-1----:R-:W3:Y:S04]  /*7670*/  LDL.LU R24, [R1+0x408] ;  /* 0x0004080001187983 */ /* 0x002ee80000300800 */
[----:B------:R0:W-:Y:S01]  /*7680*/  STL.64 [R1+0x680], R6 ;  /* 0x0006800601007387 */ /* 0x0001e20000100a00 */
[----:B------:R-:W-:-:S03]  /*7690*/  IMAD.SHL.U32 R26, R26, 0x2, RZ ;  /* 0x000000021a1a7824 */ /* 0x000fc600078e00ff */
[----:B------:R-:W2:Y:S01]  /*76a0*/  LDL.LU R2, [R1+0x4ec] ;  /* 0x0004ec0001027983 */ /* 0x000ea20000300800 */
[----:B0-----:R-:W-:Y:S01]  /*76b0*/  IMAD.WIDE R6, R23, 0x2, R6 ;  /* 0x0000000217067825 */ /* 0x001fe200078e0206 */
[----:B------:R-:W-:Y:S02]  /*76c0*/  LOP3.LUT R26, R26, 0x10, RZ, 0x3c, !PT ;  /* 0x000000101a1a7812 */ /* 0x000fe400078e3cff */
[----:B------:R-:W2:Y:S04]  /*76d0*/  LDL.LU R0, [R1+0x4f0] ;  /* 0x0004f00001007983 */ /* 0x000ea80000300800 */
[----:B------:R4:W2:Y:S04]  /*76e0*/  @!P0 LDG.E.U16 R22, [R6.64] ;  /* 0x0000000406168981 */ /* 0x0008a8000c1e1500 */
[----:B------:R0:W-:Y:S01]  /*76f0*/  STS.U16 [R26+0x400], R21 ;  /* 0x000400151a007388 */ /* 0x0001e20000000400 */
[----:B----4-:R-:W-:-:S02]  /*7700*/  IMAD.MOV.U32 R6, RZ, RZ, R3 ;  /* 0x000000ffff067224 */ /* 0x010fc400078e0003 */
[----:B------:R-:W-:Y:S01]  /*7710*/  IMAD.MOV.U32 R7, RZ, RZ, R5 ;  /* 0x000000ffff077224 */ /* 0x000fe200078e0005 */
[----:B0-----:R-:W-:Y:S01]  /*7720*/  PRMT R21, RZ, 0x7610, R21 ;  /* 0x00007610ff157816 */ /* 0x001fe20000000015 */
[----:B--2---:R0:W-:Y:S04]  /*7730*/  STL [R1+0x1768], R22 ;  /* 0x0017681601007387 */ /* 0x0041e80000100800 */
[----:B0-----:R-:W2:Y:S04]  /*7740*/  LDL.LU R22, [R1+0x4e8] ;  /* 0x0004e80001167983 */ /* 0x001ea80000300800 */
[----:B------:R0:W-:Y:S04]  /*7750*/  STL.64 [R1+0x678], R6 ;  /* 0x0006780601007387 */ /* 0x0001e80000100a00 */
[----:B------:R-:W4:Y:S04]  /*7760*/  LDL.LU R5, [R1+0x4f4] ;  /* 0x0004f40001057983 */ /* 0x000f280000300800 */
[----:B------:R-:W3:Y:S01]  /*7770*/  LDL.LU R3, [R1+0x4f8] ;  /* 0x0004f80001037983 */ /* 0x000ee20000300800 */
[----:B0-----:R-:W-:-:S05]  /*7780*/  IMAD.WIDE R6, R23, 0x2, R6 ;  /* 0x0000000217067825 */ /* 0x001fca00078e0206 */
[----:B------:R0:W3:Y:S04]  /*7790*/  @!P0 LDG.E.U16 R21, [R6.64] ;  /* 0x0000000406158981 */ /* 0x0000e8000c1e1500 */
[----:B0-----:R-:W4:Y:S04]  /*77a0*/  LDL.LU R7, [R1+0x4e4] ;  /* 0x0004e40001077983 */ /* 0x001f280000300800 */
[----:B------:R0:W-:Y:S02]  /*77b0*/  STS.U16 [R26+0x2400], R20 ;  /* 0x002400141a007388 */ /* 0x0001e40000000400 */
[----:B0-----:R-:W-:Y:S01]  /*77c0*/  PRMT R20, RZ, 0x7610, R20 ;  /* 0x00007610ff147816 */ /* 0x001fe20000000014 */
[----:B--2---:R-:W-:Y:S01]  /*77d0*/  IMAD.MOV.U32 R6, RZ, RZ, R22 ;  /* 0x000000ffff067224 */ /* 0x004fe200078e0016 */
[----:B---3--:R-:W-:Y:S04]  /*77e0*/  STL [R1+0x176c], R21 ;  /* 0x00176c1501007387 */ /* 0x008fe80000100800 */
[----:B----4-:R0:W-:Y:S02]  /*77f0*/  STL.64 [R1+0x670], R6 ;  /* 0x0006700601007387 */ /* 0x0101e40000100a00 */
[----:B0-----:R-:W-:-:S05]  /*7800*/  IMAD.WIDE R6, R23, 0x2, R6 ;  /* 0x0000000217067825 */ /* 0x001fca00078e0206 */
[----:B------:R0:W2:Y:S01]  /*7810*/  @!P0 LDG.E.U16 R20, [R6.64] ;  /* 0x0000000406148981 */ /* 0x0000a2000c1e1500 */
[----:B------:R-:W-:Y:S01]  /*7820*/  PRMT R19, RZ, 0x7610, R19 ;  /* 0x00007610ff137816 */ /* 0x000fe20000000013 */
[----:B0-----:R-:W-:Y:S02]  /*7830*/  IMAD.MOV.U32 R6, RZ, RZ, R0 ;  /* 0x000000ffff067224 */ /* 0x001fe400078e0000 */
[----:B------:R-:W-:Y:S01]  /*7840*/  IMAD.MOV.U32 R7, RZ, RZ, R2 ;  /* 0x000000ffff077224 */ /* 0x000fe200078e0002 */
[----:B--2---:R-:W-:Y:S04]  /*7850*/  STL [R1+0x1770], R20 ;  /* 0x0017701401007387 */ /* 0x004fe80000100800 */
[----:B------:R-:W2:Y:S04]  /*7860*/  LDL.LU R2, [R1+0x4fc] ;  /* 0x0004fc0001027983 */ /* 0x000ea80000300800 */
[----:B------:R-:W3:Y:S04]  /*7870*/  LDL.LU R0, [R1+0x500] ;  /* 0x0005000001007983 */ /* 0x000ee80000300800 */
[----:B------:R0:W-:Y:S02]  /*7880*/  STL.64 [R1+0x668], R6 ;  /* 0x0006680601007387 */ /* 0x0001e40000100a00 */
[----:B0-----:R-:W-:-:S05]  /*7890*/  IMAD.WIDE R6, R23, 0x2, R6 ;  /* 0x0000000217067825 */ /* 0x001fca00078e0206 */
[----:B------:R0:W4:Y:S01]  /*78a0*/  @!P0 LDG.E.U16 R19, [R6.64] ;  /* 0x0000000406138981 */ /* 0x000122000c1e1500 */
[----:B------:R-:W-:Y:S02]  /*78b0*/  LOP3.LUT R25, R25, 0x3f, RZ, 0xc0, !PT ;  /* 0x0000003f19197812 */ /* 0x000fe400078ec0ff */
[----:B------:R-:W-:Y:S01]  /*78c0*/  PRMT R18, RZ, 0x7610, R18 ;  /* 0x00007610ff127816 */ /* 0x000fe20000000012 */
[----:B0-----:R-:W-:Y:S02]  /*78d0*/  IMAD.MOV.U32 R6, RZ, RZ, R3 ;  /* 0x000000ffff067224 */ /* 0x001fe400078e0003 */
[----:B------:R-:W-:Y:S01]  /*78e0*/  IMAD.MOV.U32 R7, RZ, RZ, R5 ;  /* 0x000000ffff077224 */ /* 0x000fe200078e0005 */
[----:B----4-:R0:W-:Y:S04]  /*78f0*/  STL [R1+0x1774], R19 ;  /* 0x0017741301007387 */ /* 0x0101e80000100800 */
[----:B------:R-:W4:Y:S04]  /*7900*/  LDL.LU R21, [R1+0x504] ;  /* 0x0005040001157983 */ /* 0x000f280000300800 */
[----:B------:R-:W4:Y:S01]  /*7910*/  LDL.LU R5, [R1+0x508] ;  /* 0x0005080001057983 */ /* 0x000f220000300800 */
[----:B0-----:R-:W-:-:S03]  /*7920*/  IMAD R19, R25, c[0x0][0x18c], RZ ;  /* 0x0000630019137a24 */ /* 0x001fc600078e02ff */
[----:B------:R0:W-:Y:S04]  /*7930*/  STL.64 [R1+0x660], R6 ;  /* 0x0006600601007387 */ /* 0x0001e80000100a00 */
[----:B------:R-:W4:Y:S04]  /*7940*/  LDL.LU R20, [R1+0x50c] ;  /* 0x00050c0001147983 */ /* 0x000f280000300800 */
[----:B------:R-:W4:Y:S01]  /*7950*/  LDL.LU R3, [R1+0x510] ;  /* 0x0005100001037983 */ /* 0x000f220000300800 */
[----:B0-----:R-:W-:-:S05]  /*7960*/  IMAD.WIDE R6, R19, 0x2, R6 ;  /* 0x0000000213067825 */ /* 0x001fca00078e0206 */
[----:B------:R0:W4:Y:S01]  /*7970*/  @!P0 LDG.E.U16 R18, [R6.64] ;  /* 0x0000000406128981 */ /* 0x000122000c1e1500 */
[----:B---3--:R-:W-:Y:S02]  /*7980*/  IMAD.MOV.U32 R22, RZ, RZ, R0 ;  /* 0x000000ffff167224 */ /* 0x008fe400078e0000 */
[----:B--2---:R-:W-:Y:S01]  /*7990*/  IMAD.MOV.U32 R23, RZ, RZ, R2 ;  /* 0x000000ffff177224 */ /* 0x004fe200078e0002 */
[----:B------:R-:W-:Y:S04]  /*79a0*/  STS.U16 [R26+0x4400], R24 ;  /* 0x004400181a007388 */ /* 0x000fe80000000400 */
[----:B------:R-:W-:Y:S01]  /*79b0*/  STS.U16 [R26+0x6400], R28 ;  /* 0x0064001c1a007388 */ /* 0x000fe20000000400 */
[----:B0-----:R-:W-:-:S03]  /*79c0*/  IMAD.WIDE R6, R19, 0x2, R22 ;  /* 0x0000000213067825 */ /* 0x001fc600078e0216 */
[----:B------:R0:W-:Y:S01]  /*79d0*/  STS.U16 [R26+0x8400], R17 ;  /* 0x008400111a007388 */ /* 0x0001e20000000400 */
[----:B------:R-:W-:Y:S02]  /*79e0*/  PRMT R16, RZ, 0x7610, R16 ;  /* 0x00007610ff107816 */ /* 0x000fe40000000010 */
[----:B0-----:R-:W-:Y:S01]  /*79f0*/  PRMT R17, RZ, 0x7610, R17 ;  /* 0x00007610ff117816 */ /* 0x001fe20000000011 */
[----:B------:R0:W-:Y:S05]  /*7a00*/  STS.U16 [R26+0xa400], R15 ;  /* 0x00a4000f1a007388 */ /* 0x0001ea0000000400 */
[----:B------:R1:W2:Y:S01]  /*7a10*/  @!P0 LDG.E.U16 R17, [R6.64] ;  /* 0x0000000406118981 */ /* 0x0002a2000c1e1500 */
[----:B0-----:R-:W-:-:S03]  /*7a20*/  PRMT R15, RZ, 0x7610, R15 ;  /* 0x00007610ff0f7816 */ /* 0x001fc6000000000f */
[----:B----4-:R-:W-:Y:S04]  /*7a30*/  STL [R1+0x1778], R18 ;  /* 0x0017781201007387 */ /* 0x010fe80000100800 */
[----:B------:R-:W3:Y:S04]  /*7a40*/  LDL.LU R28, [R1+0x468] ;  /* 0x00046800011c7983 */ /* 0x000ee80000300800 */
[----:B------:R0:W-:Y:S04]  /*7a50*/  STL.64 [R1+0x658], R22 ;  /* 0x0006581601007387 */ /* 0x0001e80000100a00 */
[----:B------:R-:W4:Y:S04]  /*7a60*/  LDL.LU R2, [R1+0x514] ;  /* 0x0005140001027983 */ /* 0x000f280000300800 */
[----:B------:R-:W3:Y:S01]  /*7a70*/  LDL.LU R0, [R1+0x518] ;  /* 0x0005180001007983 */ /* 0x000ee20000300800 */
[----:B0-----:R-:W-:-:S02]  /*7a80*/  IMAD.MOV.U32 R22, RZ, RZ, R5 ;  /* 0x000000ffff167224 */ /* 0x001fc400078e0005 */
[----:B------:R-:W-:Y:S02]  /*7a90*/  IMAD.MOV.U32 R23, RZ, RZ, R21 ;  /* 0x000000ffff177224 */ /* 0x000fe400078e0015 */
[----:B------:R-:W-:Y:S02]  /*7aa0*/  IMAD.MOV.U32 R21, RZ, RZ, R20 ;  /* 0x000000ffff157224 */ /* 0x000fe400078e0014 */
[----:B-1----:R-:W-:-:S04]  /*7ab0*/  IMAD.WIDE R6, R19, 0x2, R22 ;  /* 0x0000000213067825 */ /* 0x002fc800078e0216 */
[----:B------:R-:W-:Y:S01]  /*7ac0*/  IMAD.MOV.U32 R20, RZ, RZ, R3 ;  /* 0x000000ffff147224 */ /* 0x000fe200078e0003 */
[----:B------:R0:W3:Y:S03]  /*7ad0*/  @!P0 LDG.E.U16 R16, [R6.64] ;  /* 0x0000000406108981 */ /* 0x0000e6000c1e1500 */
[----:B0-----:R-:W-:-:S05]  /*7ae0*/  IMAD.WIDE R6, R19, 0x2, R20 ;  /* 0x0000000213067825 */ /* 0x001fca00078e0214 */
[----:B------:R4:W3:Y:S04]  /*7af0*/  @!P0 LDG.E.U16 R15, [R6.64] ;  /* 0x00000004060f8981 */ /* 0x0008e8000c1e1500 */
[----:B--2---:R-:W-:Y:S04]  /*7b00*/  STL [R1+0x177c], R17 ;  /* 0x00177c1101007387 */ /* 0x004fe80000100800 */
[----:B------:R-:W2:Y:S04]  /*7b10*/  LDL.LU R5, [R1+0x444] ;  /* 0x0004440001057983 */ /* 0x000ea80000300800 */
[----:B------:R-:W-:Y:S04]  /*7b20*/  STL.64 [R1+0x650], R22 ;  /* 0x0006501601007387 */ /* 0x000fe80000100a00 */
[----:B------:R-:W-:Y:S04]  /*7b30*/  STS.U16 [R26+0xc400], R11 ;  /* 0x00c4000b1a007388 */ /* 0x000fe80000000400 */
[----:B------:R0:W-:Y:S02]  /*7b40*/  STS.U16 [R26+0xe400], R14 ;  /* 0x00e4000e1a007388 */ /* 0x0001e40000000400 */
[----:B0-----:R-:W-:Y:S01]  /*7b50*/  PRMT R14, RZ, 0x7610, R14 ;  /* 0x00007610ff0e7816 */ /* 0x001fe2000000000e */
[----:B----4-:R-:W-:-:S02]  /*7b60*/  IMAD.MOV.U32 R7, RZ, RZ, R2 ;  /* 0x000000ffff077224 */ /* 0x010fc400078e0002 */
[----:B---3--:R-:W-:Y:S01]  /*7b70*/  IMAD.MOV.U32 R6, RZ, RZ, R0 ;  /* 0x000000ffff067224 */ /* 0x008fe200078e0000 */
[----:B------:R0:W-:Y:S04]  /*7b80*/  STL [R1+0x1780], R16 ;  /* 0x0017801001007387 */ /* 0x0001e80000100800 */
[----:B------:R-:W3:Y:S04]  /*7b90*/  LDL.LU R17, [R1+0x51c] ;  /* 0x00051c0001117983 */ /* 0x000ee80000300800 */
[----:B------:R-:W4:Y:S04]  /*7ba0*/  LDL.LU R3, [R1+0x520] ;  /* 0x0005200001037983 */ /* 0x000f280000300800 */
[----:B------:R-:W-:Y:S04]  /*7bb0*/  STL.64 [R1+0x648], R20 ;  /* 0x0006481401007387 */ /* 0x000fe80000100a00 */
[----:B------:R-:W2:Y:S04]  /*7bc0*/  LDL.LU R25, [R1+0x420] ;  /* 0x0004200001197983 */ /* 0x000ea80000300800 */
[----:B------:R-:W-:Y:S04]  /*7bd0*/  STL [R1+0x1784], R15 ;  /* 0x0017840f01007387 */ /* 0x000fe80000100800 */
[----:B------:R-:W2:Y:S04]  /*7be0*/  LDL.LU R2, [R1+0x524] ;  /* 0x0005240001027983 */ /* 0x000ea80000300800 */
[----:B------:R-:W2:Y:S04]  /*7bf0*/  LDL.LU R0, [R1+0x528] ;  /* 0x0005280001007983 */ /* 0x000ea80000300800 */
[----:B------:R1:W-:Y:S01]  /*7c00*/  STL.64 [R1+0x640], R6 ;  /* 0x0006400601007387 */ /* 0x0003e20000100a00 */
[----:B0-----:R-:W-:-:S03]  /*7c10*/  LOP3.LUT R16, R27, 0x20, RZ, 0x3c, !PT ;  /* 0x000000201b107812 */ /* 0x001fc600078e3cff */
[----:B------:R-:W2:Y:S01]  /*7c20*/  LDL.LU R26, [R1+0x414] ;  /* 0x00041400011a7983 */ /* 0x000ea20000300800 */
[----:B-1----:R-:W-:-:S05]  /*7c30*/  IMAD.WIDE R6, R19, 0x2, R6 ;  /* 0x0000000213067825 */ /* 0x002fca00078e0206 */
[----:B------:R3:W2:Y:S01]  /*7c40*/  @!P0 LDG.E.U16 R14, [R6.64] ;  /* 0x00000004060e8981 */ /* 0x0006a2000c1e1500 */
[----:B------:R-:W-:Y:S01]  /*7c50*/  PRMT R13, RZ, 0x7610, R13 ;  /* 0x00007610ff0d7816 */ /* 0x000fe2000000000d */
[----:B---3--:R-:W-:Y:S02]  /*7c60*/  IMAD.MOV.U32 R7, RZ, RZ, R17 ;  /* 0x000000ffff077224 */ /* 0x008fe400078e0011 */
[----:B----4-:R-:W-:Y:S01]  /*7c70*/  IMAD.MOV.U32 R6, RZ, RZ, R3 ;  /* 0x000000ffff067224 */ /* 0x010fe200078e0003 */
[----:B--2---:R-:W-:Y:S04]  /*7c80*/  STL [R1+0x1788], R14 ;  /* 0x0017880e01007387 */ /* 0x004fe80000100800 */
[----:B------:R-:W2:Y:S04]  /*7c90*/  LDL.LU R15, [R1+0x52c] ;  /* 0x00052c00010f7983 */ /* 0x000ea80000300800 */
[----:B------:R-:W3:Y:S04]  /*7ca0*/  LDL.LU R3, [R1+0x530] ;  /* 0x0005300001037983 */ /* 0x000ee80000300800 */
[----:B------:R-:W4:Y:S04]  /*7cb0*/  LDL.LU R27, [R1+0x400] ;  /* 0x00040000011b7983 */ /* 0x000f280000300800 */
[----:B------:R0:W-:Y:S02]  /*7cc0*/  STL.64 [R1+0x638], R6 ;  /* 0x0006380601007387 */ /* 0x0001e40000100a00 */
[----:B0-----:R-:W-:-:S05]  /*7cd0*/  IMAD.WIDE R6, R19, 0x2, R6 ;  /* 0x0000000213067825 */ /* 0x001fca00078e0206 */
[----:B------:R0:W2:Y:S04]  /*7ce0*/  @!P0 LDG.E.U16 R13, [R6.64] ;  /* 0x00000004060d8981 */ /* 0x0000a8000c1e1500 */
[----:B------:R1:W-:Y:S01]  /*7cf0*/  STS.U16 [R16+0x800], R28 ;  /* 0x0008001c10007388 */ /* 0x0003e20000000400 */
[----:B------:R-:W-:Y:S01]  /*7d00*/  PRMT R12, RZ, 0x7610, R12 ;  /* 0x00007610ff0c7816 */ /* 0x000fe2000000000c */
[----:B0-----:R-:W-:Y:S02]  /*7d10*/  IMAD.MOV.U32 R6, RZ, RZ, R0 ;  /* 0x000000ffff067224 */ /* 0x001fe400078e0000 */
[----:B------:R-:W-:Y:S01]  /*7d20*/  IMAD.MOV.U32 R7, RZ, RZ, R2 ;  /* 0x000000ffff077224 */ /* 0x000fe200078e0002 */
[----:B-1----:R-:W3:Y:S04]  /*7d30*/  LDL.LU R28, [R1+0x5c] ;  /* 0x00005c00011c7983 */ /* 0x002ee80000300800 */
[----:B------:R0:W-:Y:S04]  /*7d40*/  STS.U16 [R16+0x2800], R5 ;  /* 0x0028000510007388 */ /* 0x0001e80000000400 */
[----:B--2---:R1:W-:Y:S04]  /*7d50*/  STL [R1+0x178c], R13 ;  /* 0x00178c0d01007387 */ /* 0x0043e80000100800 */
[----:B------:R-:W2:Y:S04]  /*7d60*/  LDL.LU R2, [R1+0x534] ;  /* 0x0005340001027983 */ /* 0x000ea80000300800 */
[----:B------:R-:W2:Y:S04]  /*7d70*/  LDL.LU R0, [R1+0x538] ;  /* 0x0005380001007983 */ /* 0x000ea80000300800 */
[----:B0-----:R-:W2:Y:S04]  /*7d80*/  LDL.LU R5, [R1+0x58] ;  /* 0x0000580001057983 */ /* 0x001ea80000300800 */
[----:B------:R0:W-:Y:S04]  /*7d90*/  STL.64 [R1+0x630], R6 ;  /* 0x0006300601007387 */ /* 0x0001e80000100a00 */
[----:B------:R-:W2:Y:S04]  /*7da0*/  LDL.LU R14, [R1+0x53c] ;  /* 0x00053c00010e7983 */ /* 0x000ea80000300800 */
[----:B-1----:R-:W2:Y:S01]  /*7db0*/  LDL.LU R13, [R1+0x540] ;  /* 0x00054000010d7983 */ /* 0x002ea20000300800 */
[----:B0-----:R-:W-:-:S05]  /*7dc0*/  IMAD.WIDE R6, R19, 0x2, R6 ;  /* 0x0000000213067825 */ /* 0x001fca00078e0206 */
[----:B------:R3:W2:Y:S01]  /*7dd0*/  @!P0 LDG.E.U16 R12, [R6.64] ;  /* 0x00000004060c8981 */ /* 0x0006a2000c1e1500 */
[----:B------:R-:W-:Y:S01]  /*7de0*/  PRMT R11, RZ, 0x7610, R11 ;  /* 0x00007610ff0b7816 */ /* 0x000fe2000000000b */
[----:B---3--:R-:W-:Y:S02]  /*7df0*/  IMAD.MOV.U32 R6, RZ, RZ, R3 ;  /* 0x000000ffff067224 */ /* 0x008fe400078e0003 */
[----:B------:R-:W-:Y:S01]  /*7e00*/  IMAD.MOV.U32 R7, RZ, RZ, R15 ;  /* 0x000000ffff077224 */ /* 0x000fe200078e000f */
[----:B--2---:R0:W-:Y:S04]  /*7e10*/  STL [R1+0x1790], R12 ;  /* 0x0017900c01007387 */ /* 0x0041e80000100800 */
[----:B0-----:R-:W2:Y:S04]  /*7e20*/  LDL.LU R12, [R1+0x544] ;  /* 0x00054400010c7983 */ /* 0x001ea80000300800 */
[----:B------:R-:W3:Y:S04]  /*7e30*/  LDL.LU R3, [R1+0x548] ;  /* 0x0005480001037983 */ /* 0x000ee80000300800 */
[----:B------:R0:W-:Y:S02]  /*7e40*/  STL.64 [R1+0x628], R6 ;  /* 0x0006280601007387 */ /* 0x0001e40000100a00 */
[----:B0-----:R-:W-:-:S05]  /*7e50*/  IMAD.WIDE R6, R19, 0x2, R6 ;  /* 0x0000000213067825 */ /* 0x001fca00078e0206 */
[----:B------:R0:W2:Y:S01]  /*7e60*/  @!P0 LDG.E.U16 R11, [R6.64] ;  /* 0x00000004060b8981 */ /* 0x0000a2000c1e1500 */
[----:B------:R-:W-:Y:S01]  /*7e70*/  PRMT R10, RZ, 0x7610, R10 ;  /* 0x00007610ff0a7816 */ /* 0x000fe2000000000a */
[----:B0-----:R-:W-:Y:S02]  /*7e80*/  IMAD.MOV.U32 R6, RZ, RZ, R0 ;  /* 0x000000ffff067224 */ /* 0x001fe400078e0000 */
[----:B------:R-:W-:Y:S01]  /*7e90*/  IMAD.MOV.U32 R7, RZ, RZ, R2 ;  /* 0x000000ffff077224 */ /* 0x000fe200078e0002 */
[----:B--2---:R-:W-:Y:S04]  /*7ea0*/  STL [R1+0x1794], R11 ;  /* 0x0017940b01007387 */ /* 0x004fe80000100800 */
[----:B------:R-:W2:Y:S04]  /*7eb0*/  LDL.LU R2, [R1+0x54c] ;  /* 0x00054c0001027983 */ /* 0x000ea80000300800 */
[----:B------:R-:W2:Y:S04]  /*7ec0*/  LDL.LU R0, [R1+0x550] ;  /* 0x0005500001007983 */ /* 0x000ea80000300800 */
[----:B------:R0:W-:Y:S02]  /*7ed0*/  STL.64 [R1+0x620], R6 ;  /* 0x0006200601007387 */ /* 0x0001e40000100a00 */
[----:B0-----:R-:W-:-:S05]  /*7ee0*/  IMAD.WIDE R6, R19, 0x2, R6 ;  /* 0x0000000213067825 */ /* 0x001fca00078e0206 */
[----:B------:R0:W2:Y:S01]  /*7ef0*/  @!P0 LDG.E.U16 R10, [R6.64] ;  /* 0x00000004060a8981 */ /* 0x0000a2000c1e1500 */
[----:B------:R-:W-:Y:S01]  /*7f00*/  PRMT R9, RZ, 0x7610, R9 ;  /* 0x00007610ff097816 */ /* 0x000fe20000000009 */
[----:B0-----:R-:W-:Y:S02]  /*7f10*/  IMAD.MOV.U32 R6, RZ, RZ, R13 ;  /* 0x000000ffff067224 */ /* 0x001fe400078e000d */
[----:B------:R-:W-:Y:S01]  /*7f20*/  IMAD.MOV.U32 R7, RZ, RZ, R14 ;  /* 0x000000ffff077224 */ /* 0x000fe200078e000e */
[----:B--2---:R-:W-:Y:S04]  /*7f30*/  STL [R1+0x1798], R10 ;  /* 0x0017980a01007387 */ /* 0x004fe80000100800 */
[----:B------:R0:W-:Y:S02]  /*7f40*/  STL.64 [R1+0x618], R6 ;  /* 0x0006180601007387 */ /* 0x0001e40000100a00 */
[----:B0-----:R-:W-:-:S05]  /*7f50*/  IMAD.WIDE R6, R19, 0x2, R6 ;  /* 0x0000000213067825 */ /* 0x001fca00078e0206 */
[----:B------:R3:W2:Y:S01]  /*7f60*/  @!P0 LDG.E.U16 R9, [R6.64] ;  /* 0x0000000406098981 */ /* 0x0006a2000c1e1500 */
[----:B------:R-:W-:Y:S01]  /*7f70*/  PRMT R8, RZ, 0x7610, R8 ;  /* 0x00007610ff087816 */ /* 0x000fe20000000008 */
[----:B---3--:R-:W-:Y:S02]  /*7f80*/  IMAD.MOV.U32 R6, RZ, RZ, R3 ;  /* 0x000000ffff067224 */ /* 0x008fe400078e0003 */
[----:B------:R-:W-:Y:S01]  /*7f90*/  IMAD.MOV.U32 R7, RZ, RZ, R12 ;  /* 0x000000ffff077224 */ /* 0x000fe200078e000c */
[----:B--2---:R-:W-:Y:S04]  /*7fa0*/  STL [R1+0x179c], R9 ;  /* 0x00179c0901007387 */ /* 0x004fe80000100800 */
[----:B------:R0:W-:Y:S01]  /*7fb0*/  STL.64 [R1+0x610], R6 ;  /* 0x0006100601007387 */ /* 0x0001e20000100a00 */
[----:B------:R-:W-:-:S02]  /*7fc0*/  IMAD.MOV.U32 R3, RZ, RZ, R2 ;  /* 0x000000ffff037224 */ /* 0x000fc400078e0002 */
[----:B0-----:R-:W-:Y:S01]  /*7fd0*/  IMAD.WIDE R6, R19, 0x2, R6 ;  /* 0x0000000213067825 */ /* 0x001fe200078e0206 */
[----:B------:R-:W-:Y:S04]  /*7fe0*/  STS.U16 [R16+0x4800], R25 ;  /* 0x0048001910007388 */ /* 0x000fe80000000400 */
[----:B------:R-:W2:Y:S01]  /*7ff0*/  @!P0 LDG.E.U16 R8, [R6.64] ;  /* 0x0000000406088981 */ /* 0x000ea2000c1e1500 */
[----:B------:R-:W-:-:S03]  /*8000*/  IMAD.MOV.U32 R2, RZ, RZ, R0 ;  /* 0x000000ffff027224 */ /* 0x000fc600078e0000 */
[----:B------:R-:W3:Y:S04]  /*8010*/  LDL.LU R17, [R1+0x484] ;  /* 0x0004840001117983 */ /* 0x000ee80000300800 */
[----:B------:R-:W-:Y:S04]  /*8020*/  STS.U16 [R16+0x6800], R26 ;  /* 0x0068001a10007388 */ /* 0x000fe80000000400 */
[----:B----4-:R-:W-:Y:S04]  /*8030*/  STS.U16 [R16+0x8800], R27 ;  /* 0x0088001b10007388 */ /* 0x010fe80000000400 */
[----:B------:R-:W-:Y:S04]  /*8040*/  STS.U16 [R16+0xa800], R28 ;  /* 0x00a8001c10007388 */ /* 0x000fe80000000400 */
[----:B------:R-:W-:Y:S04]  /*8050*/  STS.U16 [R16+0xc800], R5 ;  /* 0x00c8000510007388 */ /* 0x000fe80000000400 */
[----:B--2---:R0:W-:Y:S04]  /*8060*/  STL [R1+0x17a0], R8 ;  /* 0x0017a00801007387 */ /* 0x0041e80000100800 */
[----:B------:R-:W2:Y:S04]  /*8070*/  LDL.LU R18, [R1+0x47c] ;  /* 0x00047c0001127983 */ /* 0x000ea80000300800 */
[----:B------:R1:W-:Y:S04]  /*8080*/  STL.64 [R1+0x608], R2 ;  /* 0x0006080201007387 */ /* 0x0003e80000100a00 */
[----:B0-----:R-:W4:Y:S04]  /*8090*/  LDL.LU R8, [R1+0x554] ;  /* 0x0005540001087983 */ /* 0x001f280000300800 */
[----:B------:R-:W2:Y:S01]  /*80a0*/  LDL.LU R5, [R1+0x558] ;  /* 0x0005580001057983 */ /* 0x000ea20000300800 */
[----:B------:R-:W-:Y:S01]  /*80b0*/  PRMT R7, RZ, 0x7610, R7 ;  /* 0x00007610ff077816 */ /* 0x000fe20000000007 */
[----:B------:R-:W-:Y:S01]  /*80c0*/  IMAD.WIDE R14, R19, 0x2, R2 ;  /* 0x00000002130e7825 */ /* 0x000fe200078e0202 */
[----:B------:R-:W-:Y:S01]  /*80d0*/  PRMT R6, RZ, 0x7610, R6 ;  /* 0x00007610ff067816 */ /* 0x000fe20000000006 */
[----:B------:R0:W-:Y:S04]  /*80e0*/  STS.U16 [R16+0xe800], R4 ;  /* 0x00e8000410007388 */ /* 0x0001e80000000400 */
[----:B------:R4:W3:Y:S04]  /*80f0*/  @!P0 LDG.E.U16 R7, [R14.64] ;  /* 0x000000040e078981 */ /* 0x0008e8000c1e1500 */
[----:B------:R-:W3:Y:S04]  /*8100*/  LDL.LU R12, [R1+0x55c] ;  /* 0x00055c00010c7983 */ /* 0x000ee80000300800 */
[----:B------:R-:W3:Y:S04]  /*8110*/  LDL.LU R11, [R1+0x560] ;  /* 0x00056000010b7983 */ /* 0x000ee80000300800 */
[----:B------:R-:W3:Y:S04]  /*8120*/  LDL.LU R20, [R1+0x464] ;  /* 0x0004640001147983 */ /* 0x000ee80000300800 */
[----:B------:R-:W3:Y:S04]  /*8130*/  LDL.LU R21, [R1+0x42c] ;  /* 0x00042c0001157983 */ /* 0x000ee80000300800 */
[----:B------:R-:W3:Y:S04]  /*8140*/  LDL.LU R22, [R1+0x410] ;  /* 0x0004100001167983 */ /* 0x000ee80000300800 */
[----:B------:R-:W3:Y:S04]  /*8150*/  LDL.LU R24, [R1+0x204] ;  /* 0x0002040001187983 */ /* 0x000ee80000300800 */
[----:B------:R-:W3:Y:S04]  /*8160*/  LDL.LU R23, [R1+0x6c] ;  /* 0x00006c0001177983 */ /* 0x000ee80000300800 */
[----:B-1----:R-:W3:Y:S04]  /*8170*/  LDL.LU R2, [R1+0x50] ;  /* 0x0000500001027983 */ /* 0x002ee80000300800 */
[----:B------:R-:W3:Y:S04]  /*8180*/  LDL.LU R3, [R1+0x490] ;  /* 0x0004900001037983 */ /* 0x000ee80000300800 */
[----:B------:R-:W3:Y:S04]  /*8190*/  LDL.LU R25, [R1+0x478] ;  /* 0x0004780001197983 */ /* 0x000ee80000300800 */
[----:B------:R-:W3:Y:S04]  /*81a0*/  LDL.LU R26, [R1+0x460] ;  /* 0x00046000011a7983 */ /* 0x000ee80000300800 */
[----:B------:R-:W3:Y:S04]  /*81b0*/  LDL.LU R27, [R1+0x428] ;  /* 0x00042800011b7983 */ /* 0x000ee80000300800 */
[----:B------:R-:W3:Y:S04]  /*81c0*/  LDL.LU R28, [R1+0x40c] ;  /* 0x00040c00011c7983 */ /* 0x000ee80000300800 */
[----:B------:R-:W3:Y:S04]  /*81d0*/  LDL.LU R10, [R1+0x564] ;  /* 0x00056400010a7983 */ /* 0x000ee80000300800 */
[----:B------:R-:W3:Y:S01]  /*81e0*/  LDL.LU R9, [R1+0x568] ;  /* 0x0005680001097983 */ /* 0x000ee20000300800 */
[----:B----4-:R-:W-:-:S02]  /*81f0*/  IMAD.MOV.U32 R15, RZ, RZ, R8 ;  /* 0x000000ffff0f7224 */ /* 0x010fc400078e0008 */
[----:B--2---:R-:W-:-:S04]  /*8200*/  IMAD.MOV.U32 R14, RZ, RZ, R5 ;  /* 0x000000ffff0e7224 */ /* 0x004fc800078e0005 */
[----:B0-----:R-:W-:-:S05]  /*8210*/  IMAD.WIDE R4, R19, 0x2, R14 ;  /* 0x0000000213047825 */ /* 0x001fca00078e020e */
[----:B------:R0:W2:Y:S04]  /*8220*/  @!P0 LDG.E.U16 R6, [R4.64] ;  /* 0x0000000404068981 */ /* 0x0000a8000c1e1500 */
[----:B---3--:R1:W-:Y:S04]  /*8230*/  STL [R1+0x17a8], R7 ;  /* 0x0017a80701007387 */ /* 0x0083e80000100800 */
[----:B------:R-:W-:Y:S01]  /*8240*/  STL.64 [R1+0x600], R14 ;  /* 0x0006000e01007387 */ /* 0x000fe20000100a00 */
[----:B-1----:R-:W-:Y:S01]  /*8250*/  IMAD.MOV.U32 R7, RZ, RZ, R12 ;  /* 0x000000ffff077224 */ /* 0x002fe200078e000c */
[----:B0-----:R-:W-:-:S02]  /*8260*/  PRMT R5, RZ, 0x7610, R5 ;  /* 0x00007610ff057816 */ /* 0x001fc40000000005 */
[----:B--2---:R0:W-:Y:S02]  /*8270*/  STL [R1+0x17ac], R6 ;  /* 0x0017ac0601007387 */ /* 0x0041e40000100800 */
[----:B0-----:R-:W-:-:S05]  /*8280*/  IMAD.MOV.U32 R6, RZ, RZ, R11 ;  /* 0x000000ffff067224 */ /* 0x001fca00078e000b */
        /* <DEDUP_REMOVED lines=9> */
[----:B------:R-:W2:Y:S04]  /*8320*/  @!P0 LDG.E.U16 R4, [R6.64] ;  /* 0x0000000406048981 */ /* 0x000ea8000c1e1500 */
[----:B--2---:R0:W-:Y:S04]  /*8330*/  STL [R1+0x17b4], R4 ;  /* 0x0017b40401007387 */ /* 0x0041e80000100800 */
[----:B0-----:R-:W2:Y:S04]  /*8340*/  LDL.LU R4, [R1+0x4c] ;  /* 0x00004c0001047983 */ /* 0x001ea80000300800 */
[----:B--2---:R0:W-:Y:S04]  /*8350*/  STL [R1+0x17bc], R4 ;  /* 0x0017bc0401007387 */ /* 0x0041e80000100800 */
[----:B0-----:R-:W2:Y:S04]  /*8360*/  LDL.LU R4, [R1+0x68] ;  /* 0x0000680001047983 */ /* 0x001ea80000300800 */
[----:B------:R-:W0:Y:S04]  /*8370*/  S2R R0, SR_TID.X ;  /* 0x0000000000007919 */ /* 0x000e280000002100 */
[----:B--2---:R1:W-:Y:S04]  /*8380*/  STL [R1+0x17c0], R4 ;  /* 0x0017c00401007387 */ /* 0x0043e80000100800 */
[----:B-1----:R-:W2:Y:S04]  /*8390*/  LDL.LU R4, [R1+0x1fc] ;  /* 0x0001fc0001047983 */ /* 0x002ea80000300800 */
[----:B------:R-:W3:Y:S01]  /*83a0*/  LDL.LU R5, [R1+0x48c] ;  /* 0x00048c0001057983 */ /* 0x000ee20000300800 */
[----:B0-----:R-:W-:-:S05]  /*83b0*/  LOP3.LUT R0, R0, 0x1ff, RZ, 0xc0, !PT ;  /* 0x000001ff00007812 */ /* 0x001fca00078ec0ff */
[----:B------:R-:W-:-:S05]  /*83c0*/  IMAD.SHL.U32 R0, R0, 0x2, RZ ;  /* 0x0000000200007824 */ /* 0x000fca00078e00ff */
[----:B------:R-:W-:-:S05]  /*83d0*/  LOP3.LUT R8, R0, 0x30, RZ, 0x3c, !PT ;  /* 0x0000003000087812 */ /* 0x000fca00078e3cff */
[----:B------:R-:W-:Y:S04]  /*83e0*/  STS.U16 [R8+0xc00], R17 ;  /* 0x000c001108007388 */ /* 0x000fe80000000400 */
[----:B------:R-:W-:Y:S04]  /*83f0*/  STS.U16 [R8+0x2c00], R18 ;  /* 0x002c001208007388 */ /* 0x000fe80000000400 */
[----:B------:R-:W-:Y:S04]  /*8400*/  STS.U16 [R8+0x4c00], R20 ;  /* 0x004c001408007388 */ /* 0x000fe80000000400 */
[----:B------:R-:W-:Y:S04]  /*8410*/  STS.U16 [R8+0x6c00], R21 ;  /* 0x006c001508007388 */ /* 0x000fe80000000400 */
[----:B------:R-:W-:Y:S04]  /*8420*/  STS.U16 [R8+0x8c00], R22 ;  /* 0x008c001608007388 */ /* 0x000fe80000000400 */
[----:B------:R0:W-:Y:S04]  /*8430*/  STS.U16 [R8+0xac00], R24 ;  /* 0x00ac001808007388 */ /* 0x0001e80000000400 */
[----:B------:R-:W-:Y:S04]  /*8440*/  STS.U16 [R8+0xcc00], R23 ;  /* 0x00cc001708007388 */ /* 0x000fe80000000400 */
[----:B------:R1:W-:Y:S01]  /*8450*/  STS.U16 [R8+0xec00], R2 ;  /* 0x00ec000208007388 */ /* 0x0003e20000000400 */
[----:B------:R-:W-:Y:S01]  /*8460*/  LOP3.LUT R0, R0, 0x40, RZ, 0x3c, !PT ;  /* 0x0000004000007812 */ /* 0x000fe200078e3cff */
[----:B------:R-:W-:-:S04]  /*8470*/  IMAD.SHL.U32 R10, R29, 0x2, RZ ;  /* 0x000000021d0a7824 */ /* 0x000fc800078e00ff */
[----:B------:R-:W-:Y:S04]  /*8480*/  STS.U16 [R0+0x1000], R3 ;  /* 0x0010000300007388 */ /* 0x000fe80000000400 */
[----:B------:R-:W-:Y:S04]  /*8490*/  STS.U16 [R0+0x3000], R25 ;  /* 0x0030001900007388 */ /* 0x000fe80000000400 */
[----:B------:R-:W-:Y:S04]  /*84a0*/  STS.U16 [R0+0x5000], R26 ;  /* 0x0050001a00007388 */ /* 0x000fe80000000400 */
[----:B------:R-:W-:Y:S04]  /*84b0*/  STS.U16 [R0+0x7000], R27 ;  /* 0x0070001b00007388 */ /* 0x000fe80000000400 */
[----:B------:R-:W-:Y:S04]  /*84c0*/  STS.U16 [R0+0x9000], R28 ;  /* 0x0090001c00007388 */ /* 0x000fe80000000400 */
[----:B---3--:R3:W-:Y:S04]  /*84d0*/  STL [R1+0x17b8], R5 ;  /* 0x0017b80501007387 */ /* 0x0087e80000100800 */
[----:B------:R-:W4:Y:S04]  /*84e0*/  LDL.LU R6, [R1+0x474] ;  /* 0x0004740001067983 */ /* 0x000f280000300800 */
[----:B------:R-:W4:Y:S04]  /*84f0*/  LDL.LU R7, [R1+0x44c] ;  /* 0x00044c0001077983 */ /* 0x000f280000300800 */
[----:B0-----:R-:W4:Y:S04]  /*8500*/  LDL.LU R24, [R1+0x424] ;  /* 0x0004240001187983 */ /* 0x001f280000300800 */
[----:B------:R-:W4:Y:S04]  /*8510*/  LDL.LU R19, [R1+0x404] ;  /* 0x0004040001137983 */ /* 0x000f280000300800 */
[----:B-1----:R-:W4:Y:S04]  /*8520*/  LDL.LU R8, [R1+0x1f8] ;  /* 0x0001f80001087983 */ /* 0x002f280000300800 */
[----:B------:R-:W4:Y:S04]  /*8530*/  LDL.LU R9, [R1+0x64] ;  /* 0x0000640001097983 */ /* 0x000f280000300800 */
        /* <DEDUP_REMOVED lines=10> */
[----:B------:R-:W4:Y:S01]  /*85e0*/  LDL.LU R22, [R1+0x46c] ;  /* 0x00046c0001167983 */ /* 0x000f220000300800 */
[----:B---3--:R-:W-:-:S03]  /*85f0*/  LOP3.LUT R5, R10, 0x40, RZ, 0x3c, !PT ;  /* 0x000000400a057812 */ /* 0x008fc600078e3cff */
[----:B------:R-:W3:Y:S04]  /*8600*/  LDL.LU R23, [R1+0x440] ;  /* 0x0004400001177983 */ /* 0x000ee80000300800 */
        /* <DEDUP_REMOVED lines=8> */
[----:B--2---:R0:W-:Y:S04]  /*8690*/  STS.U16 [R5+0xb000], R4 ;  /* 0x00b0000405007388 */ /* 0x0041e80000000400 */
[----:B0-----:R-:W2:Y:S04]  /*86a0*/  LDL.LU R4, [R1+0x17c0] ;  /* 0x0017c00001047983 */ /* 0x001ea80000300800 */
[----:B--2---:R0:W-:Y:S04]  /*86b0*/  STS.U16 [R5+0xd000], R4 ;  /* 0x00d0000405007388 */ /* 0x0041e80000000400 */
[----:B0-----:R-:W2:Y:S01]  /*86c0*/  LDL.LU R4, [R1+0x17bc] ;  /* 0x0017bc0001047983 */ /* 0x001ea20000300800 */
[----:B------:R-:W-:-:S03]  /*86d0*/  LOP3.LUT R10, R10, 0x50, RZ, 0x3c, !PT ;  /* 0x000000500a0a7812 */ /* 0x000fc600078e3cff */
[----:B--2---:R0:W-:Y:S04]  /*86e0*/  STS.U16 [R5+0xf000], R4 ;  /* 0x00f0000405007388 */ /* 0x0041e80000000400 */
[----:B0-----:R-:W2:Y:S04]  /*86f0*/  LDL.LU R5, [R1+0x17b8] ;  /* 0x0017b80001057983 */ /* 0x001ea80000300800 */
[----:B------:R-:W3:Y:S04]  /*8700*/  LDL.LU R4, [R1+0x17b4] ;  /* 0x0017b40001047983 */ /* 0x000ee80000300800 */
[----:B--2---:R0:W-:Y:S04]  /*8710*/  STS.U16 [R10+0x1400], R5 ;  /* 0x001400050a007388 */ /* 0x0041e80000000400 */
[----:B----4-:R1:W-:Y:S04]  /*8720*/  STS.U16 [R10+0x3400], R6 ;  /* 0x003400060a007388 */ /* 0x0103e80000000400 */
[----:B------:R2:W-:Y:S04]  /*8730*/  STS.U16 [R10+0x5400], R7 ;  /* 0x005400070a007388 */ /* 0x0005e80000000400 */
[----:B0-----:R-:W4:Y:S04]  /*8740*/  LDL.LU R5, [R1+0x17b0] ;  /* 0x0017b00001057983 */ /* 0x001f280000300800 */
[----:B-1----:R-:W3:Y:S04]  /*8750*/  LDL.LU R6, [R1+0x17ac] ;  /* 0x0017ac0001067983 */ /* 0x002ee80000300800 */
[----:B--2---:R-:W2:Y:S04]  /*8760*/  LDL.LU R7, [R1+0x17a8] ;  /* 0x0017a80001077983 */ /* 0x004ea80000300800 */
[----:B------:R0:W-:Y:S04]  /*8770*/  STS.U16 [R10+0x7400], R24 ;  /* 0x007400180a007388 */ /* 0x0001e80000000400 */
[----:B0-----:R-:W2:Y:S04]  /*8780*/  LDL.LU R24, [R1+0x17a4] ;  /* 0x0017a40001187983 */ /* 0x001ea80000300800 */
[----:B------:R-:W-:Y:S04]  /*8790*/  STS.U16 [R10+0x9400], R19 ;  /* 0x009400130a007388 */ /* 0x000fe80000000400 */
[----:B------:R0:W-:Y:S04]  /*87a0*/  STS.U16 [R10+0xb400], R8 ;  /* 0x00b400080a007388 */ /* 0x0001e80000000400 */
[----:B------:R1:W-:Y:S04]  /*87b0*/  STS.U16 [R10+0xd400], R9 ;  /* 0x00d400090a007388 */ /* 0x0003e80000000400 */
[----:B------:R1:W-:Y:S04]  /*87c0*/  STS.U16 [R10+0xf400], R11 ;  /* 0x00f4000b0a007388 */ /* 0x0003e80000000400 */
[----:B0-----:R-:W3:Y:S04]  /*87d0*/  LDL.LU R8, [R1+0x17a0] ;  /* 0x0017a00001087983 */ /* 0x001ee80000300800 */
[----:B-1----:R-:W3:Y:S04]  /*87e0*/  LDL.LU R9, [R1+0x179c] ;  /* 0x00179c0001097983 */ /* 0x002ee80000300800 */
[----:B------:R-:W3:Y:S04]  /*87f0*/  LDL.LU R10, [R1+0x1798] ;  /* 0x00179800010a7983 */ /* 0x000ee80000300800 */
[----:B------:R-:W3:Y:S01]  /*8800*/  LDL.LU R11, [R1+0x1794] ;  /* 0x00179400010b7983 */ /* 0x000ee20000300800 */
[----:B--2---:R-:W-:-:S05]  /*8810*/  LOP3.LUT R19, R24, 0x60, RZ, 0x3c, !PT ;  /* 0x0000006018137812 */ /* 0x004fca00078e3cff */
[----:B------:R0:W-:Y:S01]  /*8820*/  STS.U16 [R19+0x1800], R12 ;  /* 0x0018000c13007388 */ /* 0x0001e20000000400 */
[----:B------:R-:W-:-:S03]  /*8830*/  LOP3.LUT R24, R24, 0x70, RZ, 0x3c, !PT ;  /* 0x0000007018187812 */ /* 0x000fc600078e3cff */
[----:B------:R1:W-:Y:S04]  /*8840*/  STS.U16 [R19+0x3800], R13 ;  /* 0x0038000d13007388 */ /* 0x0003e80000000400 */
[----:B------:R2:W-:Y:S04]  /*8850*/  STS.U16 [R19+0x5800], R14 ;  /* 0x0058000e13007388 */ /* 0x0005e80000000400 */
[----:B0-----:R-:W4:Y:S04]  /*8860*/  LDL.LU R12, [R1+0x1790] ;  /* 0x00179000010c7983 */ /* 0x001f280000300800 */
[----:B-1----:R-:W4:Y:S04]  /*8870*/  LDL.LU R13, [R1+0x178c] ;  /* 0x00178c00010d7983 */ /* 0x002f280000300800 */
[----:B--2---:R-:W2:Y:S04]  /*8880*/  LDL.LU R14, [R1+0x1788] ;  /* 0x00178800010e7983 */ /* 0x004ea80000300800 */
[----:B------:R0:W-:Y:S04]  /*8890*/  STS.U16 [R19+0x7800], R15 ;  /* 0x0078000f13007388 */ /* 0x0001e80000000400 */
[----:B------:R1:W-:Y:S04]  /*88a0*/  STS.U16 [R19+0x9800], R16 ;  /* 0x0098001013007388 */ /* 0x0003e80000000400 */
[----:B------:R3:W-:Y:S04]  /*88b0*/  STS.U16 [R19+0xb800], R17 ;  /* 0x00b8001113007388 */ /* 0x0007e80000000400 */
[----:B0-----:R-:W2:Y:S04]  /*88c0*/  LDL.LU R15, [R1+0x1784] ;  /* 0x00178400010f7983 */ /* 0x001ea80000300800 */
[----:B-1----:R-:W2:Y:S04]  /*88d0*/  LDL.LU R16, [R1+0x1780] ;  /* 0x0017800001107983 */ /* 0x002ea80000300800 */
[----:B---3--:R-:W3:Y:S04]  /*88e0*/  LDL.LU R17, [R1+0x177c] ;  /* 0x00177c0001117983 */ /* 0x008ee80000300800 */
[----:B------:R0:W-:Y:S04]  /*88f0*/  STS.U16 [R19+0xd800], R18 ;  /* 0x00d8001213007388 */ /* 0x0001e80000000400 */
[----:B------:R1:W-:Y:S04]  /*8900*/  STS.U16 [R19+0xf800], R20 ;  /* 0x00f8001413007388 */ /* 0x0003e80000000400 */
[----:B------:R1:W-:Y:S04]  /*8910*/  STS.U16 [R24+0x1c00], R21 ;  /* 0x001c001518007388 */ /* 0x0003e80000000400 */
[----:B0-----:R-:W2:Y:S04]  /*8920*/  LDL.LU R18, [R1+0x1778] ;  /* 0x0017780001127983 */ /* 0x001ea80000300800 */
[----:B-1----:R-:W2:Y:S04]  /*8930*/  LDL.LU R19, [R1+0x1774] ;  /* 0x0017740001137983 */ /* 0x002ea80000300800 */
[----:B------:R-:W2:Y:S04]  /*8940*/  LDL.LU R20, [R1+0x1770] ;  /* 0x0017700001147983 */ /* 0x000ea80000300800 */
[----:B------:R-:W2:Y:S04]  /*8950*/  LDL.LU R21, [R1+0x176c] ;  /* 0x00176c0001157983 */ /* 0x000ea80000300800 */
[----:B------:R0:W-:Y:S04]  /*8960*/  STS.U16 [R24+0x3c00], R22 ;  /* 0x003c001618007388 */ /* 0x0001e80000000400 */
[----:B------:R1:W-:Y:S04]  /*8970*/  STS.U16 [R24+0x5c00], R23 ;  /* 0x005c001718007388 */ /* 0x0003e80000000400 */
[----:B------:R1:W-:Y:S04]  /*8980*/  STS.U16 [R24+0x7c00], R0 ;  /* 0x007c000018007388 */ /* 0x0003e80000000400 */
[----:B0-----:R-:W2:Y:S04]  /*8990*/  LDL.LU R22, [R1+0x1768] ;  /* 0x0017680001167983 */ /* 0x001ea80000300800 */
[----:B-1----:R-:W2:Y:S04]  /*89a0*/  LDL.LU R23, [R1+0x1764] ;  /* 0x0017640001177983 */ /* 0x002ea80000300800 */
[----:B------:R-:W2:Y:S04]  /*89b0*/  LDL.LU R0, [R1+0x1760] ;  /* 0x0017600001007983 */ /* 0x000ea80000300800 */
[----:B------:R0:W-:Y:S04]  /*89c0*/  STS.U16 [R24+0x9c00], R2 ;  /* 0x009c000218007388 */ /* 0x0001e80000000400 */
[----:B------:R1:W-:Y:S04]  /*89d0*/  STS.U16 [R24+0xbc00], R3 ;  /* 0x00bc000318007388 */ /* 0x0003e80000000400 */
[----:B------:R1:W-:Y:S04]  /*89e0*/  STS.U16 [R24+0xdc00], R29 ;  /* 0x00dc001d18007388 */ /* 0x0003e80000000400 */
[----:B0-----:R-:W2:Y:S04]  /*89f0*/  LDL.LU R2, [R1+0x175c] ;  /* 0x00175c0001027983 */ /* 0x001ea80000300800 */
[----:B-1----:R-:W2:Y:S04]  /*8a00*/  LDL.LU R3, [R1+0x1758] ;  /* 0x0017580001037983 */ /* 0x002ea80000300800 */
[----:B------:R-:W2:Y:S04]  /*8a10*/  LDL.LU R29, [R1+0x1754] ;  /* 0x00175400011d7983 */ /* 0x000ea80000300800 */
[----:B--2---:R0:W-:Y:S04]  /*8a20*/  STS.U16 [R24+0xfc00], R29 ;  /* 0x00fc001d18007388 */ /* 0x0041e80000000400 */
[----:B0-----:R-:W2:Y:S04]  /*8a30*/  LDL.LU R24, [R1+0x1750] ;  /* 0x0017500001187983 */ /* 0x001ea80000300800 */
[----:B------:R-:W2:Y:S04]  /*8a40*/  LDL.LU R29, [R1+0x174c] ;  /* 0x00174c00011d7983 */ /* 0x000ea80000300800 */
[----:B--2---:R0:W-:Y:S04]  /*8a50*/  STS.U16 [R29+0x10000], R25 ;  /* 0x010000191d007388 */ /* 0x0041e80000000400 */
[----:B------:R1:W-:Y:S04]  /*8a60*/  STS.U16 [R29+0x10400], R26 ;  /* 0x0104001a1d007388 */ /* 0x0003e80000000400 */
[----:B------:R2:W-:Y:S04]  /*8a70*/  STS.U16 [R29+0x10800], R27 ;  /* 0x0108001b1d007388 */ /* 0x0005e80000000400 */
[----:B0-----:R-:W3:Y:S04]  /*8a80*/  LDL.LU R25, [R1+0x1748] ;  /* 0x0017480001197983 */ /* 0x001ee80000300800 */
[----:B-1----:R-:W3:Y:S04]  /*8a90*/  LDL.LU R26, [R1+0x1744] ;  /* 0x00174400011a7983 */ /* 0x002ee80000300800 */
[----:B--2---:R-:W2:Y:S04]  /*8aa0*/  LDL.LU R27, [R1+0x1740] ;  /* 0x00174000011b7983 */ /* 0x004ea80000300800 */
[----:B------:R0:W-:Y:S04]  /*8ab0*/  STS.U16 [R29+0x10c00], R28 ;  /* 0x010c001c1d007388 */ /* 0x0001e80000000400 */
[----:B0-----:R-:W2:Y:S04]  /*8ac0*/  LDL.LU R28, [R1+0x173c] ;  /* 0x00173c00011c7983 */ /* 0x001ea80000300800 */
[----:B------:R-:W-:Y:S04]  /*8ad0*/  STS.U16 [R29+0x12c00], R0 ;  /* 0x012c00001d007388 */ /* 0x000fe80000000400 */
[----:B------:R-:W-:Y:S04]  /*8ae0*/  STS.U16 [R29+0x12000], R24 ;  /* 0x012000181d007388 */ /* 0x000fe80000000400 */
[----:B------:R-:W-:Y:S04]  /*8af0*/  STS.U16 [R29+0x12400], R3 ;  /* 0x012400031d007388 */ /* 0x000fe80000000400 */
[----:B------:R-:W-:Y:S04]  /*8b00*/  STS.U16 [R29+0x12800], R2 ;  /* 0x012800021d007388 */ /* 0x000fe80000000400 */
[----:B------:R-:W-:Y:S04]  /*8b10*/  STS.U16 [R29+0x13000], R23 ;  /* 0x013000171d007388 */ /* 0x000fe80000000400 */
[----:B--2---:R0:W-:Y:S04]  /*8b20*/  STS.U16 [R29+0x11000], R28 ;  /* 0x0110001c1d007388 */ /* 0x0041e80000000400 */
[----:B0-----:R-:W2:Y:S04]  /*8b30*/  LDL.LU R28, [R1+0x1738] ;  /* 0x00173800011c7983 */ /* 0x001ea80000300800 */
[----:B------:R-:W2:Y:S04]  /*8b40*/  LDL R0, [R1+0x5ec] ;  /* 0x0005ec0001007983 */ /* 0x000ea80000100800 */
[----:B------:R-:W-:Y:S04]  /*8b50*/  STS.U16 [R29+0x11400], R27 ;  /* 0x0114001b1d007388 */ /* 0x000fe80000000400 */
[----:B---3--:R-:W-:Y:S04]  /*8b60*/  STS.U16 [R29+0x11800], R26 ;  /* 0x0118001a1d007388 */ /* 0x008fe80000000400 */
[----:B------:R-:W-:Y:S04]  /*8b70*/  STS.U16 [R29+0x11c00], R25 ;  /* 0x011c00191d007388 */ /* 0x000fe80000000400 */
        /* <DEDUP_REMOVED lines=9> */
[----:B----4-:R-:W-:Y:S04]  /*8c10*/  STS.U16 [R29+0x15800], R13 ;  /* 0x0158000d1d007388 */ /* 0x010fe80000000400 */
        /* <DEDUP_REMOVED lines=9> */
[----:B------:R-:W-:Y:S06]  /*8cb0*/  BAR.SYNC.DEFER_BLOCKING 0x0 ;  /* 0x0000000000007b1d */ /* 0x000fec0000010000 */
[----:B------:R-:W-:Y:S04]  /*8cc0*/  STL [R1+0x794], R29 ;  /* 0x0007941d01007387 */ /* 0x000fe80000100800 */
[----:B--2---:R-:W-:Y:S04]  /*8cd0*/  LDSM.16.MT88.4 R12, [R28] ;  /* 0x000000001c0c783b */ /* 0x004fe80000004200 */
[----:B------:R-:W0:Y:S04]  /*8ce0*/  LDSM.16.M88.4 R20, [R0+0x11000] ;  /* 0x011000000014783b */ /* 0x000e280000000200 */
[----:B------:R-:W1:Y:S04]  /*8cf0*/  LDSM.16.M88.4 R16, [R0+0x10000] ;  /* 0x010000000010783b */ /* 0x000e680000000200 */
[----:B------:R-:W2:Y:S04]  /*8d00*/  LDSM.16.M88.4 R8, [R0+0x12000] ;  /* 0x012000000008783b */ /* 0x000ea80000000200 */
[----:B------:R-:W3:Y:S04]  /*8d10*/  LDSM.16.M88.4 R4, [R0+0x13000] ;  /* 0x013000000004783b */ /* 0x000ee80000000200 */
[----:B------:R-:W-:Y:S04]  /*8d20*/  LDSM.16.M88.4 R24, [R0+0x15000] ;  /* 0x015000000018783b */ /* 0x000fe80000000200 */
[----:B0-----:R-:W-:Y:S04]  /*8d30*/  STL.64 [R1+0x50], R20 ;  /* 0x0000501401007387 */ /* 0x001fe80000100a00 */
[----:B------:R-:W-:Y:S04]  /*8d40*/  STL.64 [R1+0x58], R22 ;  /* 0x0000581601007387 */ /* 0x000fe80000100a00 */
[----:B-1----:R-:W-:Y:S04]  /*8d50*/  STL.64 [R1+0x60], R16 ;  /* 0x0000601001007387 */ /* 0x002fe80000100a00 */
[----:B--2---:R-:W-:Y:S04]  /*8d60*/  STL.64 [R1+0x40], R8 ;  /* 0x0000400801007387 */ /* 0x004fe80000100a00 */
[----:B------:R-:W-:Y:S04]  /*8d70*/  STL.64 [R1+0x48], R10 ;  /* 0x0000480a01007387 */ /* 0x000fe80000100a00 */
[----:B------:R-:W-:Y:S04]  /*8d80*/  STL.64 [R1+0x68], R18 ;  /* 0x0000681201007387 */ /* 0x000fe80000100a00 */
[----:B---3--:R-:W-:Y:S04]  /*8d90*/  STL.64 [R1+0x30], R4 ;  /* 0x0000300401007387 */ /* 0x008fe80000100a00 */
[----:B------:R-:W-:Y:S04]  /*8da0*/  STL.64 [R1+0x38], R6 ;  /* 0x0000380601007387 */ /* 0x000fe80000100a00 */
[----:B------:R-:W0:Y:S04]  /*8db0*/  LDSM.16.M88.4 R4, [R0+0x14000] ;  /* 0x014000000004783b */ /* 0x000e280000000200 */
[----:B------:R-:W1:Y:S04]  /*8dc0*/  LDSM.16.M88.4 R8, [R0+0x16000] ;  /* 0x016000000008783b */ /* 0x000e680000000200 */
[----:B------:R-:W-:Y:S04]  /*8dd0*/  LDSM.16.MT88.4 R20, [R28+0x80] ;  /* 0x000080001c14783b */ /* 0x000fe80000004200 */
[----:B0-----:R-:W-:Y:S04]  /*8de0*/  STL.64 [R1+0x20], R4 ;  /* 0x0000200401007387 */ /* 0x001fe80000100a00 */
[----:B------:R-:W-:Y:S04]  /*8df0*/  STL.64 [R1+0x28], R6 ;  /* 0x0000280601007387 */ /* 0x000fe80000100a00 */
[----:B-1----:R-:W-:Y:S04]  /*8e00*/  STL [R1+0x13bc], R10 ;  /* 0x0013bc0a01007387 */ /* 0x002fe80000100800 */
[----:B------:R-:W-:Y:S04]  /*8e10*/  STL [R1+0x13b8], R11 ;  /* 0x0013b80b01007387 */ /* 0x000fe80000100800 */
[----:B------:R0:W-:Y:S04]  /*8e20*/  STL.64 [R1+0x1708], R8 ;  /* 0x0017080801007387 */ /* 0x0001e80000100a00 */
[----:B0-----:R-:W2:Y:S04]  /*8e30*/  LDL.64 R8, [R1+0x50] ;  /* 0x0000500001087983 */ /* 0x001ea80000100a00 */
[----:B--2---:R0:W-:Y:S04]  /*8e40*/  STL.64 [R1+0x1730], R8 ;  /* 0x0017300801007387 */ /* 0x0041e80000100a00 */
[----:B0-----:R-:W2:Y:S04]  /*8e50*/  LDL.LU.64 R8, [R1+0x5b0] ;  /* 0x0005b00001087983 */ /* 0x001ea80000300a00 */
[----:B------:R-:W2:Y:S04]  /*8e60*/  LDL.LU.64 R10, [R1+0x5b8] ;  /* 0x0005b800010a7983 */ /* 0x000ea80000300a00 */
[----:B------:R-:W-:Y:S04]  /*8e70*/  STL.64 [R1+0x18], R26 ;  /* 0x0000181a01007387 */ /* 0x000fe80000100a00 */
[----:B------:R0:W-:Y:S04]  /*8e80*/  STL.64 [R1+0x1710], R24 ;  /* 0x0017101801007387 */ /* 0x0001e80000100a00 */
[----:B0-----:R-:W3:Y:S04]  /*8e90*/  LDL.LU.64 R24, [R1+0x580] ;  /* 0x0005800001187983 */ /* 0x001ee80000300a00 */
[----:B------:R-:W4:Y:S01]  /*8ea0*/  LDL.LU.64 R26, [R1+0x588] ;  /* 0x00058800011a7983 */ /* 0x000f220000300a00 */
[----:B------:R-:W-:-:S03]  /*8eb0*/  IMAD.MOV.U32 R29, RZ, RZ, R5 ;  /* 0x000000ffff1d7224 */ /* 0x000fc600078e0005 */
[----:B------:R-:W0:Y:S04]  /*8ec0*/  LDSM.16.M88.4 R4, [R0+0x17000] ;  /* 0x017000000004783b */ /* 0x000e280000000200 */
[----:B----4-:R-:W-:Y:S04]  /*8ed0*/  STL.64 [R1+0x1720], R26 ;  /* 0x0017201a01007387 */ /* 0x010fe80000100a00 */
[----:B---3--:R1:W-:Y:S04]  /*8ee0*/  STL.64 [R1+0x1718], R24 ;  /* 0x0017181801007387 */ /* 0x0083e80000100a00 */
[----:B-1----:R-:W3:Y:S01]  /*8ef0*/  LDL.64 R24, [R1+0x40] ;  /* 0x0000400001187983 */ /* 0x002ee20000100a00 */
[C---:B--2---:R-:W-:Y:S03]  /*8f00*/  HMMA.16816.F32 R16, R12.reuse, R16, R8 ;  /* 0x000000100c10723c */ /* 0x044fe60000001808 */
[----:B---3--:R1:W-:Y:S04]  /*8f10*/  STL.64 [R1+0x1728], R24 ;  /* 0x0017281801007387 */ /* 0x0083e80000100a00 */
[----:B-1----:R-:W2:Y:S04]  /*8f20*/  LDL.LU.64 R24, [R1+0x5a0] ;  /* 0x0005a00001187983 */ /* 0x002ea80000300a00 */
[----:B------:R-:W2:Y:S04]  /*8f30*/  LDL.LU.64 R26, [R1+0x5a8] ;  /* 0x0005a800011a7983 */ /* 0x000ea80000300a00 */
[----:B0-----:R-:W-:Y:S04]  /*8f40*/  STL [R1+0x1410], R6 ;  /* 0x0014100601007387 */ /* 0x001fe80000100800 */
[----:B------:R-:W-:Y:S04]  /*8f50*/  STL [R1+0x140c], R7 ;  /* 0x00140c0701007387 */ /* 0x000fe80000100800 */
[----:B------:R-:W-:Y:S04]  /*8f60*/  STL.64 [R1+0x16f0], R22 ;  /* 0x0016f01601007387 */ /* 0x000fe80000100a00 */
[----:B------:R0:W-:Y:S04]  /*8f70*/  STL.64 [R1+0x16e8], R20 ;  /* 0x0016e81401007387 */ /* 0x0001e80000100a00 */
[----:B0-----:R-:W3:Y:S04]  /*8f80*/  LDL.LU.64 R20, [R1+0x590] ;  /* 0x0005900001147983 */ /* 0x001ee80000300a00 */
[----:B------:R-:W3:Y:S04]  /*8f90*/  LDL.LU.64 R22, [R1+0x598] ;  /* 0x0005980001167983 */ /* 0x000ee80000300a00 */
[----:B------:R-:W2:Y:S04]  /*8fa0*/  LDL.LU.64 R8, [R1+0x1730] ;  /* 0x0017300001087983 */ /* 0x000ea80000300a00 */
[----:B------:R-:W-:Y:S04]  /*8fb0*/  STL.64 [R1+0x410], R16 ;  /* 0x0004101001007387 */ /* 0x000fe80000100a00 */
[----:B------:R-:W-:Y:S04]  /*8fc0*/  STL.64 [R1+0x418], R18 ;  /* 0x0004181201007387 */ /* 0x000fe80000100a00 */
[----:B------:R-:W0:Y:S04]  /*8fd0*/  LDSM.16.MT88.4 R16, [R28+0x100] ;  /* 0x000100001c10783b */ /* 0x000e280000004200 */
[----:B0-----:R-:W-:Y:S04]  /*8fe0*/  STL.64 [R1+0x1678], R18 ;  /* 0x0016781201007387 */ /* 0x001fe80000100a00 */
[----:B------:R0:W-:Y:S04]  /*8ff0*/  STL.64 [R1+0x1670], R16 ;  /* 0x0016701001007387 */ /* 0x0001e80000100a00 */
[----:B0-----:R-:W4:Y:S01]  /*9000*/  LDL.64 R16, [R1+0x30] ;  /* 0x0000300001107983 */ /* 0x001f220000100a00 */
[----:B--2---:R-:W-:Y:S11]  /*9010*/  HMMA.16816.F32 R24, R12, R8, R24 ;  /* 0x000000080c18723c */ /* 0x004ff60000001818 */
[----:B------:R-:W-:Y:S11]  /*9020*/  @!UPT UIADD3 URZ, URZ, URZ, URZ ;  /* 0x0000003f3f3ff290 */ /* 0x000ff6000fffe03f */
[----:B------:R-:W-:Y:S01]  /*9030*/  @!UPT UIADD3 URZ, URZ, URZ, URZ ;  /* 0x0000003f3f3ff290 */ /* 0x000fe2000fffe03f */
[----:B------:R0:W-:Y:S04]  /*9040*/  STL.64 [R1+0x420], R24 ;  /* 0x0004201801007387 */ /* 0x0001e80000100a00 */
[----:B------:R1:W-:Y:S04]  /*9050*/  STL.64 [R1+0x428], R26 ;  /* 0x0004281a01007387 */ /* 0x0003e80000100a00 */
[----:B0-----:R-:W3:Y:S01]  /*9060*/  LDL.LU.64 R24, [R1+0x1728] ;  /* 0x0017280001187983 */ /* 0x001ee20000300a00 */
[----:B------:R-:W-:Y:S02]  /*9070*/  IMAD.MOV.U32 R2, RZ, RZ, R8 ;  /* 0x000000ffff027224 */ /* 0x000fe400078e0008 */
[----:B------:R-:W-:-:S02]  /*9080*/  IMAD.MOV.U32 R0, RZ, RZ, R9 ;  /* 0x000000ffff007224 */ /* 0x000fc400078e0009 */
[----:B------:R-:W2:Y:S04]  /*9090*/  LDL.LU.64 R8, [R1+0x450] ;  /* 0x0004500001087983 */ /* 0x000ea80000300a00 */
[----:B------:R-:W2:Y:S01]  /*90a0*/  LDL.LU.64 R10, [R1+0x458] ;  /* 0x00045800010a7983 */ /* 0x000ea20000300a00 */
[----:B---3--:R-:W-:Y:S01]  /*90b0*/  HMMA.16816.F32 R20, R12, R24, R20 ;  /* 0x000000180c14723c */ /* 0x008fe20000001814 */
[----:B------:R-:W-:Y:S11]  /*90c0*/  IMAD.MOV.U32 R7, RZ, RZ, R25 ;  /* 0x000000ffff077224 */ /* 0x000ff600078e0019 */
[----:B------:R-:W-:Y:S11]  /*90d0*/  @!UPT UIADD3 URZ, URZ, URZ, URZ ;  /* 0x0000003f3f3ff290 */ /* 0x000ff6000fffe03f */
[----:B------:R0:W-:Y:S04]  /*90e0*/  STL.64 [R1+0x490], R20 ;  /* 0x0004901401007387 */ /* 0x0001e80000100a00 */
[----:B------:R-:W-:Y:S04]  /*90f0*/  STL.64 [R1+0x498], R22 ;  /* 0x0004981601007387 */ /* 0x000fe80000100a00 */
[----:B-1----:R-:W3:Y:S01]  /*9100*/  LDL.LU.64 R26, [R1+0x1720] ;  /* 0x00172000011a7983 */ /* 0x002ee20000300a00 */
[----:B0-----:R-:W-:-:S03]  /*9110*/  IMAD.MOV.U32 R20, RZ, RZ, R24 ;  /* 0x000000ffff147224 */ /* 0x001fc600078e0018 */
[----:B------:R-:W3:Y:S01]  /*9120*/  LDL.LU.64 R24, [R1+0x1718] ;  /* 0x0017180001187983 */ /* 0x000ee20000300a00 */
[----:B----4-:R-:W-:Y:S02]  /*9130*/  IMAD.MOV.U32 R6, RZ, RZ, R16 ;  /* 0x000000ffff067224 */ /* 0x010fe400078e0010 */
[----:B------:R-:W-:Y:S01]  /*9140*/  IMAD.MOV.U32 R3, RZ, RZ, R17 ;  /* 0x000000ffff037224 */ /* 0x000fe200078e0011 */
[----:B---3--:R-:W-:Y:S11]  /*9150*/  HMMA.16816.F32 R24, R12, R16, R24 ;  /* 0x000000100c18723c */ /* 0x008ff60000001818 */
[----:B------:R-:W-:Y:S11]  /*9160*/  @!UPT UIADD3 URZ, URZ, URZ, URZ ;  /* 0x0000003f3f3ff290 */ /* 0x000ff6000fffe03f */
[----:B------:R-:W-:Y:S01]  /*9170*/  @!UPT UIADD3 URZ, URZ, URZ, URZ ;  /* 0x0000003f3f3ff290 */ /* 0x000fe2000fffe03f */
[----:B------:R0:W-:Y:S04]  /*9180*/  STL.64 [R1+0x550], R24 ;  /* 0x0005501801007387 */ /* 0x0001e80000100a00 */
[----:B------:R-:W-:Y:S04]  /*9190*/  STL.64 [R1+0x558], R26 ;  /* 0x0005581a01007387 */ /* 0x000fe80000100a00 */
[----:B0-----:R-:W3:Y:S04]  /*91a0*/  LDL.LU.64 R24, [R1+0x1710] ;  /* 0x0017100001187983 */ /* 0x001ee80000300a00 */
[----:B------:R-:W-:Y:S04]  /*91b0*/  STL [R1+0x1700], R6 ;  /* 0x0017000601007387 */ /* 0x000fe80000100800 */
[----:B------:R-:W-:Y:S04]  /*91c0*/  STL.64 [R1+0x16f8], R4 ;  /* 0x0016f80401007387 */ /* 0x000fe80000100a00 */
[----:B------:R-:W4:Y:S04]  /*91d0*/  LDL.LU.64 R16, [R1+0x390] ;  /* 0x0003900001107983 */ /* 0x000f280000300a00 */
[----:B------:R-:W2:Y:S04]  /*91e0*/  LDL.LU.64 R18, [R1+0x398] ;  /* 0x0003980001127983 */ /* 0x000ea80000300a00 */
[----:B--2---:R-:W-:Y:S04]  /*91f0*/  STL.64 [R1+0x1688], R18 ;  /* 0x0016881201007387 */ /* 0x004fe80000100a00 */
[----:B----4-:R0:W-:Y:S04]  /*9200*/  STL.64 [R1+0x1680], R16 ;  /* 0x0016801001007387 */ /* 0x0101e80000100a00 */
[----:B0-----:R-:W2:Y:S01]  /*9210*/  LDL R16, [R1+0x20] ;  /* 0x0000200001107983 */ /* 0x001ea20000100800 */
[----:B------:R-:W-:-:S07]  /*9220*/  IMAD.MOV.U32 R17, RZ, RZ, R29 ;  /* 0x000000ffff117224 */ /* 0x000fce00078e001d */
[----:B--2---:R-:W-:Y:S11]  /*9230*/  HMMA.16816.F32 R8, R12, R16, R8 ;  /* 0x000000100c08723c */ /* 0x004ff60000001808 */
[----:B------:R-:W-:Y:S11]  /*9240*/  @!UPT UIADD3 URZ, URZ, URZ, URZ ;  /* 0x0000003f3f3ff290 */ /* 0x000ff6000fffe03f */
[----:B------:R-:W-:Y:S01]  /*9250*/  @!UPT UIADD3 URZ, URZ, URZ, URZ ;  /* 0x0000003f3f3ff290 */ /* 0x000fe2000fffe03f */
[----:B------:R0:W-:Y:S04]  /*9260*/  STL.64 [R1+0x540], R8 ;  /* 0x0005400801007387 */ /* 0x0001e80000100a00 */
[----:B------:R1:W-:Y:S04]  /*9270*/  STL.64 [R1+0x548], R10 ;  /* 0x0005480a01007387 */ /* 0x0003e80000100a00 */
[----:B0-----:R-:W3:Y:S04]  /*9280*/  LDL.LU.64 R8, [R1+0x430] ;  /* 0x0004300001087983 */ /* 0x001ee80000300a00 */
[----:B-1----:R-:W3:Y:S04]  /*9290*/  LDL.LU.64 R10, [R1+0x438] ;  /* 0x00043800010a7983 */ /* 0x002ee80000300a00 */
[----:B------:R0:W-:Y:S04]  /*92a0*/  STL.64 [R1+0x1698], R16 ;  /* 0x0016981001007387 */ /* 0x0001e80000100a00 */
[----:B0-----:R-:W2:Y:S04]  /*92b0*/  LDL.LU.64 R16, [R1+0x3b0] ;  /* 0x0003b00001107983 */ /* 0x001ea80000300a00 */
[----:B------:R-:W4:Y:S04]  /*92c0*/  LDL.LU.64 R18, [R1+0x3b8] ;  /* 0x0003b80001127983 */ /* 0x000f280000300a00 */
[----:B----4-:R-:W-:Y:S04]  /*92d0*/  STL.64 [R1+0x16a8], R18 ;  /* 0x0016a81201007387 */ /* 0x010fe80000100a00 */
[----:B--2---:R0:W-:Y:S04]  /*92e0*/  STL.64 [R1+0x16a0], R16 ;  /* 0x0016a01001007387 */ /* 0x0041e80000100a00 */
[----:B------:R-:W2:Y:S01]  /*92f0*/  LDL.LU.64 R4, [R1+0x3f0] ;  /* 0x0003f00001047983 */ /* 0x000ea20000300a00 */
[----:B0-----:R-:W-:-:S02]  /*9300*/  IMAD.MOV.U32 R16, RZ, RZ, R20 ;  /* 0x000000ffff107224 */ /* 0x001fc400078e0014 */
[----:B------:R-:W-:Y:S02]  /*9310*/  IMAD.MOV.U32 R17, RZ, RZ, R7 ;  /* 0x000000ffff117224 */ /* 0x000fe400078e0007 */
[----:B------:R-:W2:Y:S04]  /*9320*/  LDL.LU.64 R6, [R1+0x3f8] ;  /* 0x0003f80001067983 */ /* 0x000ea80000300a00 */
[----:B------:R-:W4:Y:S04]  /*9330*/  LDL.LU.64 R20, [R1+0x3e0] ;  /* 0x0003e00001147983 */ /* 0x000f280000300a00 */
[----:B------:R-:W4:Y:S04]  /*9340*/  LDL.LU.64 R22, [R1+0x3e8] ;  /* 0x0003e80001167983 */ /* 0x000f280000300a00 */
[----:B------:R0:W-:Y:S04]  /*9350*/  STL.64 [R1+0x16c0], R16 ;  /* 0x0016c01001007387 */ /* 0x0001e80000100a00 */
[----:B0-----:R-:W2:Y:S04]  /*9360*/  LDL.LU.64 R16, [R1+0x3d0] ;  /* 0x0003d00001107983 */ /* 0x001ea80000300a00 */
[----:B------:R-:W2:Y:S01]  /*9370*/  LDL.LU.64 R18, [R1+0x3d8] ;  /* 0x0003d80001127983 */ /* 0x000ea20000300a00 */
[C---:B---3--:R-:W-:Y:S03]  /*9380*/  HMMA.16816.F32 R8, R12.reuse, R24, R8 ;  /* 0x000000180c08723c */ /* 0x048fe60000001808 */
[----:B--2---:R-:W-:Y:S04]  /*9390*/  STL.64 [R1+0x16d0], R18 ;  /* 0x0016d01201007387 */ /* 0x004fe80000100a00 */
[----:B------:R0:W-:Y:S04]  /*93a0*/  STL.64 [R1+0x16c8], R16 ;  /* 0x0016c81001007387 */ /* 0x0001e80000100a00 */
[----:B0-----:R-:W2:Y:S11]  /*93b0*/  LDL.64 R16, [R1+0x60] ;  /* 0x0000600001107983 */ /* 0x001eb60000100a00 */
[----:B------:R-:W-:Y:S01]  /*93c0*/  @!UPT UIADD3 URZ, URZ, URZ, URZ ;  /* 0x0000003f3f3ff290 */ /* 0x000fe2000fffe03f */
[----:B------:R0:W-:Y:S04]  /*93d0*/  STL.64 [R1+0x530], R8 ;  /* 0x0005300801007387 */ /* 0x0001e80000100a00 */
[----:B------:R-:W-:Y:S04]  /*93e0*/  STL.64 [R1+0x538], R10 ;  /* 0x0005380a01007387 */ /* 0x000fe80000100a00 */
[----:B0-----:R-:W3:Y:S04]  /*93f0*/  LDL.LU.64 R8, [R1+0x1708] ;  /* 0x0017080001087983 */ /* 0x001ee80000300a00 */
[----:B------:R0:W-:Y:S04]  /*9400*/  STL.64 [R1+0x1690], R24 ;  /* 0x0016901801007387 */ /* 0x0001e80000100a00 */
[----:B0-----:R-:W2:Y:S04]  /*9410*/  LDL.LU.64 R24, [R1+0x3a0] ;  /* 0x0003a00001187983 */ /* 0x001ea80000300a00 */
[----:B------:R-:W2:Y:S04]  /*9420*/  LDL.LU.64 R26, [R1+0x3a8] ;  /* 0x0003a800011a7983 */ /* 0x000ea80000300a00 */
[----:B--2---:R-:W-:Y:S04]  /*9430*/  STL.64 [R1+0x16b8], R26 ;  /* 0x0016b81a01007387 */ /* 0x004fe80000100a00 */
[----:B------:R0:W-:Y:S04]  /*9440*/  STL.64 [R1+0x16b0], R24 ;  /* 0x0016b01801007387 */ /* 0x0001e80000100a00 */
[----:B0-----:R-:W2:Y:S04]  /*9450*/  LDL.LU.64 R24, [R1+0x3c0] ;  /* 0x0003c00001187983 */ /* 0x001ea80000300a00 */
[----:B------:R-:W2:Y:S01]  /*9460*/  LDL.LU.64 R26, [R1+0x3c8] ;  /* 0x0003c800011a7983 */ /* 0x000ea20000300a00 */
[C---:B---3--:R-:W-:Y:S03]  /*9470*/  HMMA.16816.F32 R4, R12.reuse, R8, R4 ;  /* 0x000000080c04723c */ /* 0x048fe60000001804 */
[----:B--2---:R-:W-:Y:S04]  /*9480*/  STL.64 [R1+0x16e0], R26 ;  /* 0x0016e01a01007387 */ /* 0x004fe80000100a00 */
[----:B------:R0:W-:Y:S04]  /*9490*/  STL.64 [R1+0x16d8], R24 ;  /* 0x0016d81801007387 */ /* 0x0001e80000100a00 */
[----:B0-----:R-:W2:Y:S04]  /*94a0*/  LDL.LU.64 R24, [R1+0x570] ;  /* 0x0005700001187983 */ /* 0x001ea80000300a00 */
[----:B------:R-:W2:Y:S08]  /*94b0*/  LDL.LU.64 R26, [R1+0x578] ;  /* 0x00057800011a7983 */ /* 0x000eb00000300a00 */
[----:B------:R-:W-:Y:S04]  /*94c0*/  STL.64 [R1+0x520], R4 ;  /* 0x0005200401007387 */ /* 0x000fe80000100a00 */
[----:B------:R0:W-:Y:S04]  /*94d0*/  STL.64 [R1+0x528], R6 ;  /* 0x0005280601007387 */ /* 0x0001e80000100a00 */
[----:B0-----:R-:W3:Y:S04]  /*94e0*/  LDL.LU R6, [R1+0x1700] ;  /* 0x0017000001067983 */ /* 0x001ee80000300800 */
[----:B------:R-:W4:Y:S02]  /*94f0*/  LDL.LU.64 R4, [R1+0x16f8] ;  /* 0x0016f80001047983 */ /* 0x000f240000300a00 */
[----:B----4-:R-:W-:Y:S02]  /*9500*/  HMMA.16816.F32 R12, R12, R4, R20 ;  /* 0x000000040c0c723c */ /* 0x010fe40000001814 */
[----:B------:R-:W2:Y:S04]  /*9510*/  LDL.LU.64 R22, [R1+0x16f0] ;  /* 0x0016f00001167983 */ /* 0x000ea80000300a00 */
[----:B------:R-:W2:Y:S11]  /*9520*/  LDL.LU.64 R20, [R1+0x16e8] ;  /* 0x0016e80001147983 */ /* 0x000eb60000300a00 */
[----:B------:R-:W-:Y:S06]  /*9530*/  @!UPT UIADD3 URZ, URZ, URZ, URZ ;  /* 0x0000003f3f3ff290 */ /* 0x000fec000fffe03f */
[----:B------:R0:W-:Y:S04]  /*9540*/  STL.64 [R1+0x480], R12 ;  /* 0x0004800c01007387 */ /* 0x0001e80000100a00 */
[----:B------:R-:W-:Y:S01]  /*9550*/  STL.64 [R1+0x488], R14 ;  /* 0x0004880e01007387 */ /* 0x000fe20000100a00 */
[----:B0-----:R-:W-:Y:S02]  /*9560*/  IMAD.MOV.U32 R12, RZ, RZ, R2 ;  /* 0x000000ffff0c7224 */ /* 0x001fe400078e0002 */
[----:B------:R-:W-:Y:S02]  /*9570*/  IMAD.MOV.U32 R13, RZ, RZ, R0 ;  /* 0x000000ffff0d7224 */ /* 0x000fe400078e0000 */
[----:B------:R-:W-:Y:S02]  /*9580*/  IMAD.MOV.U32 R2, RZ, RZ, R16 ;  /* 0x000000ffff027224 */ /* 0x000fe400078e0010 */
[----:B------:R-:W-:Y:S01]  /*9590*/  IMAD.MOV.U32 R0, RZ, RZ, R17 ;  /* 0x000000ffff007224 */ /* 0x000fe200078e0011 */
[C---:B--2---:R-:W-:Y:S11]  /*95a0*/  HMMA.16816.F32 R24, R20.reuse, R16, R24 ;  /* 0x000000101418723c */ /* 0x044ff60000001818 */
[----:B------:R-:W-:Y:S11]  /*95b0*/  @!UPT UIADD3 URZ, URZ, URZ, URZ ;  /* 0x0000003f3f3ff290 */ /* 0x000ff6000fffe03f */
[----:B------:R-:W-:Y:S01]  /*95c0*/  @!UPT UIADD3 URZ, URZ, URZ, URZ ;  /* 0x0000003f3f3ff290 */ /* 0x000fe2000fffe03f */
[----:B------:R-:W-:Y:S04]  /*95d0*/  STL.64 [R1+0x510], R24 ;  /* 0x0005101801007387 */ /* 0x000fe80000100a00 */
[----:B------:R0:W-:Y:S04]  /*95e0*/  STL.64 [R1+0x518], R26 ;  /* 0x0005181a01007387 */ /* 0x0001e80000100a00 */
[----:B0-----:R-:W2:Y:S04]  /*95f0*/  LDL.LU.64 R26, [R1+0x16e0] ;  /* 0x0016e000011a7983 */ /* 0x001ea80000300a00 */
[----:B------:R-:W2:Y:S04]  /*9600*/  LDL.LU.64 R24, [R1+0x16d8] ;  /* 0x0016d80001187983 */ /* 0x000ea80000300a00 */
[----:B------:R-:W4:Y:S04]  /*9610*/  LDL.LU.64 R18, [R1+0x16d0] ;  /* 0x0016d00001127983 */ /* 0x000f280000300a00 */
[----:B------:R-:W4:Y:S02]  /*9620*/  LDL.LU.64 R16, [R1+0x16c8] ;  /* 0x0016c80001107983 */ /* 0x000f240000300a00 */
[C---:B----4-:R-:W-:Y:S11]  /*9630*/  HMMA.16816.F32 R16, R20.reuse, R12, R16 ;  /* 0x0000000c1410723c */ /* 0x050ff60000001810 */
[----:B------:R-:W-:Y:S11]  /*9640*/  @!UPT UIADD3 URZ, URZ, URZ, URZ ;  /* 0x0000003f3f3ff290 */ /* 0x000ff6000fffe03f */
[----:B------:R-:W-:Y:S01]  /*9650*/  @!UPT UIADD3 URZ, URZ, URZ, URZ ;  /* 0x0000003f3f3ff290 */ /* 0x000fe2000fffe03f */
[----:B------:R0:W-:Y:S04]  /*9660*/  STL.64 [R1+0x500], R16 ;  /* 0x0005001001007387 */ /* 0x0001e80000100a00 */
[----:B------:R2:W-:Y:S04]  /*9670*/  STL.64 [R1+0x508], R18 ;  /* 0x0005081201007387 */ /* 0x0005e80000100a00 */
[----:B0-----:R-:W2:Y:S04]  /*9680*/  LDL.LU.64 R16, [R1+0x16c0] ;  /* 0x0016c00001107983 */ /* 0x001ea80000300a00 */
[----:B------:R-:W-:Y:S01]  /*9690*/  STL.64 [R1+0x1658], R12 ;  /* 0x0016580c01007387 */ /* 0x000fe20000100a00 */
[----:B--2---:R-:W-:Y:S03]  /*96a0*/  HMMA.16816.F32 R16, R20, R16, R24 ;  /* 0x000000101410723c */ /* 0x004fe60000001818 */
[----:B------:R-:W2:Y:S04]  /*96b0*/  LDL.LU.64 R26, [R1+0x16b8] ;  /* 0x0016b800011a7983 */ /* 0x000ea80000300a00 */
[----:B------:R-:W2:Y:S11]  /*96c0*/  LDL.LU.64 R24, [R1+0x16b0] ;  /* 0x0016b00001187983 */ /* 0x000eb60000300a00 */
[----:B------:R-:W-:Y:S05]  /*96d0*/  @!UPT UIADD3 URZ, URZ, URZ, URZ ;  /* 0x0000003f3f3ff290 */ /* 0x000fea000fffe03f */
[----:B------:R-:W-:Y:S04]  /*96e0*/  STL.64 [R1+0x4f0], R16 ;  /* 0x0004f01001007387 */ /* 0x000fe80000100a00 */
[----:B------:R0:W-:Y:S04]  /*96f0*/  STL.64 [R1+0x4f8], R18 ;  /* 0x0004f81201007387 */ /* 0x0001e80000100a00 */
[----:B0-----:R-:W4:Y:S04]  /*9700*/  LDL.LU.64 R18, [R1+0x16a8] ;  /* 0x0016a80001127983 */ /* 0x001f280000300a00 */
[----:B------:R-:W4:Y:S01]  /*9710*/  LDL.LU.64 R16, [R1+0x16a0] ;  /* 0x0016a00001107983 */ /* 0x000f220000300a00 */
[----:B---3--:R-:W-:-:S02]  /*9720*/  IMAD.MOV.U32 R12, RZ, RZ, R6 ;  /* 0x000000ffff0c7224 */ /* 0x008fc400078e0006 */
[----:B------:R-:W-:-:S07]  /*9730*/  IMAD.MOV.U32 R13, RZ, RZ, R3 ;  /* 0x000000ffff0d7224 */ /* 0x000fce00078e0003 */
[C---:B----4-:R-:W-:Y:S01]  /*9740*/  HMMA.16816.F32 R12, R20.reuse, R12, R16 ;  /* 0x0000000c140c723c */ /* 0x050fe20000001810 */
[----:B------:R-:W2:Y:S11]  /*9750*/  LDL.LU.64 R16, [R1+0x1698] ;  /* 0x0016980001107983 */ /* 0x000eb60000300a00 */
[----:B------:R-:W-:Y:S11]  /*9760*/  @!UPT UIADD3 URZ, URZ, URZ, URZ ;  /* 0x0000003f3f3ff290 */ /* 0x000ff6000fffe03f */
[----:B------:R-:W-:Y:S04]  /*9770*/  STL.64 [R1+0x4e0], R12 ;  /* 0x0004e00c01007387 */ /* 0x000fe80000100a00 */
[----:B------:R-:W-:Y:S01]  /*9780*/  STL.64 [R1+0x4e8], R14 ;  /* 0x0004e80e01007387 */ /* 0x000fe20000100a00 */
[C---:B--2---:R-:W-:Y:S03]  /*9790*/  HMMA.16816.F32 R16, R20.reuse, R16, R24 ;  /* 0x000000101410723c */ /* 0x044fe60000001818 */
[----:B------:R-:W2:Y:S11]  /*97a0*/  LDL.LU.64 R24, [R1+0x1690] ;  /* 0x0016900001187983 */ /* 0x000eb60000300a00 */
[----:B------:R-:W-:Y:S09]  /*97b0*/  @!UPT UIADD3 URZ, URZ, URZ, URZ ;  /* 0x0000003f3f3ff290 */ /* 0x000ff2000fffe03f */
[----:B------:R0:W-:Y:S01]  /*97c0*/  STL.64 [R1+0x4d0], R16 ;  /* 0x0004d01001007387 */ /* 0x0001e20000100a00 */
[----:B------:R-:W-:Y:S02]  /*97d0*/  IMAD.MOV.U32 R10, RZ, RZ, R18 ;  /* 0x000000ffff0a7224 */ /* 0x000fe400078e0012 */
[----:B------:R-:W-:Y:S02]  /*97e0*/  IMAD.MOV.U32 R11, RZ, RZ, R19 ;  /* 0x000000ffff0b7224 */ /* 0x000fe400078e0013 */
[----:B------:R-:W2:Y:S04]  /*97f0*/  LDL.LU.64 R18, [R1+0x1688] ;  /* 0x0016880001127983 */ /* 0x000ea80000300a00 */
[----:B0-----:R-:W2:Y:S02]  /*9800*/  LDL.LU.64 R16, [R1+0x1680] ;  /* 0x0016800001107983 */ /* 0x001ea40000300a00 */
[C---:B--2---:R-:W-:Y:S11]  /*9810*/  HMMA.16816.F32 R16, R20.reuse, R24, R16 ;  /* 0x000000181410723c */ /* 0x044ff60000001810 */
[----:B------:R-:W-:Y:S11]  /*9820*/  @!UPT UIADD3 URZ, URZ, URZ, URZ ;  /* 0x0000003f3f3ff290 */ /* 0x000ff6000fffe03f */
[----:B------:R-:W-:Y:S01]  /*9830*/  @!UPT UIADD3 URZ, URZ, URZ, URZ ;  /* 0x0000003f3f3ff290 */ /* 0x000fe2000fffe03f */
[----:B------:R-:W-:Y:S04]  /*9840*/  STL.64 [R1+0x4c0], R16 ;  /* 0x0004c01001007387 */ /* 0x000fe80000100a00 */
[----:B------:R0:W-:Y:S04]  /*9850*/  STL.64 [R1+0x4c8], R18 ;  /* 0x0004c81201007387 */ /* 0x0001e80000100a00 */
[----:B0-----:R-:W2:Y:S04]  /*9860*/  LDL.LU.64 R18, [R1+0x1678] ;  /* 0x0016780001127983 */ /* 0x001ea80000300a00 */
[----:B------:R-:W2:Y:S04]  /*9870*/  LDL.LU.64 R16, [R1+0x1670] ;  /* 0x0016700001107983 */ /* 0x000ea80000300a00 */
[----:B------:R0:W-:Y:S04]  /*9880*/  STL.64 [R1+0x1620], R24 ;  /* 0x0016201801007387 */ /* 0x0001e80000100a00 */
[----:B0-----:R-:W3:Y:S04]  /*9890*/  LDL.64 R24, [R1+0x20] ;  /* 0x0000200001187983 */ /* 0x001ee80000100a00 */
[----:B---3--:R0:W-:Y:S04]  /*98a0*/  STL.64 [R1+0x1628], R24 ;  /* 0x0016281801007387 */ /* 0x0081e80000100a00 */
[----:B0-----:R-:W3:Y:S04]  /*98b0*/  LDL.64 R24, [R1+0x30] ;  /* 0x0000300001187983 */ /* 0x001ee80000100a00 */
[----:B---3--:R0:W-:Y:S04]  /*98c0*/  STL.64 [R1+0x1638], R24 ;  /* 0x0016381801007387 */ /* 0x0081e80000100a00 */
[----:B0-----:R-:W3:Y:S04]  /*98d0*/  LDL.64 R24, [R1+0x40] ;  /* 0x0000400001187983 */ /* 0x001ee80000100a00 */
[----:B---3--:R0:W-:Y:S04]  /*98e0*/  STL.64 [R1+0x1650], R24 ;  /* 0x0016501801007387 */ /* 0x0081e80000100a00 */
[----:B0-----:R-:W3:Y:S04]  /*98f0*/  LDL.LU.64 R24, [R1+0x380] ;  /* 0x0003800001187983 */ /* 0x001ee80000300a00 */
[----:B------:R-:W3:Y:S02]  /*9900*/  LDL.LU.64 R26, [R1+0x388] ;  /* 0x00038800011a7983 */ /* 0x000ee40000300a00 */
[C---:B---3--:R-:W-:Y:S11]  /*9910*/  HMMA.16816.F32 R24, R20.reuse, R8, R24 ;  /* 0x000000081418723c */ /* 0x048ff60000001818 */
[----:B------:R-:W-:Y:S11]  /*9920*/  @!UPT UIADD3 URZ, URZ, URZ, URZ ;  /* 0x0000003f3f3ff290 */ /* 0x000ff6000fffe03f */
[----:B------:R-:W-:Y:S01]  /*9930*/  @!UPT UIADD3 URZ, URZ, URZ, URZ ;  /* 0x0000003f3f3ff290 */ /* 0x000fe2000fffe03f */
[----:B------:R0:W-:Y:S04]  /*9940*/  STL.64 [R1+0x4b0], R24 ;  /* 0x0004b01801007387 */ /* 0x0001e80000100a00 */
[----:B------:R1:W-:Y:S04]  /*9950*/  STL.64 [R1+0x4b8], R26 ;  /* 0x0004b81a01007387 */ /* 0x0003e80000100a00 */
[----:B0-----:R-:W3:Y:S04]  /*9960*/  LDL.LU.64 R24, [R1+0x1e0] ;  /* 0x0001e00001187983 */ /* 0x001ee80000300a00 */
[----:B-1----:R-:W4:Y:S04]  /*9970*/  LDL.LU.64 R26, [R1+0x1e8] ;  /* 0x0001e800011a7983 */ /* 0x002f280000300a00 */
[----:B----4-:R-:W-:Y:S04]  /*9980*/  STL.64 [R1+0x1668], R26 ;  /* 0x0016681a01007387 */ /* 0x010fe80000100a00 */
[----:B---3--:R0:W-:Y:S04]  /*9990*/  STL.64 [R1+0x1660], R24 ;  /* 0x0016601801007387 */ /* 0x0081e80000100a00 */
[----:B0-----:R-:W2:Y:S04]  /*99a0*/  LDL.LU.64 R24, [R1+0x360] ;  /* 0x0003600001187983 */ /* 0x001ea80000300a00 */
[----:B------:R-:W2:Y:S04]  /*99b0*/  LDL.LU.64 R26, [R1+0x368] ;  /* 0x00036800011a7983 */ /* 0x000ea80000300a00 */
[----:B------:R-:W-:Y:S04]  /*99c0*/  STL.64 [R1+0x1618], R10 ;  /* 0x0016180a01007387 */ /* 0x000fe80000100a00 */
[----:B------:R0:W-:Y:S04]  /*99d0*/  STL.64 [R1+0x1610], R8 ;  /* 0x0016100801007387 */ /* 0x0001e80000100a00 */
[----:B0-----:R-:W3:Y:S04]  /*99e0*/  LDL.LU.64 R8, [R1+0x370] ;  /* 0x0003700001087983 */ /* 0x001ee80000300a00 */
[----:B------:R-:W3:Y:S04]  /*99f0*/  LDL.LU.64 R10, [R1+0x378] ;  /* 0x00037800010a7983 */ /* 0x000ee80000300a00 */
[----:B------:R0:W-:Y:S01]  /*9a00*/  STL.64 [R1+0x1630], R4 ;  /* 0x0016300401007387 */ /* 0x0001e20000100a00 */
[----:B---3--:R-:W-:Y:S03]  /*9a10*/  HMMA.16816.F32 R8, R20, R4, R8 ;  /* 0x000000041408723c */ /* 0x008fe60000001808 */
[----:B0-----:R-:W3:Y:S04]  /*9a20*/  LDL.LU.64 R4, [R1+0x1b0] ;  /* 0x0001b00001047983 */ /* 0x001ee80000300a00 */
[----:B------:R-:W0:Y:S11]  /*9a30*/  LDSM.16.MT88.4 R20, [R28+0x180] ;  /* 0x000180001c14783b */ /* 0x000e360000004200 */
[----:B------:R-:W-:Y:S05]  /*9a40*/  @!UPT UIADD3 URZ, URZ, URZ, URZ ;  /* 0x0000003f3f3ff290 */ /* 0x000fea000fffe03f */
[----:B------:R-:W-:Y:S04]  /*9a50*/  STL.64 [R1+0x470], R8 ;  /* 0x0004700801007387 */ /* 0x000fe80000100a00 */
[----:B------:R-:W-:Y:S04]  /*9a60*/  STL.64 [R1+0x478], R10 ;  /* 0x0004780a01007387 */ /* 0x000fe80000100a00 */
[----:B------:R-:W4:Y:S01]  /*9a70*/  LDL.LU.64 R6, [R1+0x1b8] ;  /* 0x0001b80001067983 */ /* 0x000f220000300a00 */
[----:B------:R-:W-:Y:S02]  /*9a80*/  IMAD.MOV.U32 R12, RZ, RZ, R2 ;  /* 0x000000ffff0c7224 */ /* 0x000fe400078e0002 */
[----:B------:R-:W-:-:S07]  /*9a90*/  IMAD.MOV.U32 R13, RZ, RZ, R0 ;  /* 0x000000ffff0d7224 */ /* 0x000fce00078e0000 */
[C---:B--2---:R-:W-:Y:S01]  /*9aa0*/  HMMA.16816.F32 R12, R16.reuse, R12, R24 ;  /* 0x0000000c100c723c */ /* 0x044fe20000001818 */
[----:B----4-:R-:W-:Y:S04]  /*9ab0*/  STL.64 [R1+0x1648], R6 ;  /* 0x0016480601007387 */ /* 0x010fe80000100a00 */
[----:B---3--:R1:W-:Y:S04]  /*9ac0*/  STL.64 [R1+0x1640], R4 ;  /* 0x0016400401007387 */ /* 0x0083e80000100a00 */
[----:B-1----:R-:W2:Y:S04]  /*9ad0*/  LDL.LU.64 R4, [R1+0x1d0] ;  /* 0x0001d00001047983 */ /* 0x002ea80000300a00 */
[----:B------:R-:W2:Y:S04]  /*9ae0*/  LDL.LU.64 R6, [R1+0x1d8] ;  /* 0x0001d80001067983 */ /* 0x000ea80000300a00 */
[----:B------:R-:W3:Y:S04]  /*9af0*/  LDL.LU.64 R8, [R1+0xb0] ;  /* 0x0000b00001087983 */ /* 0x000ee80000300a00 */
[----:B------:R-:W3:Y:S04]  /*9b00*/  LDL.LU.64 R10, [R1+0xb8] ;  /* 0x0000b800010a7983 */ /* 0x000ee80000300a00 */
[----:B0-----:R-:W-:Y:S04]  /*9b10*/  STL.64 [R1+0x1608], R22 ;  /* 0x0016081601007387 */ /* 0x001fe80000100a00 */
[----:B------:R0:W-:Y:S04]  /*9b20*/  STL.64 [R1+0x1600], R20 ;  /* 0x0016001401007387 */ /* 0x0001e80000100a00 */
[----:B0-----:R-:W4:Y:S04]  /*9b30*/  LDL.LU.64 R20, [R1+0x1a0] ;  /* 0x0001a00001147983 */ /* 0x001f280000300a00 */
[----:B------:R-:W4:Y:S04]  /*9b40*/  LDL.LU.64 R22, [R1+0x1a8] ;  /* 0x0001a80001167983 */ /* 0x000f280000300a00 */
[----:B------:R-:W2:Y:S04]  /*9b50*/  LDL.LU.64 R26, [R1+0x1668] ;  /* 0x00166800011a7983 */ /* 0x000ea80000300a00 */
[----:B------:R-:W2:Y:S04]  /*9b60*/  LDL.LU.64 R24, [R1+0x1660] ;  /* 0x0016600001187983 */ /* 0x000ea80000300a00 */
[----:B------:R0:W-:Y:S04]  /*9b70*/  STL.64 [R1+0x460], R12 ;  /* 0x0004600c01007387 */ /* 0x0001e80000100a00 */
[----:B------:R2:W-:Y:S04]  /*9b80*/  STL.64 [R1+0x468], R14 ;  /* 0x0004680e01007387 */ /* 0x0005e80000100a00 */
[----:B0-----:R-:W2:Y:S02]  /*9b90*/  LDL.LU.64 R12, [R1+0x1658] ;  /* 0x00165800010c7983 */ /* 0x001ea40000300a00 */
[C---:B--2---:R-:W-:Y:S02]  /*9ba0*/  HMMA.16816.F32 R12, R16.reuse, R12, R24 ;  /* 0x0000000c100c723c */ /* 0x044fe40000001818 */
[----:B------:R-:W2:Y:S11]  /*9bb0*/  LDL.LU.64 R24, [R1+0x1650] ;  /* 0x0016500001187983 */ /* 0x000eb60000300a00 */
[----:B------:R-:W-:Y:S10]  /*9bc0*/  @!UPT UIADD3 URZ, URZ, URZ, URZ ;  /* 0x0000003f3f3ff290 */ /* 0x000ff4000fffe03f */
[----:B------:R0:W-:Y:S04]  /*9bd0*/  STL.64 [R1+0x450], R12 ;  /* 0x0004500c01007387 */ /* 0x0001e80000100a00 */
[----:B------:R1:W-:Y:S04]  /*9be0*/  STL.64 [R1+0x458], R14 ;  /* 0x0004580e01007387 */ /* 0x0003e80000100a00 */
[----:B0-----:R-:W3:Y:S04]  /*9bf0*/  LDL.LU.64 R12, [R1+0xa0] ;  /* 0x0000a000010c7983 */ /* 0x001ee80000300a00 */
[----:B-1----:R-:W3:Y:S01]  /*9c00*/  LDL.LU.64 R14, [R1+0xa8] ;  /* 0x0000a800010e7983 */ /* 0x002ee20000300a00 */
[----:B--2---:R-:W-:Y:S01]  /*9c10*/  HMMA.16816.F32 R4, R16, R24, R4 ;  /* 0x000000181004723c */ /* 0x004fe20000001804 */
[----:B------:R-:W-:-:S02]  /*9c20*/  IMAD.MOV.U32 R2, RZ, RZ, R24 ;  /* 0x000000ffff027224 */ /* 0x000fc400078e0018 */
[----:B------:R-:W-:Y:S11]  /*9c30*/  IMAD.MOV.U32 R0, RZ, RZ, R25 ;  /* 0x000000ffff007224 */ /* 0x000ff600078e0019 */
[----:B------:R-:W-:Y:S09]  /*9c40*/  @!UPT UIADD3 URZ, URZ, URZ, URZ ;  /* 0x0000003f3f3ff290 */ /* 0x000ff2000fffe03f */
[----:B------:R-:W-:Y:S04]  /*9c50*/  STL.64 [R1+0x430], R4 ;  /* 0x0004300401007387 */ /* 0x000fe80000100a00 */
[----:B------:R0:W-:Y:S04]  /*9c60*/  STL.64 [R1+0x438], R6 ;  /* 0x0004380601007387 */ /* 0x0001e80000100a00 */
[----:B0-----:R-:W2:Y:S04]  /*9c70*/  LDL.LU.64 R6, [R1+0x1648] ;  /* 0x0016480001067983 */ /* 0x001ea80000300a00 */
[----:B------:R-:W2:Y:S04]  /*9c80*/  LDL.LU.64 R4, [R1+0x1640] ;  /* 0x0016400001047983 */ /* 0x000ea80000300a00 */
[----:B------:R-:W2:Y:S02]  /*9c90*/  LDL.LU.64 R24, [R1+0x1638] ;  /* 0x0016380001187983 */ /* 0x000ea40000300a00 */
[----:B--2---:R-:W-:Y:S01]  /*9ca0*/  HMMA.16816.F32 R4, R16, R24, R4 ;  /* 0x000000181004723c */ /* 0x004fe20000001804 */
[----:B------:R-:W-:Y:S11]  /*9cb0*/  IMAD.MOV.U32 R3, RZ, RZ, R25 ;  /* 0x000000ffff037224 */ /* 0x000ff600078e0019 */
[----:B------:R-:W-:Y:S11]  /*9cc0*/  @!UPT UIADD3 URZ, URZ, URZ, URZ ;  /* 0x0000003f3f3ff290 */ /* 0x000ff6000fffe03f */
[----:B------:R0:W-:Y:S04]  /*9cd0*/  STL.64 [R1+0x440], R4 ;  /* 0x0004400401007387 */ /* 0x0001e80000100a00 */
[----:B------:R1:W-:Y:S04]  /*9ce0*/  STL.64 [R1+0x448], R6 ;  /* 0x0004480601007387 */ /* 0x0003e80000100a00 */
[----:B0-----:R-:W2:Y:S01]  /*9cf0*/  LDL.LU.64 R4, [R1+0x1630] ;  /* 0x0016300001047983 */ /* 0x001ea20000300a00 */
[----:B-1----:R-:W-:-:S03]  /*9d00*/  IMAD.MOV.U32 R6, RZ, RZ, R24 ;  /* 0x000000ffff067224 */ /* 0x002fc600078e0018 */
[----:B------:R-:W4:Y:S02]  /*9d10*/  LDL.LU.64 R24, [R1+0x1628] ;  /* 0x0016280001187983 */ /* 0x000f240000300a00 */
[----:B----4-:R-:W-:Y:S01]  /*9d20*/  HMMA.16816.F32 R20, R16, R24, R20 ;  /* 0x000000181014723c */ /* 0x010fe20000001814 */
[----:B------:R-:W-:Y:S11]  /*9d30*/  IMAD.MOV.U32 R7, RZ, RZ, R25 ;  /* 0x000000ffff077224 */ /* 0x000ff600078e0019 */
[----:B------:R-:W-:Y:S11]  /*9d40*/  @!UPT UIADD3 URZ, URZ, URZ, URZ ;  /* 0x0000003f3f3ff290 */ /* 0x000ff6000fffe03f */
[----:B------:R0:W-:Y:S04]  /*9d50*/  STL.64 [R1+0x4a0], R20 ;  /* 0x0004a01401007387 */ /* 0x0001e80000100a00 */
[----:B------:R-:W-:Y:S01]  /*9d60*/  STL.64 [R1+0x4a8], R22 ;  /* 0x0004a81601007387 */ /* 0x000fe20000100a00 */
[----:B0-----:R-:W-:-:S03]  /*9d70*/  IMAD.MOV.U32 R20, RZ, RZ, R24 ;  /* 0x000000ffff147224 */ /* 0x001fc600078e0018 */
[----:B------:R-:W3:Y:S02]  /*9d80*/  LDL.LU.64 R24, [R1+0x1620] ;  /* 0x0016200001187983 */ /* 0x000ee40000300a00 */
[----:B---3--:R-:W-:Y:S11]  /*9d90*/  HMMA.16816.F32 R8, R16, R24, R8 ;  /* 0x000000181008723c */ /* 0x008ff60000001808 */
[----:B------:R-:W-:Y:S11]  /*9da0*/  @!UPT UIADD3 URZ, URZ, URZ, URZ ;  /* 0x0000003f3f3ff290 */ /* 0x000ff6000fffe03f */
[----:B------:R-:W-:Y:S01]  /*9db0*/  @!UPT UIADD3 URZ, URZ, URZ, URZ ;  /* 0x0000003f3f3ff290 */ /* 0x000fe2000fffe03f */
[----:B------:R-:W-:Y:S04]  /*9dc0*/  STL.64 [R1+0x570], R8 ;  /* 0x0005700801007387 */ /* 0x000fe80000100a00 */
[----:B------:R0:W-:Y:S04]  /*9dd0*/  STL.64 [R1+0x578], R10 ;  /* 0x0005780a01007387 */ /* 0x0001e80000100a00 */
[----:B0-----:R-:W3:Y:S04]  /*9de0*/  LDL.LU.64 R10, [R1+0x1618] ;  /* 0x00161800010a7983 */ /* 0x001ee80000300a00 */
[----:B------:R-:W4:Y:S04]  /*9df0*/  LDL.LU.64 R8, [R1+0x1610] ;  /* 0x0016100001087983 */ /* 0x000f280000300a00 */
[----:B------:R0:W-:Y:S02]  /*9e00*/  STL.64 [R1+0x1598], R24 ;  /* 0x0015981801007387 */ /* 0x0001e40000100a00 */
[----:B0-----:R-:W-:-:S02]  /*9e10*/  IMAD.MOV.U32 R24, RZ, RZ, R20 ;  /* 0x000000ffff187224 */ /* 0x001fc400078e0014 */
[----:B------:R-:W-:-:S05]  /*9e20*/  IMAD.MOV.U32 R25, RZ, RZ, R7 ;  /* 0x000000ffff197224 */ /* 0x000fca00078e0007 */
[----:B------:R0:W-:Y:S02]  /*9e30*/  STL.64 [R1+0x15b0], R24 ;  /* 0x0015b01801007387 */ /* 0x0001e40000100a00 */
[----:B0-----:R-:W-:Y:S02]  /*9e40*/  IMAD.MOV.U32 R24, RZ, RZ, R6 ;  /* 0x000000ffff187224 */ /* 0x001fe400078e0006 */
[----:B------:R-:W-:-:S05]  /*9e50*/  IMAD.MOV.U32 R25, RZ, RZ, R3 ;  /* 0x000000ffff197224 */ /* 0x000fca00078e0003 */
[----:B------:R0:W-:Y:S02]  /*9e60*/  STL.64 [R1+0x15c8], R24 ;  /* 0x0015c81801007387 */ /* 0x0001e40000100a00 */
[----:B0-----:R-:W-:Y:S02]  /*9e70*/  IMAD.MOV.U32 R24, RZ, RZ, R2 ;  /* 0x000000ffff187224 */ /* 0x001fe400078e0002 */
[----:B------:R-:W-:-:S05]  /*9e80*/  IMAD.MOV.U32 R25, RZ, RZ, R0 ;  /* 0x000000ffff197224 */ /* 0x000fca00078e0000 */
[----:B------:R0:W-:Y:S04]  /*9e90*/  STL.64 [R1+0x15e0], R24 ;  /* 0x0015e01801007387 */ /* 0x0001e80000100a00 */
[----:B0-----:R-:W2:Y:S01]  /*9ea0*/  LDL.64 R24, [R1+0x50] ;  /* 0x0000500001187983 */ /* 0x001ea20000100a00 */
[C---:B----4-:R-:W-:Y:S03]  /*9eb0*/  HMMA.16816.F32 R12, R16.reuse, R8, R12 ;  /* 0x00000008100c723c */ /* 0x050fe6000000180c */
[----:B--2---:R0:W-:Y:S04]  /*9ec0*/  STL.64 [R1+0x15f8], R24 ;  /* 0x0015f81801007387 */ /* 0x0041e80000100a00 */
[----:B------:R-:W2:Y:S04]  /*9ed0*/  LDL.LU.64 R20, [R1+0x90] ;  /* 0x0000900001147983 */ /* 0x000ea80000300a00 */
[----:B------:R-:W2:Y:S11]  /*9ee0*/  LDL.LU.64 R22, [R1+0x98] ;  /* 0x0000980001167983 */ /* 0x000eb60000300a00 */
[----:B------:R-:W-:Y:S01]  /*9ef0*/  @!UPT UIADD3 URZ, URZ, URZ, URZ ;  /* 0x0000003f3f3ff290 */ /* 0x000fe2000fffe03f */
[----:B------:R-:W-:Y:S04]  /*9f00*/  STL.64 [R1+0x5a0], R12 ;  /* 0x0005a00c01007387 */ /* 0x000fe80000100a00 */
[----:B------:R-:W-:Y:S04]  /*9f10*/  STL.64 [R1+0x5a8], R14 ;  /* 0x0005a80e01007387 */ /* 0x000fe80000100a00 */
[----:B0-----:R-:W4:Y:S04]  /*9f20*/  LDL.LU.64 R24, [R1+0x190] ;  /* 0x0001900001187983 */ /* 0x001f280000300a00 */
[----:B------:R-:W4:Y:S04]  /*9f30*/  LDL.LU.64 R26, [R1+0x198] ;  /* 0x00019800011a7983 */ /* 0x000f280000300a00 */
[----:B---3--:R-:W-:Y:S04]  /*9f40*/  STL.64 [R1+0x1590], R10 ;  /* 0x0015900a01007387 */ /* 0x008fe80000100a00 */
[----:B------:R0:W-:Y:S04]  /*9f50*/  STL.64 [R1+0x1588], R8 ;  /* 0x0015880801007387 */ /* 0x0001e80000100a00 */
[----:B------:R-:W-:Y:S04]  /*9f60*/  LDSM.16.MT88.4 R12, [R28+0x200] ;  /* 0x000200001c0c783b */ /* 0x000fe80000004200 */
[----:B0-----:R-:W3:Y:S04]  /*9f70*/  LDL.LU.64 R8, [R1+0x140] ;  /* 0x0001400001087983 */ /* 0x001ee80000300a00 */
[----:B------:R-:W2:Y:S04]  /*9f80*/  LDL.LU.64 R10, [R1+0x148] ;  /* 0x00014800010a7983 */ /* 0x000ea80000300a00 */
[----:B--2---:R-:W-:Y:S04]  /*9f90*/  STL.64 [R1+0x15a8], R10 ;  /* 0x0015a80a01007387 */ /* 0x004fe80000100a00 */
[----:B---3--:R0:W-:Y:S04]  /*9fa0*/  STL.64 [R1+0x15a0], R8 ;  /* 0x0015a00801007387 */ /* 0x0081e80000100a00 */
[----:B0-----:R-:W2:Y:S04]  /*9fb0*/  LDL.LU.64 R8, [R1+0x150] ;  /* 0x0001500001087983 */ /* 0x001ea80000300a00 */
[----:B------:R-:W3:Y:S04]  /*9fc0*/  LDL.LU.64 R10, [R1+0x158] ;  /* 0x00015800010a7983 */ /* 0x000ee80000300a00 */
[----:B---3--:R-:W-:Y:S04]  /*9fd0*/  STL.64 [R1+0x15c0], R10 ;  /* 0x0015c00a01007387 */ /* 0x008fe80000100a00 */
[----:B--2---:R0:W-:Y:S04]  /*9fe0*/  STL.64 [R1+0x15b8], R8 ;  /* 0x0015b80801007387 */ /* 0x0041e80000100a00 */
[----:B0-----:R-:W2:Y:S04]  /*9ff0*/  LDL.LU.64 R8, [R1+0x160] ;  /* 0x0001600001087983 */ /* 0x001ea80000300a00 */
[----:B------:R-:W3:Y:S01]  /*a000*/  LDL.LU.64 R10, [R1+0x168] ;  /* 0x00016800010a7983 */ /* 0x000ee20000300a00 */
[----:B------:R-:W-:Y:S03]  /*a010*/  HMMA.16816.F32 R16, R16, R4, R20 ;  /* 0x000000041010723c */ /* 0x000fe60000001814 */
[----:B---3--:R-:W-:Y:S04]  /*a020*/  STL.64 [R1+0x15d8], R10 ;  /* 0x0015d80a01007387 */ /* 0x008fe80000100a00 */
[----:B--2---:R0:W-:Y:S04]  /*a030*/  STL.64 [R1+0x15d0], R8 ;  /* 0x0015d00801007387 */ /* 0x0041e80000100a00 */
[----:B0-----:R-:W2:Y:S04]  /*a040*/  LDL.LU.64 R8, [R1+0x170] ;  /* 0x0001700001087983 */ /* 0x001ea80000300a00 */
[----:B------:R-:W3:Y:S04]  /*a050*/  LDL.LU.64 R10, [R1+0x178] ;  /* 0x00017800010a7983 */ /* 0x000ee80000300a00 */
[----:B---3--:R-:W-:Y:S04]  /*a060*/  STL.64 [R1+0x15f0], R10 ;  /* 0x0015f00a01007387 */ /* 0x008fe80000100a00 */
[----:B--2---:R0:W-:Y:S04]  /*a070*/  STL.64 [R1+0x15e8], R8 ;  /* 0x0015e80801007387 */ /* 0x0041e80000100a00 */
[----:B0-----:R-:W2:Y:S04]  /*a080*/  LDL.LU.64 R8, [R1+0x180] ;  /* 0x0001800001087983 */ /* 0x001ea80000300a00 */
[----:B------:R-:W2:Y:S04]  /*a090*/  LDL.LU.64 R10, [R1+0x188] ;  /* 0x00018800010a7983 */ /* 0x000ea80000300a00 */
[----:B------:R-:W4:Y:S04]  /*a0a0*/  LDL.LU.64 R22, [R1+0x1608] ;  /* 0x0016080001167983 */ /* 0x000f280000300a00 */
[----:B------:R-:W4:Y:S04]  /*a0b0*/  LDL.LU.64 R20, [R1+0x1600] ;  /* 0x0016000001147983 */ /* 0x000f280000300a00 */
[----:B------:R-:W-:Y:S04]  /*a0c0*/  STL.64 [R1+0x590], R16 ;  /* 0x0005901001007387 */ /* 0x000fe80000100a00 */
[----:B------:R-:W-:Y:S04]  /*a0d0*/  STL.64 [R1+0x598], R18 ;  /* 0x0005981201007387 */ /* 0x000fe80000100a00 */
[----:B------:R-:W0:Y:S04]  /*a0e0*/  LDSM.16.MT88.4 R16, [R28+0x280] ;  /* 0x000280001c10783b */ /* 0x000e280000004200 */
[----:B0-----:R-:W-:Y:S04]  /*a0f0*/  STL.64 [R1+0x1510], R18 ;  /* 0x0015101201007387 */ /* 0x001fe80000100a00 */
[----:B------:R0:W-:Y:S04]  /*a100*/  STL.64 [R1+0x1508], R16 ;  /* 0x0015081001007387 */ /* 0x0001e80000100a00 */
[----:B0-----:R-:W4:Y:S02]  /*a110*/  LDL.64 R16, [R1+0x60] ;  /* 0x0000600001107983 */ /* 0x001f240000100a00 */
[----:B----4-:R-:W-:Y:S11]  /*a120*/  HMMA.16816.F32 R24, R20, R16, R24 ;  /* 0x000000101418723c */ /* 0x010ff60000001818 */
[----:B------:R-:W-:Y:S11]  /*a130*/  @!UPT UIADD3 URZ, URZ, URZ, URZ ;  /* 0x0000003f3f3ff290 */ /* 0x000ff6000fffe03f */
[----:B------:R-:W-:Y:S01]  /*a140*/  @!UPT UIADD3 URZ, URZ, URZ, URZ ;  /* 0x0000003f3f3ff290 */ /* 0x000fe2000fffe03f */
[----:B------:R0:W-:Y:S04]  /*a150*/  STL.64 [R1+0x5b0], R24 ;  /* 0x0005b01801007387 */ /* 0x0001e80000100a00 */
[----:B------:R-:W-:Y:S04]  /*a160*/  STL.64 [R1+0x5b8], R26 ;  /* 0x0005b81a01007387 */ /* 0x000fe80000100a00 */
[----:B0-----:R-:W2:Y:S01]  /*a170*/  LDL.LU.64 R24, [R1+0x15f8] ;  /* 0x0015f80001187983 */ /* 0x001ea20000300a00 */
[----:B------:R-:W-:Y:S02]  /*a180*/  IMAD.MOV.U32 R6, RZ, RZ, R16 ;  /* 0x000000ffff067224 */ /* 0x000fe400078e0010 */
[----:B------:R-:W-:-:S02]  /*a190*/  IMAD.MOV.U32 R3, RZ, RZ, R17 ;  /* 0x000000ffff037224 */ /* 0x000fc400078e0011 */
[----:B------:R-:W3:Y:S04]  /*a1a0*/  LDL.LU.64 R16, [R1+0x80] ;  /* 0x0000800001107983 */ /* 0x000ee80000300a00 */
[----:B------:R-:W3:Y:S01]  /*a1b0*/  LDL.LU.64 R18, [R1+0x88] ;  /* 0x0000880001127983 */ /* 0x000ee20000300a00 */
[C---:B--2---:R-:W-:Y:S01]  /*a1c0*/  HMMA.16816.F32 R8, R20.reuse, R24, R8 ;  /* 0x000000181408723c */ /* 0x044fe20000001808 */
[----:B------:R-:W-:Y:S02]  /*a1d0*/  IMAD.MOV.U32 R2, RZ, RZ, R24 ;  /* 0x000000ffff027224 */ /* 0x000fe400078e0018 */
[----:B------:R-:W-:Y:S11]  /*a1e0*/  IMAD.MOV.U32 R0, RZ, RZ, R25 ;  /* 0x000000ffff007224 */ /* 0x000ff600078e0019 */
[----:B------:R-:W-:Y:S09]  /*a1f0*/  @!UPT UIADD3 URZ, URZ, URZ, URZ ;  /* 0x0000003f3f3ff290 */ /* 0x000ff2000fffe03f */
[----:B------:R-:W-:Y:S04]  /*a200*/  STL.64 [R1+0x580], R8 ;  /* 0x0005800801007387 */ /* 0x000fe80000100a00 */
[----:B------:R0:W-:Y:S04]  /*a210*/  STL.64 [R1+0x588], R10 ;  /* 0x0005880a01007387 */ /* 0x0001e80000100a00 */
[----:B0-----:R-:W2:Y:S04]  /*a220*/  LDL.LU.64 R10, [R1+0x15f0] ;  /* 0x0015f000010a7983 */ /* 0x001ea80000300a00 */
[----:B------:R-:W2:Y:S04]  /*a230*/  LDL.LU.64 R8, [R1+0x15e8] ;  /* 0x0015e80001087983 */ /* 0x000ea80000300a00 */
[----:B------:R-:W2:Y:S02]  /*a240*/  LDL.LU.64 R24, [R1+0x15e0] ;  /* 0x0015e00001187983 */ /* 0x000ea40000300a00 */
[C---:B--2---:R-:W-:Y:S02]  /*a250*/  HMMA.16816.F32 R24, R20.reuse, R24, R8 ;  /* 0x000000181418723c */ /* 0x044fe40000001808 */
[----:B------:R-:W2:Y:S04]  /*a260*/  LDL.LU.64 R10, [R1+0x15d8] ;  /* 0x0015d800010a7983 */ /* 0x000ea80000300a00 */
[----:B------:R-:W2:Y:S11]  /*a270*/  LDL.LU.64 R8, [R1+0x15d0] ;  /* 0x0015d00001087983 */ /* 0x000eb60000300a00 */
[----:B------:R-:W-:Y:S06]  /*a280*/  @!UPT UIADD3 URZ, URZ, URZ, URZ ;  /* 0x0000003f3f3ff290 */ /* 0x000fec000fffe03f */
[----:B------:R0:W-:Y:S04]  /*a290*/  STL.64 [R1+0x560], R24 ;  /* 0x0005601801007387 */ /* 0x0001e80000100a00 */
[----:B------:R2:W-:Y:S04]  /*a2a0*/  STL.64 [R1+0x568], R26 ;  /* 0x0005681a01007387 */ /* 0x0005e80000100a00 */
[----:B0-----:R-:W2:Y:S02]  /*a2b0*/  LDL.LU.64 R24, [R1+0x15c8] ;  /* 0x0015c80001187983 */ /* 0x001ea40000300a00 */
        /* <DEDUP_REMOVED lines=12> */
[----:B------:R-:W-:Y:S04]  /*a380*/  STL.64 [R1+0x3f8], R26 ;  /* 0x0003f81a01007387 */ /* 0x000fe80000100a00 */
[----:B0-----:R-:W2:Y:S02]  /*a390*/  LDL.LU.64 R24, [R1+0x1598] ;  /* 0x0015980001187983 */ /* 0x001ea40000300a00 */
[C---:B--2---:R-:W-:Y:S11]  /*a3a0*/  HMMA.16816.F32 R8, R20.reuse, R24, R8 ;  /* 0x000000181408723c */ /* 0x044ff60000001808 */
[----:B------:R-:W-:Y:S11]  /*a3b0*/  @!UPT UIADD3 URZ, URZ, URZ, URZ ;  /* 0x0000003f3f3ff290 */ /* 0x000ff6000fffe03f */
[----:B------:R-:W-:Y:S01]  /*a3c0*/  @!UPT UIADD3 URZ, URZ, URZ, URZ ;  /* 0x0000003f3f3ff290 */ /* 0x000fe2000fffe03f */
[----:B------:R-:W-:Y:S04]  /*a3d0*/  STL.64 [R1+0x3e0], R8 ;  /* 0x0003e00801007387 */ /* 0x000fe80000100a00 */
[----:B------:R0:W-:Y:S04]  /*a3e0*/  STL.64 [R1+0x3e8], R10 ;  /* 0x0003e80a01007387 */ /* 0x0001e80000100a00 */
[----:B0-----:R-:W2:Y:S04]  /*a3f0*/  LDL.LU.64 R10, [R1+0x1590] ;  /* 0x00159000010a7983 */ /* 0x001ea80000300a00 */
[----:B------:R-:W4:Y:S04]  /*a400*/  LDL.LU.64 R8, [R1+0x1588] ;  /* 0x0015880001087983 */ /* 0x000f280000300a00 */
[----:B------:R0:W-:Y:S04]  /*a410*/  STL.64 [R1+0x1530], R24 ;  /* 0x0015301801007387 */ /* 0x0001e80000100a00 */
[----:B0-----:R-:W2:Y:S04]  /*a420*/  LDL.64 R24, [R1+0x20] ;  /* 0x0000200001187983 */ /* 0x001ea80000100a00 */
[----:B--2---:R0:W-:Y:S04]  /*a430*/  STL.64 [R1+0x1548], R24 ;  /* 0x0015481801007387 */ /* 0x0041e80000100a00 */
[----:B0-----:R-:W2:Y:S04]  /*a440*/  LDL.64 R24, [R1+0x40] ;  /* 0x0000400001187983 */ /* 0x001ea80000100a00 */
[----:B--2---:R0:W-:Y:S04]  /*a450*/  STL.64 [R1+0x1560], R24 ;  /* 0x0015601801007387 */ /* 0x0041e80000100a00 */
[----:B0-----:R-:W2:Y:S04]  /*a460*/  LDL.LU.64 R24, [R1+0x130] ;  /* 0x0001300001187983 */ /* 0x001ea80000300a00 */
[----:B------:R-:W2:Y:S04]  /*a470*/  LDL.LU.64 R26, [R1+0x138] ;  /* 0x00013800011a7983 */ /* 0x000ea80000300a00 */
[----:B------:R-:W-:Y:S04]  /*a480*/  STL.64 [R1+0x1528], R10 ;  /* 0x0015280a01007387 */ /* 0x000fe80000100a00 */
[----:B----4-:R-:W-:Y:S01]  /*a490*/  STL.64 [R1+0x1520], R8 ;  /* 0x0015200801007387 */ /* 0x010fe20000100a00 */
[C---:B--2---:R-:W-:Y:S11]  /*a4a0*/  HMMA.16816.F32 R24, R20.reuse, R8, R24 ;  /* 0x000000081418723c */ /* 0x044ff60000001818 */
[----:B------:R-:W-:Y:S11]  /*a4b0*/  @!UPT UIADD3 URZ, URZ, URZ, URZ ;  /* 0x0000003f3f3ff290 */ /* 0x000ff6000fffe03f */
[----:B------:R-:W-:Y:S01]  /*a4c0*/  @!UPT UIADD3 URZ, URZ, URZ, URZ ;  /* 0x0000003f3f3ff290 */ /* 0x000fe2000fffe03f */
[----:B------:R0:W-:Y:S04]  /*a4d0*/  STL.64 [R1+0x3d0], R24 ;  /* 0x0003d01801007387 */ /* 0x0001e80000100a00 */
[----:B------:R1:W-:Y:S04]  /*a4e0*/  STL.64 [R1+0x3d8], R26 ;  /* 0x0003d81a01007387 */ /* 0x0003e80000100a00 */
[----:B0-----:R-:W2:Y:S04]  /*a4f0*/  LDL.LU.64 R24, [R1+0x110] ;  /* 0x0001100001187983 */ /* 0x001ea80000300a00 */
[----:B-1----:R-:W4:Y:S01]  /*a500*/  LDL.LU.64 R26, [R1+0x118] ;  /* 0x00011800011a7983 */ /* 0x002f220000300a00 */
[----:B---3--:R-:W-:Y:S03]  /*a510*/  HMMA.16816.F32 R8, R20, R4, R16 ;  /* 0x000000041408723c */ /* 0x008fe60000001810 */
[----:B------:R-:W0:Y:S11]  /*a520*/  LDSM.16.MT88.4 R20, [R28+0x300] ;  /* 0x000300001c14783b */ /* 0x000e360000004200 */
[----:B------:R-:W-:Y:S09]  /*a530*/  @!UPT UIADD3 URZ, URZ, URZ, URZ ;  /* 0x0000003f3f3ff290 */ /* 0x000ff2000fffe03f */
[----:B------:R-:W-:Y:S04]  /*a540*/  STL.64 [R1+0x3c0], R8 ;  /* 0x0003c00801007387 */ /* 0x000fe80000100a00 */
[----:B------:R-:W-:Y:S04]  /*a550*/  STL.64 [R1+0x3c8], R10 ;  /* 0x0003c80a01007387 */ /* 0x000fe80000100a00 */
[----:B----4-:R-:W-:Y:S04]  /*a560*/  STL.64 [R1+0x1570], R26 ;  /* 0x0015701a01007387 */ /* 0x010fe80000100a00 */
[----:B--2---:R-:W-:Y:S04]  /*a570*/  STL.64 [R1+0x1568], R24 ;  /* 0x0015681801007387 */ /* 0x004fe80000100a00 */
[----:B------:R-:W2:Y:S04]  /*a580*/  LDL.LU.64 R16, [R1+0xf0] ;  /* 0x0000f00001107983 */ /* 0x000ea80000300a00 */
[----:B------:R-:W3:Y:S04]  /*a590*/  LDL.LU.64 R18, [R1+0xf8] ;  /* 0x0000f80001127983 */ /* 0x000ee80000300a00 */
[----:B---3--:R-:W-:Y:S04]  /*a5a0*/  STL.64 [R1+0x1558], R18 ;  /* 0x0015581201007387 */ /* 0x008fe80000100a00 */
[----:B--2---:R1:W-:Y:S04]  /*a5b0*/  STL.64 [R1+0x1550], R16 ;  /* 0x0015501001007387 */ /* 0x0043e80000100a00 */
[----:B-1----:R-:W2:Y:S04]  /*a5c0*/  LDL.LU.64 R16, [R1+0x100] ;  /* 0x0001000001107983 */ /* 0x002ea80000300a00 */
[----:B------:R-:W3:Y:S01]  /*a5d0*/  LDL.LU.64 R18, [R1+0x108] ;  /* 0x0001080001127983 */ /* 0x000ee20000300a00 */
[----:B------:R-:W-:-:S02]  /*a5e0*/  IMAD.MOV.U32 R24, RZ, RZ, R6 ;  /* 0x000000ffff187224 */ /* 0x000fc400078e0006 */
[----:B------:R-:W-:Y:S01]  /*a5f0*/  IMAD.MOV.U32 R25, RZ, RZ, R3 ;  /* 0x000000ffff197224 */ /* 0x000fe200078e0003 */
[----:B---3--:R-:W-:Y:S04]  /*a600*/  STL.64 [R1+0x1580], R18 ;  /* 0x0015801201007387 */ /* 0x008fe80000100a00 */
[----:B--2---:R1:W-:Y:S04]  /*a610*/  STL.64 [R1+0x1578], R16 ;  /* 0x0015781001007387 */ /* 0x0043e80000100a00 */
[----:B-1----:R-:W2:Y:S04]  /*a620*/  LDL.LU.64 R16, [R1+0x120] ;  /* 0x0001200001107983 */ /* 0x002ea80000300a00 */
[----:B------:R-:W2:Y:S04]  /*a630*/  LDL.LU.64 R18, [R1+0x128] ;  /* 0x0001280001127983 */ /* 0x000ea80000300a00 */
[----:B------:R-:W3:Y:S04]  /*a640*/  LDL.LU.64 R8, [R1+0xd0] ;  /* 0x0000d00001087983 */ /* 0x000ee80000300a00 */
[----:B------:R-:W4:Y:S01]  /*a650*/  LDL.LU.64 R10, [R1+0xd8] ;  /* 0x0000d800010a7983 */ /* 0x000f220000300a00 */
[----:B--2---:R-:W-:Y:S03]  /*a660*/  HMMA.16816.F32 R24, R12, R24, R16 ;  /* 0x000000180c18723c */ /* 0x004fe60000001810 */
[----:B----4-:R-:W-:Y:S04]  /*a670*/  STL.64 [R1+0x1540], R10 ;  /* 0x0015400a01007387 */ /* 0x010fe80000100a00 */
[----:B---3--:R1:W-:Y:S04]  /*a680*/  STL.64 [R1+0x1538], R8 ;  /* 0x0015380801007387 */ /* 0x0083e80000100a00 */
[----:B-1----:R-:W2:Y:S04]  /*a690*/  LDL.LU.64 R8, [R1+0xe0] ;  /* 0x0000e00001087983 */ /* 0x002ea80000300a00 */
[----:B------:R-:W2:Y:S04]  /*a6a0*/  LDL.LU.64 R10, [R1+0xe8] ;  /* 0x0000e800010a7983 */ /* 0x000ea80000300a00 */
[----:B------:R1:W-:Y:S04]  /*a6b0*/  STL.64 [R1+0x1518], R4 ;  /* 0x0015180401007387 */ /* 0x0003e80000100a00 */
[----:B-1----:R-:W3:Y:S04]  /*a6c0*/  LDL.64 R4, [R1+0x30] ;  /* 0x0000300001047983 */ /* 0x002ee80000100a00 */
[----:B0-----:R-:W-:Y:S04]  /*a6d0*/  STL.64 [R1+0x14a8], R22 ;  /* 0x0014a81601007387 */ /* 0x001fe80000100a00 */
[----:B------:R-:W-:Y:S04]  /*a6e0*/  STL.64 [R1+0x14a0], R20 ;  /* 0x0014a01401007387 */ /* 0x000fe80000100a00 */
[----:B------:R-:W4:Y:S04]  /*a6f0*/  LDL.LU.64 R18, [R1+0x1580] ;  /* 0x0015800001127983 */ /* 0x000f280000300a00 */
[----:B------:R-:W4:Y:S04]  /*a700*/  LDL.LU.64 R16, [R1+0x1578] ;  /* 0x0015780001107983 */ /* 0x000f280000300a00 */
[----:B------:R-:W-:Y:S04]  /*a710*/  STL.64 [R1+0x3b0], R24 ;  /* 0x0003b01801007387 */ /* 0x000fe80000100a00 */
[----:B------:R0:W-:Y:S04]  /*a720*/  STL.64 [R1+0x3b8], R26 ;  /* 0x0003b81a01007387 */ /* 0x0001e80000100a00 */
[----:B0-----:R-:W2:Y:S04]  /*a730*/  LDL.LU.64 R26, [R1+0x1570] ;  /* 0x00157000011a7983 */ /* 0x001ea80000300a00 */
[----:B------:R-:W2:Y:S01]  /*a740*/  LDL.LU.64 R24, [R1+0x1568] ;  /* 0x0015680001187983 */ /* 0x000ea20000300a00 */
[----:B------:R-:W-:-:S02]  /*a750*/  IMAD.MOV.U32 R20, RZ, RZ, R2 ;  /* 0x000000ffff147224 */ /* 0x000fc400078e0002 */
[----:B------:R-:W-:-:S07]  /*a760*/  IMAD.MOV.U32 R21, RZ, RZ, R0 ;  /* 0x000000ffff157224 */ /* 0x000fce00078e0000 */
[C---:B--2---:R-:W-:Y:S11]  /*a770*/  HMMA.16816.F32 R24, R12.reuse, R20, R24 ;  /* 0x000000140c18723c */ /* 0x044ff60000001818 */
[----:B------:R-:W-:Y:S11]  /*a780*/  @!UPT UIADD3 URZ, URZ, URZ, URZ ;  /* 0x0000003f3f3ff290 */ /* 0x000ff6000fffe03f */
[----:B------:R-:W-:Y:S01]  /*a790*/  @!UPT UIADD3 URZ, URZ, URZ, URZ ;  /* 0x0000003f3f3ff290 */ /* 0x000fe2000fffe03f */
[----:B------:R0:W-:Y:S04]  /*a7a0*/  STL.64 [R1+0x3a0], R24 ;  /* 0x0003a01801007387 */ /* 0x0001e80000100a00 */
[----:B------:R-:W-:Y:S04]  /*a7b0*/  STL.64 [R1+0x3a8], R26 ;  /* 0x0003a81a01007387 */ /* 0x000fe80000100a00 */
[----:B0-----:R-:W4:Y:S04]  /*a7c0*/  LDL.LU.64 R24, [R1+0x1560] ;  /* 0x0015600001187983 */ /* 0x001f280000300a00 */
[----:B------:R0:W-:Y:S04]  /*a7d0*/  STL.64 [R1+0x14f8], R20 ;  /* 0x0014f81401007387 */ /* 0x0001e80000100a00 */
[----:B0-----:R-:W2:Y:S01]  /*a7e0*/  LDL.64 R20, [R1+0x60] ;  /* 0x0000600001147983 */ /* 0x001ea20000100a00 */
[----:B----4-:R-:W-:Y:S01]  /*a7f0*/  HMMA.16816.F32 R16, R12, R24, R16 ;  /* 0x000000180c10723c */ /* 0x010fe20000001810 */
[----:B------:R-:W-:-:S02]  /*a800*/  IMAD.MOV.U32 R2, RZ, RZ, R24 ;  /* 0x000000ffff027224 */ /* 0x000fc400078e0018 */
[----:B------:R-:W-:Y:S11]  /*a810*/  IMAD.MOV.U32 R0, RZ, RZ, R25 ;  /* 0x000000ffff007224 */ /* 0x000ff600078e0019 */
[----:B------:R-:W-:Y:S09]  /*a820*/  @!UPT UIADD3 URZ, URZ, URZ, URZ ;  /* 0x0000003f3f3ff290 */ /* 0x000ff2000fffe03f */
[----:B------:R-:W-:Y:S04]  /*a830*/  STL.64 [R1+0x390], R16 ;  /* 0x0003901001007387 */ /* 0x000fe80000100a00 */
[----:B------:R0:W-:Y:S04]  /*a840*/  STL.64 [R1+0x398], R18 ;  /* 0x0003981201007387 */ /* 0x0001e80000100a00 */
[----:B0-----:R-:W4:Y:S04]  /*a850*/  LDL.LU.64 R18, [R1+0x1558] ;  /* 0x0015580001127983 */ /* 0x001f280000300a00 */
[----:B------:R-:W4:Y:S04]  /*a860*/  LDL.LU.64 R16, [R1+0x1550] ;  /* 0x0015500001107983 */ /* 0x000f280000300a00 */
[----:B------:R-:W2:Y:S01]  /*a870*/  LDL.LU.64 R24, [R1+0x1548] ;  /* 0x0015480001187983 */ /* 0x000ea20000300a00 */
[----:B---3--:R-:W-:Y:S01]  /*a880*/  IMAD.MOV.U32 R3, RZ, RZ, R5 ;  /* 0x000000ffff037224 */ /* 0x008fe200078e0005 */
[C---:B----4-:R-:W-:Y:S08]  /*a890*/  HMMA.16816.F32 R16, R12.reuse, R4, R16 ;  /* 0x000000040c10723c */ /* 0x050ff00000001810 */
[----:B--2---:R-:W-:Y:S11]  /*a8a0*/  HMMA.16816.F32 R8, R12, R24, R8 ;  /* 0x000000180c08723c */ /* 0x004ff60000001808 */
[----:B------:R-:W-:Y:S04]  /*a8b0*/  @!UPT UIADD3 URZ, URZ, URZ, URZ ;  /* 0x0000003f3f3ff290 */ /* 0x000fe8000fffe03f */
[----:B------:R0:W-:Y:S04]  /*a8c0*/  STL.64 [R1+0x380], R16 ;  /* 0x0003801001007387 */ /* 0x0001e80000100a00 */
[----:B------:R1:W-:Y:S01]  /*a8d0*/  STL.64 [R1+0x388], R18 ;  /* 0x0003881201007387 */ /* 0x0003e20000100a00 */
[----:B0-----:R-:W-:-:S03]  /*a8e0*/  IMAD.MOV.U32 R16, RZ, RZ, R4 ;  /* 0x000000ffff107224 */ /* 0x001fc600078e0004 */
[----:B------:R-:W2:Y:S04]  /*a8f0*/  LDL.LU.64 R4, [R1+0xc0] ;  /* 0x0000c00001047983 */ /* 0x000ea80000300a00 */
[----:B------:R-:W2:Y:S01]  /*a900*/  LDL.LU.64 R6, [R1+0xc8] ;  /* 0x0000c80001067983 */ /* 0x000ea20000300a00 */
[----:B-1----:R-:W-:-:S03]  /*a910*/  IMAD.MOV.U32 R18, RZ, RZ, R24 ;  /* 0x000000ffff127224 */ /* 0x002fc600078e0018 */
[----:B------:R-:W-:Y:S01]  /*a920*/  STL.64 [R1+0x370], R8 ;  /* 0x0003700801007387 */ /* 0x000fe20000100a00 */
[----:B------:R-:W-:-:S03]  /*a930*/  IMAD.MOV.U32 R17, RZ, RZ, R25 ;  /* 0x000000ffff117224 */ /* 0x000fc600078e0019 */
[----:B------:R0:W-:Y:S04]  /*a940*/  STL.64 [R1+0x378], R10 ;  /* 0x0003780a01007387 */ /* 0x0001e80000100a00 */
[----:B0-----:R-:W3:Y:S04]  /*a950*/  LDL.LU.64 R10, [R1+0x1540] ;  /* 0x00154000010a7983 */ /* 0x001ee80000300a00 */
[----:B------:R-:W3:Y:S04]  /*a960*/  LDL.LU.64 R8, [R1+0x1538] ;  /* 0x0015380001087983 */ /* 0x000ee80000300a00 */
[----:B------:R-:W3:Y:S02]  /*a970*/  LDL.LU.64 R24, [R1+0x1530] ;  /* 0x0015300001187983 */ /* 0x000ee40000300a00 */
[----:B---3--:R-:W-:Y:S11]  /*a980*/  HMMA.16816.F32 R8, R12, R24, R8 ;  /* 0x000000180c08723c */ /* 0x008ff60000001808 */
[----:B------:R-:W-:Y:S11]  /*a990*/  @!UPT UIADD3 URZ, URZ, URZ, URZ ;  /* 0x0000003f3f3ff290 */ /* 0x000ff6000fffe03f */
[----:B------:R-:W-:Y:S01]  /*a9a0*/  @!UPT UIADD3 URZ, URZ, URZ, URZ ;  /* 0x0000003f3f3ff290 */ /* 0x000fe2000fffe03f */
[----:B------:R-:W-:Y:S04]  /*a9b0*/  STL.64 [R1+0x360], R8 ;  /* 0x0003600801007387 */ /* 0x000fe80000100a00 */
[----:B------:R0:W-:Y:S04]  /*a9c0*/  STL.64 [R1+0x368], R10 ;  /* 0x0003680a01007387 */ /* 0x0001e80000100a00 */
[----:B0-----:R-:W3:Y:S04]  /*a9d0*/  LDL.LU.64 R10, [R1+0x1528] ;  /* 0x00152800010a7983 */ /* 0x001ee80000300a00 */
[----:B------:R-:W2:Y:S04]  /*a9e0*/  LDL.LU.64 R8, [R1+0x1520] ;  /* 0x0015200001087983 */ /* 0x000ea80000300a00 */
[----:B------:R0:W-:Y:S02]  /*a9f0*/  STL.64 [R1+0x14b0], R24 ;  /* 0x0014b01801007387 */ /* 0x0001e40000100a00 */
[----:B0-----:R-:W-:-:S02]  /*aa00*/  IMAD.MOV.U32 R24, RZ, RZ, R18 ;  /* 0x000000ffff187224 */ /* 0x001fc400078e0012 */
[----:B------:R-:W-:-:S05]  /*aa10*/  IMAD.MOV.U32 R25, RZ, RZ, R17 ;  /* 0x000000ffff197224 */ /* 0x000fca00078e0011 */
[----:B------:R0:W-:Y:S02]  /*aa20*/  STL.64 [R1+0x14c8], R24 ;  /* 0x0014c81801007387 */ /* 0x0001e40000100a00 */
[----:B0-----:R-:W-:Y:S02]  /*aa30*/  IMAD.MOV.U32 R24, RZ, RZ, R16 ;  /* 0x000000ffff187224 */ /* 0x001fe400078e0010 */
[----:B------:R-:W-:-:S05]  /*aa40*/  IMAD.MOV.U32 R25, RZ, RZ, R3 ;  /* 0x000000ffff197224 */ /* 0x000fca00078e0003 */
[----:B------:R0:W-:Y:S04]  /*aa50*/  STL.64 [R1+0x14e0], R24 ;  /* 0x0014e01801007387 */ /* 0x0001e80000100a00 */
[----:B------:R-:W4:Y:S04]  /*aa60*/  LDL.LU.64 R16, [R1+0x70] ;  /* 0x0000700001107983 */ /* 0x000f280000300a00 */
[----:B------:R-:W4:Y:S01]  /*aa70*/  LDL.LU.64 R18, [R1+0x78] ;  /* 0x0000780001127983 */ /* 0x000f220000300a00 */
[----:B0-----:R-:W-:Y:S02]  /*aa80*/  IMAD.MOV.U32 R24, RZ, RZ, R2 ;  /* 0x000000ffff187224 */ /* 0x001fe400078e0002 */
[----:B------:R-:W-:-:S05]  /*aa90*/  IMAD.MOV.U32 R25, RZ, RZ, R0 ;  /* 0x000000ffff197224 */ /* 0x000fca00078e0000 */
[----:B------:R0:W-:Y:S04]  /*aaa0*/  STL.64 [R1+0x1500], R24 ;  /* 0x0015001801007387 */ /* 0x0001e80000100a00 */
[----:B0-----:R-:W4:Y:S04]  /*aab0*/  LDL.LU.64 R24, [R1] ;  /* 0x0000000001187983 */ /* 0x001f280000300a00 */
[----:B------:R-:W4:Y:S01]  /*aac0*/  LDL.LU.64 R26, [R1+0x8] ;  /* 0x00000800011a7983 */ /* 0x000f220000300a00 */
[C---:B--2---:R-:W-:Y:S11]  /*aad0*/  HMMA.16816.F32 R4, R12.reuse, R8, R4 ;  /* 0x000000080c04723c */ /* 0x044ff60000001804 */
[----:B------:R-:W-:Y:S11]  /*aae0*/  @!UPT UIADD3 URZ, URZ, URZ, URZ ;  /* 0x0000003f3f3ff290 */ /* 0x000ff6000fffe03f */
[----:B------:R-:W-:Y:S01]  /*aaf0*/  @!UPT UIADD3 URZ, URZ, URZ, URZ ;  /* 0x0000003f3f3ff290 */ /* 0x000fe2000fffe03f */
[----:B------:R0:W-:Y:S04]  /*ab00*/  STL.64 [R1+0x200], R4 ;  /* 0x0002000401007387 */ /* 0x0001e80000100a00 */
[----:B------:R-:W-:Y:S04]  /*ab10*/  STL.64 [R1+0x208], R6 ;  /* 0x0002080601007387 */ /* 0x000fe80000100a00 */
[----:B0-----:R-:W4:Y:S04]  /*ab20*/  LDL.LU.64 R4, [R1+0x1518] ;  /* 0x0015180001047983 */ /* 0x001f280000300a00 */
[----:B---3--:R-:W-:Y:S04]  /*ab30*/  STL.64 [R1+0x14c0], R10 ;  /* 0x0014c00a01007387 */ /* 0x008fe80000100a00 */
[----:B------:R0:W-:Y:S04]  /*ab40*/  STL.64 [R1+0x14b8], R8 ;  /* 0x0014b80801007387 */ /* 0x0001e80000100a00 */
[----:B0-----:R-:W2:Y:S04]  /*ab50*/  LDL.LU.64 R8, [R1+0x230] ;  /* 0x0002300001087983 */ /* 0x001ea80000300a00 */
[----:B------:R-:W3:Y:S04]  /*ab60*/  LDL.LU.64 R10, [R1+0x238] ;  /* 0x00023800010a7983 */ /* 0x000ee80000300a00 */
[----:B---3--:R-:W-:Y:S04]  /*ab70*/  STL.64 [R1+0x14d8], R10 ;  /* 0x0014d80a01007387 */ /* 0x008fe80000100a00 */
[----:B--2---:R0:W-:Y:S04]  /*ab80*/  STL.64 [R1+0x14d0], R8 ;  /* 0x0014d00801007387 */ /* 0x0041e80000100a00 */
[----:B0-----:R-:W2:Y:S04]  /*ab90*/  LDL.LU.64 R8, [R1+0x220] ;  /* 0x0002200001087983 */ /* 0x001ea80000300a00 */
[----:B------:R-:W3:Y:S01]  /*aba0*/  LDL.LU.64 R10, [R1+0x228] ;  /* 0x00022800010a7983 */ /* 0x000ee20000300a00 */
[----:B----4-:R-:W-:Y:S03]  /*abb0*/  HMMA.16816.F32 R12, R12, R4, R16 ;  /* 0x000000040c0c723c */ /* 0x010fe60000001810 */
[----:B---3--:R-:W-:Y:S04]  /*abc0*/  STL.64 [R1+0x14f0], R10 ;  /* 0x0014f00a01007387 */ /* 0x008fe80000100a00 */
[----:B--2---:R0:W-:Y:S04]  /*abd0*/  STL.64 [R1+0x14e8], R8 ;  /* 0x0014e80801007387 */ /* 0x0041e80000100a00 */
[----:B0-----:R-:W2:Y:S04]  /*abe0*/  LDL.LU.64 R8, [R1+0x210] ;  /* 0x0002100001087983 */ /* 0x001ea80000300a00 */
[----:B------:R-:W2:Y:S04]  /*abf0*/  LDL.LU.64 R10, [R1+0x218] ;  /* 0x00021800010a7983 */ /* 0x000ea80000300a00 */
[----:B------:R-:W3:Y:S04]  /*ac00*/  LDL.LU.64 R18, [R1+0x1510] ;  /* 0x0015100001127983 */ /* 0x000ee80000300a00 */
[----:B------:R-:W3:Y:S04]  /*ac10*/  LDL.LU.64 R16, [R1+0x1508] ;  /* 0x0015080001107983 */ /* 0x000ee80000300a00 */
[----:B------:R0:W-:Y:S04]  /*ac20*/  STL.64 [R1+0x1f0], R12 ;  /* 0x0001f00c01007387 */ /* 0x0001e80000100a00 */
[----:B------:R1:W-:Y:S01]  /*ac30*/  STL.64 [R1+0x1f8], R14 ;  /* 0x0001f80e01007387 */ /* 0x0003e20000100a00 */
[----:B------:R-:W-:-:S02]  /*ac40*/  IMAD.MOV.U32 R2, RZ, RZ, R20 ;  /* 0x000000ffff027224 */ /* 0x000fc400078e0014 */
[----:B------:R-:W-:Y:S01]  /*ac50*/  IMAD.MOV.U32 R0, RZ, RZ, R21 ;  /* 0x000000ffff007224 */ /* 0x000fe200078e0015 */
[----:B0-----:R-:W4:Y:S04]  /*ac60*/  LDL.LU.64 R12, [R1+0x1c0] ;  /* 0x0001c000010c7983 */ /* 0x001f280000300a00 */
[----:B-1----:R-:W4:Y:S01]  /*ac70*/  LDL.LU.64 R14, [R1+0x1c8] ;  /* 0x0001c800010e7983 */ /* 0x002f220000300a00 */
[C---:B---3--:R-:W-:Y:S11]  /*ac80*/  HMMA.16816.F32 R24, R16.reuse, R20, R24 ;  /* 0x000000141018723c */ /* 0x048ff60000001818 */
[----:B------:R-:W-:Y:S11]  /*ac90*/  @!UPT UIADD3 URZ, URZ, URZ, URZ ;  /* 0x0000003f3f3ff290 */ /* 0x000ff6000fffe03f */
[----:B------:R-:W-:Y:S01]  /*aca0*/  @!UPT UIADD3 URZ, URZ, URZ, URZ ;  /* 0x0000003f3f3ff290 */ /* 0x000fe2000fffe03f */
[----:B------:R0:W-:Y:S04]  /*acb0*/  STL.64 [R1+0x1e0], R24 ;  /* 0x0001e01801007387 */ /* 0x0001e80000100a00 */
[----:B------:R2:W-:Y:S04]  /*acc0*/  STL.64 [R1+0x1e8], R26 ;  /* 0x0001e81a01007387 */ /* 0x0005e80000100a00 */
[----:B0-----:R-:W2:Y:S04]  /*acd0*/  LDL.LU.64 R24, [R1+0x1500] ;  /* 0x0015000001187983 */ /* 0x001ea80000300a00 */
[----:B------:R-:W4:Y:S02]  /*ace0*/  LDL.LU.64 R20, [R1+0x14f8] ;  /* 0x0014f80001147983 */ /* 0x000f240000300a00 */
[C---:B----4-:R-:W-:Y:S02]  /*acf0*/  HMMA.16816.F32 R12, R16.reuse, R20, R12 ;  /* 0x00000014100c723c */ /* 0x050fe4000000180c */
[----:B------:R-:W3:Y:S04]  /*ad00*/  LDL.LU.64 R20, [R1+0x260] ;  /* 0x0002600001147983 */ /* 0x000ee80000300a00 */
[----:B------:R-:W3:Y:S11]  /*ad10*/  LDL.LU.64 R22, [R1+0x268] ;  /* 0x0002680001167983 */ /* 0x000ef60000300a00 */
[----:B------:R-:W-:Y:S06]  /*ad20*/  @!UPT UIADD3 URZ, URZ, URZ, URZ ;  /* 0x0000003f3f3ff290 */ /* 0x000fec000fffe03f */
[----:B------:R-:W-:Y:S04]  /*ad30*/  STL.64 [R1+0x1d0], R12 ;  /* 0x0001d00c01007387 */ /* 0x000fe80000100a00 */
[----:B------:R-:W-:Y:S04]  /*ad40*/  STL.64 [R1+0x1d8], R14 ;  /* 0x0001d80e01007387 */ /* 0x000fe80000100a00 */
[----:B------:R-:W0:Y:S01]  /*ad50*/  LDSM.16.MT88.4 R12, [R28+0x380] ;  /* 0x000380001c0c783b */ /* 0x000e220000004200 */
[C---:B--2---:R-:W-:Y:S03]  /*ad60*/  HMMA.16816.F32 R24, R16.reuse, R24, R8 ;  /* 0x000000181018723c */ /* 0x044fe60000001808 */
[----:B0-----:R-:W-:Y:S04]  /*ad70*/  STL [R1+0x1414], R12 ;  /* 0x0014140c01007387 */ /* 0x001fe80000100800 */
[----:B------:R0:W-:Y:S04]  /*ad80*/  STL [R1+0x1408], R13 ;  /* 0x0014080d01007387 */ /* 0x0001e80000100800 */
[----:B------:R-:W-:Y:S04]  /*ad90*/  STL [R1+0x1404], R14 ;  /* 0x0014040e01007387 */ /* 0x000fe80000100800 */
[----:B------:R1:W-:Y:S04]  /*ada0*/  STL [R1+0x1400], R15 ;  /* 0x0014000f01007387 */ /* 0x0003e80000100800 */
[----:B0-----:R-:W2:Y:S04]  /*adb0*/  LDL.LU.64 R12, [R1+0x240] ;  /* 0x00024000010c7983 */ /* 0x001ea80000300a00 */
[----:B-1----:R-:W2:Y:S04]  /*adc0*/  LDL.LU.64 R14, [R1+0x248] ;  /* 0x00024800010e7983 */ /* 0x002ea80000300a00 */
[----:B------:R-:W4:Y:S04]  /*add0*/  LDL.LU.64 R10, [R1+0x14f0] ;  /* 0x0014f000010a7983 */ /* 0x000f280000300a00 */
[----:B------:R-:W4:Y:S04]  /*ade0*/  LDL.LU.64 R8, [R1+0x14e8] ;  /* 0x0014e80001087983 */ /* 0x000f280000300a00 */
[----:B------:R0:W-:Y:S04]  /*adf0*/  STL.64 [R1+0x1c0], R24 ;  /* 0x0001c01801007387 */ /* 0x0001e80000100a00 */
[----:B------:R4:W-:Y:S04]  /*ae00*/  STL.64 [R1+0x1c8], R26 ;  /* 0x0001c81a01007387 */ /* 0x0009e80000100a00 */
[----:B0-----:R-:W4:Y:S02]  /*ae10*/  LDL.LU.64 R24, [R1+0x14e0] ;  /* 0x0014e00001187983 */ /* 0x001f240000300a00 */
[C---:B----4-:R-:W-:Y:S02]  /*ae20*/  HMMA.16816.F32 R24, R16.reuse, R24, R8 ;  /* 0x000000181018723c */ /* 0x050fe40000001808 */
[----:B------:R-:W4:Y:S04]  /*ae30*/  LDL.LU.64 R10, [R1+0x14d8] ;  /* 0x0014d800010a7983 */ /* 0x000f280000300a00 */
[----:B------:R-:W4:Y:S11]  /*ae40*/  LDL.LU.64 R8, [R1+0x14d0] ;  /* 0x0014d00001087983 */ /* 0x000f360000300a00 */
[----:B------:R-:W-:Y:S06]  /*ae50*/  @!UPT UIADD3 URZ, URZ, URZ, URZ ;  /* 0x0000003f3f3ff290 */ /* 0x000fec000fffe03f */
[----:B------:R0:W-:Y:S04]  /*ae60*/  STL.64 [R1+0x1b0], R24 ;  /* 0x0001b01801007387 */ /* 0x0001e80000100a00 */
[----:B------:R4:W-:Y:S04]  /*ae70*/  STL.64 [R1+0x1b8], R26 ;  /* 0x0001b81a01007387 */ /* 0x0009e80000100a00 */
[----:B0-----:R-:W4:Y:S02]  /*ae80*/  LDL.LU.64 R24, [R1+0x14c8] ;  /* 0x0014c80001187983 */ /* 0x001f240000300a00 */
[C---:B----4-:R-:W-:Y:S02]  /*ae90*/  HMMA.16816.F32 R24, R16.reuse, R24, R8 ;  /* 0x000000181018723c */ /* 0x050fe40000001808 */
[----:B------:R-:W4:Y:S04]  /*aea0*/  LDL.LU.64 R10, [R1+0x14c0] ;  /* 0x0014c000010a7983 */ /* 0x000f280000300a00 */
[----:B------:R-:W3:Y:S11]  /*aeb0*/  LDL.LU.64 R8, [R1+0x14b8] ;  /* 0x0014b80001087983 */ /* 0x000ef60000300a00 */
[----:B------:R-:W-:Y:S06]  /*aec0*/  @!UPT UIADD3 URZ, URZ, URZ, URZ ;  /* 0x0000003f3f3ff290 */ /* 0x000fec000fffe03f */
[----:B------:R0:W-:Y:S04]  /*aed0*/  STL.64 [R1+0x1a0], R24 ;  /* 0x0001a01801007387 */ /* 0x0001e80000100a00 */
[----:B------:R-:W-:Y:S04]  /*aee0*/  STL.64 [R1+0x1a8], R26 ;  /* 0x0001a81a01007387 */ /* 0x000fe80000100a00 */
[----:B0-----:R-:W2:Y:S02]  /*aef0*/  LDL.LU.64 R24, [R1+0x14b0] ;  /* 0x0014b00001187983 */ /* 0x001ea40000300a00 */
[C---:B--2---:R-:W-:Y:S02]  /*af00*/  HMMA.16816.F32 R12, R16.reuse, R24, R12 ;  /* 0x00000018100c723c */ /* 0x044fe4000000180c */
[----:B------:R0:W-:Y:S04]  /*af10*/  STL.64 [R1+0x1438], R24 ;  /* 0x0014381801007387 */ /* 0x0001e80000100a00 */
[----:B0-----:R-:W2:Y:S11]  /*af20*/  LDL.LU.64 R24, [R1+0x20] ;  /* 0x0000200001187983 */ /* 0x001eb60000300a00 */
[----:B------:R-:W-:Y:S06]  /*af30*/  @!UPT UIADD3 URZ, URZ, URZ, URZ ;  /* 0x0000003f3f3ff290 */ /* 0x000fec000fffe03f */
[----:B------:R-:W-:Y:S04]  /*af40*/  STL.64 [R1+0x190], R12 ;  /* 0x0001900c01007387 */ /* 0x000fe80000100a00 */
[----:B------:R-:W-:Y:S04]  /*af50*/  STL.64 [R1+0x198], R14 ;  /* 0x0001980e01007387 */ /* 0x000fe80000100a00 */
[----:B--2---:R0:W-:Y:S04]  /*af60*/  STL.64 [R1+0x1450], R24 ;  /* 0x0014501801007387 */ /* 0x0041e80000100a00 */
[----:B0-----:R-:W2:Y:S04]  /*af70*/  LDL.LU.64 R24, [R1+0x30] ;  /* 0x0000300001187983 */ /* 0x001ea80000300a00 */
[----:B--2---:R0:W-:Y:S04]  /*af80*/  STL.64 [R1+0x1468], R24 ;  /* 0x0014681801007387 */ /* 0x0041e80000100a00 */
[----:B0-----:R-:W2:Y:S01]  /*af90*/  LDL.LU.64 R24, [R1+0x40] ;  /* 0x0000400001187983 */ /* 0x001ea20000300a00 */
[C---:B---3--:R-:W-:Y:S03]  /*afa0*/  HMMA.16816.F32 R12, R16.reuse, R8, R20 ;  /* 0x00000008100c723c */ /* 0x048fe60000001814 */
[----:B--2---:R0:W-:Y:S04]  /*afb0*/  STL.64 [R1+0x1470], R24 ;  /* 0x0014701801007387 */ /* 0x0041e80000100a00 */
[----:B0-----:R-:W2:Y:S04]  /*afc0*/  LDL.LU.64 R24, [R1+0x50] ;  /* 0x0000500001187983 */ /* 0x001ea80000300a00 */
[----:B--2---:R-:W-:Y:S04]  /*afd0*/  STL.64 [R1+0x1488], R24 ;  /* 0x0014881801007387 */ /* 0x004fe80000100a00 */
[----:B------:R-:W2:Y:S04]  /*afe0*/  LDL.LU.64 R20, [R1+0x250] ;  /* 0x0002500001147983 */ /* 0x000ea80000300a00 */
[----:B------:R-:W2:Y:S04]  /*aff0*/  LDL.LU.64 R22, [R1+0x258] ;  /* 0x0002580001167983 */ /* 0x000ea80000300a00 */
[----:B------:R0:W-:Y:S04]  /*b000*/  STL.64 [R1+0x180], R12 ;  /* 0x0001800c01007387 */ /* 0x0001e80000100a00 */
[----:B------:R1:W-:Y:S04]  /*b010*/  STL.64 [R1+0x188], R14 ;  /* 0x0001880e01007387 */ /* 0x0003e80000100a00 */
[----:B0-----:R-:W3:Y:S04]  /*b020*/  LDL.LU.64 R12, [R1+0x290] ;  /* 0x00029000010c7983 */ /* 0x001ee80000300a00 */
[----:B-1----:R-:W2:Y:S04]  /*b030*/  LDL.LU.64 R14, [R1+0x298] ;  /* 0x00029800010e7983 */ /* 0x002ea80000300a00 */
[----:B--2---:R-:W-:Y:S04]  /*b040*/  STL.64 [R1+0x1480], R14 ;  /* 0x0014800e01007387 */ /* 0x004fe80000100a00 */
[----:B---3--:R0:W-:Y:S04]  /*b050*/  STL.64 [R1+0x1478], R12 ;  /* 0x0014780c01007387 */ /* 0x0081e80000100a00 */
[----:B0-----:R-:W2:Y:S04]  /*b060*/  LDL.LU.64 R12, [R1+0x280] ;  /* 0x00028000010c7983 */ /* 0x001ea80000300a00 */
[----:B------:R-:W3:Y:S04]  /*b070*/  LDL.LU.64 R14, [R1+0x288] ;  /* 0x00028800010e7983 */ /* 0x000ee80000300a00 */
[----:B---3--:R-:W-:Y:S04]  /*b080*/  STL.64 [R1+0x1498], R14 ;  /* 0x0014980e01007387 */ /* 0x008fe80000100a00 */
[----:B--2---:R0:W-:Y:S04]  /*b090*/  STL.64 [R1+0x1490], R12 ;  /* 0x0014900c01007387 */ /* 0x0041e80000100a00 */
[----:B0-----:R-:W2:Y:S04]  /*b0a0*/  LDL.LU.64 R12, [R1+0x270] ;  /* 0x00027000010c7983 */ /* 0x001ea80000300a00 */
[----:B------:R-:W2:Y:S04]  /*b0b0*/  LDL.LU.64 R14, [R1+0x278] ;  /* 0x00027800010e7983 */ /* 0x000ea80000300a00 */
[----:B----4-:R-:W-:Y:S04]  /*b0c0*/  STL.64 [R1+0x1430], R10 ;  /* 0x0014300a01007387 */ /* 0x010fe80000100a00 */
[----:B------:R0:W-:Y:S04]  /*b0d0*/  STL.64 [R1+0x1428], R8 ;  /* 0x0014280801007387 */ /* 0x0001e80000100a00 */
[----:B0-----:R-:W3:Y:S04]  /*b0e0*/  LDL.LU.64 R8, [R1+0x2c0] ;  /* 0x0002c00001087983 */ /* 0x001ee80000300a00 */
[----:B------:R-:W4:Y:S04]  /*b0f0*/  LDL.LU.64 R10, [R1+0x2c8] ;  /* 0x0002c800010a7983 */ /* 0x000f280000300a00 */
[----:B----4-:R-:W-:Y:S04]  /*b100*/  STL.64 [R1+0x1448], R10 ;  /* 0x0014480a01007387 */ /* 0x010fe80000100a00 */
[----:B---3--:R0:W-:Y:S04]  /*b110*/  STL.64 [R1+0x1440], R8 ;  /* 0x0014400801007387 */ /* 0x0081e80000100a00 */
[----:B0-----:R-:W3:Y:S04]  /*b120*/  LDL.LU.64 R8, [R1+0x2b0] ;  /* 0x0002b00001087983 */ /* 0x001ee80000300a00 */
[----:B------:R-:W4:Y:S01]  /*b130*/  LDL.LU.64 R10, [R1+0x2b8] ;  /* 0x0002b800010a7983 */ /* 0x000f220000300a00 */
[----:B------:R-:W-:Y:S01]  /*b140*/  HMMA.16816.F32 R16, R16, R4, R20 ;  /* 0x000000041010723c */ /* 0x000fe20000001814 */
[----:B------:R-:W-:-:S02]  /*b150*/  IMAD.MOV.U32 R24, RZ, RZ, R2 ;  /* 0x000000ffff187224 */ /* 0x000fc400078e0002 */
[----:B----4-:R-:W-:Y:S04]  /*b160*/  STL.64 [R1+0x1460], R10 ;  /* 0x0014600a01007387 */ /* 0x010fe80000100a00 */
[----:B---3--:R0:W-:Y:S04]  /*b170*/  STL.64 [R1+0x1458], R8 ;  /* 0x0014580801007387 */ /* 0x0081e80000100a00 */
[----:B0-----:R-:W3:Y:S04]  /*b180*/  LDL.LU.64 R8, [R1+0x2a0] ;  /* 0x0002a00001087983 */ /* 0x001ee80000300a00 */
[----:B------:R-:W3:Y:S04]  /*b190*/  LDL.LU.64 R10, [R1+0x2a8] ;  /* 0x0002a800010a7983 */ /* 0x000ee80000300a00 */
[----:B------:R-:W2:Y:S04]  /*b1a0*/  LDL.LU.64 R22, [R1+0x14a8] ;  /* 0x0014a80001167983 */ /* 0x000ea80000300a00 */
[----:B------:R-:W2:Y:S01]  /*b1b0*/  LDL.LU.64 R20, [R1+0x14a0] ;  /* 0x0014a00001147983 */ /* 0x000ea20000300a00 */
[----:B------:R-:W-:-:S03]  /*b1c0*/  IMAD.MOV.U32 R25, RZ, RZ, R0 ;  /* 0x000000ffff197224 */ /* 0x000fc600078e0000 */
[----:B------:R0:W-:Y:S04]  /*b1d0*/  STL.64 [R1+0x170], R16 ;  /* 0x0001701001007387 */ /* 0x0001e80000100a00 */
[----:B------:R1:W-:Y:S04]  /*b1e0*/  STL.64 [R1+0x178], R18 ;  /* 0x0001781201007387 */ /* 0x0003e80000100a00 */
[----:B0-----:R-:W4:Y:S04]  /*b1f0*/  LDL.LU.64 R16, [R1+0x2d0] ;  /* 0x0002d00001107983 */ /* 0x001f280000300a00 */
[----:B-1----:R-:W4:Y:S01]  /*b200*/  LDL.LU.64 R18, [R1+0x2d8] ;  /* 0x0002d80001127983 */ /* 0x002f220000300a00 */
[C---:B--2---:R-:W-:Y:S03]  /*b210*/  HMMA.16816.F32 R24, R20.reuse, R24, R12 ;  /* 0x000000181418723c */ /* 0x044fe6000000180c */
[----:B------:R-:W2:Y:S04]  /*b220*/  LDL.LU.64 R14, [R1+0x1498] ;  /* 0x00149800010e7983 */ /* 0x000ea80000300a00 */
[----:B------:R-:W2:Y:S11]  /*b230*/  LDL.LU.64 R12, [R1+0x1490] ;  /* 0x00149000010c7983 */ /* 0x000eb60000300a00 */
[----:B------:R-:W-:Y:S05]  /*b240*/  @!UPT UIADD3 URZ, URZ, URZ, URZ ;  /* 0x0000003f3f3ff290 */ /* 0x000fea000fffe03f */
[----:B------:R0:W-:Y:S04]  /*b250*/  STL.64 [R1+0x160], R24 ;  /* 0x0001601801007387 */ /* 0x0001e80000100a00 */
[----:B------:R-:W-:Y:S04]  /*b260*/  STL.64 [R1+0x168], R26 ;  /* 0x0001681a01007387 */ /* 0x000fe80000100a00 */
[----:B0-----:R-:W2:Y:S02]  /*b270*/  LDL.LU.64 R24, [R1+0x1488] ;  /* 0x0014880001187983 */ /* 0x001ea40000300a00 */
        /* <DEDUP_REMOVED lines=9> */
[C---:B--2---:R-:W-:Y:S11]  /*b310*/  HMMA.16816.F32 R12, R20.reuse, R24, R12 ;  /* 0x00000018140c723c */ /* 0x044ff6000000180c */
[----:B------:R-:W-:Y:S11]  /*b320*/  @!UPT UIADD3 URZ, URZ, URZ, URZ ;  /* 0x0000003f3f3ff290 */ /* 0x000ff6000fffe03f */
[----:B------:R-:W-:Y:S01]  /*b330*/  @!UPT UIADD3 URZ, URZ, URZ, URZ ;  /* 0x0000003f3f3ff290 */ /* 0x000fe2000fffe03f */
[----:B------:R-:W-:Y:S04]  /*b340*/  STL.64 [R1+0x140], R12 ;  /* 0x0001400c01007387 */ /* 0x000fe80000100a00 */
[----:B------:R0:W-:Y:S02]  /*b350*/  STL.64 [R1+0x148], R14 ;  /* 0x0001480e01007387 */ /* 0x0001e40000100a00 */
[----:B0-----:R-:W-:Y:S02]  /*b360*/  IMAD.MOV.U32 R14, RZ, RZ, R24 ;  /* 0x000000ffff0e7224 */ /* 0x001fe400078e0018 */
[----:B------:R-:W-:Y:S02]  /*b370*/  IMAD.MOV.U32 R15, RZ, RZ, R25 ;  /* 0x000000ffff0f7224 */ /* 0x000fe400078e0019 */
[----:B------:R-:W3:Y:S02]  /*b380*/  LDL.LU.64 R24, [R1+0x1468] ;  /* 0x0014680001187983 */ /* 0x000ee40000300a00 */
[----:B---3--:R-:W-:Y:S01]  /*b390*/  HMMA.16816.F32 R8, R20, R24, R8 ;  /* 0x000000181408723c */ /* 0x008fe20000001808 */
        /* <DEDUP_REMOVED lines=17> */
[----:B--2---:R-:W-:Y:S11]  /*b4b0*/  HMMA.16816.F32 R8, R20, R24, R8 ;  /* 0x000000181408723c */ /* 0x004ff60000001808 */
[----:B------:R-:W-:Y:S11]  /*b4c0*/  @!UPT UIADD3 URZ, URZ, URZ, URZ ;  /* 0x0000003f3f3ff290 */ /* 0x000ff6000fffe03f */
[----:B------:R-:W-:Y:S01]  /*b4d0*/  @!UPT UIADD3 URZ, URZ, URZ, URZ ;  /* 0x0000003f3f3ff290 */ /* 0x000fe2000fffe03f */
[----:B------:R-:W-:Y:S04]  /*b4e0*/  STL.64 [R1+0x110], R8 ;  /* 0x0001100801007387 */ /* 0x000fe80000100a00 */
[----:B------:R0:W-:Y:S04]  /*b4f0*/  STL.64 [R1+0x118], R10 ;  /* 0x0001180a01007387 */ /* 0x0001e80000100a00 */
[----:B0-----:R-:W2:Y:S04]  /*b500*/  LDL.LU.64 R10, [R1+0x1430] ;  /* 0x00143000010a7983 */ /* 0x001ea80000300a00 */
[----:B------:R-:W4:Y:S01]  /*b510*/  LDL.LU.64 R8, [R1+0x1428] ;  /* 0x0014280001087983 */ /* 0x000f220000300a00 */
[----:B------:R-:W-:-:S02]  /*b520*/  IMAD.MOV.U32 R12, RZ, RZ, R24 ;  /* 0x000000ffff0c7224 */ /* 0x000fc400078e0018 */
[----:B------:R-:W-:Y:S01]  /*b530*/  IMAD.MOV.U32 R6, RZ, RZ, R25 ;  /* 0x000000ffff067224 */ /* 0x000fe200078e0019 */
[----:B------:R-:W3:Y:S04]  /*b540*/  LDL.LU.64 R26, [R1+0x1420] ;  /* 0x00142000011a7983 */ /* 0x000ee80000300a00 */
[----:B------:R-:W3:Y:S01]  /*b550*/  LDL.LU.64 R24, [R1+0x1418] ;  /* 0x0014180001187983 */ /* 0x000ee20000300a00 */
[C---:B----4-:R-:W-:Y:S03]  /*b560*/  HMMA.16816.F32 R16, R20.reuse, R8, R16 ;  /* 0x000000081410723c */ /* 0x050fe60000001810 */
[----:B--2---:R-:W-:Y:S04]  /*b570*/  STL.64 [R1+0x13c8], R10 ;  /* 0x0013c80a01007387 */ /* 0x004fe80000100a00 */
[----:B------:R3:W-:Y:S11]  /*b580*/  STL.64 [R1+0x13c0], R8 ;  /* 0x0013c00801007387 */ /* 0x0007f60000100a00 */
[----:B------:R-:W-:Y:S05]  /*b590*/  @!UPT UIADD3 URZ, URZ, URZ, URZ ;  /* 0x0000003f3f3ff290 */ /* 0x000fea000fffe03f */
[----:B------:R-:W-:Y:S04]  /*b5a0*/  STL.64 [R1+0x100], R16 ;  /* 0x0001001001007387 */ /* 0x000fe80000100a00 */
[----:B------:R-:W-:Y:S04]  /*b5b0*/  STL.64 [R1+0x108], R18 ;  /* 0x0001081201007387 */ /* 0x000fe80000100a00 */
[----:B------:R-:W0:Y:S01]  /*b5c0*/  LDSM.16.MT88.4 R16, [R28+0x4000] ;  /* 0x004000001c10783b */ /* 0x000e220000004200 */
[----:B---3--:R-:W-:Y:S03]  /*b5d0*/  HMMA.16816.F32 R8, R20, R4, R24 ;  /* 0x000000041408723c */ /* 0x008fe60000001818 */
[----:B------:R-:W1:Y:S04]  /*b5e0*/  LDSM.16.MT88.4 R20, [R28+0x4080] ;  /* 0x004080001c14783b */ /* 0x000e680000004200 */
[----:B0-----:R-:W-:Y:S04]  /*b5f0*/  STL.64 [R1+0x13a0], R18 ;  /* 0x0013a01201007387 */ /* 0x001fe80000100a00 */
[----:B------:R0:W-:Y:S04]  /*b600*/  STL.64 [R1+0x1398], R16 ;  /* 0x0013981001007387 */ /* 0x0001e80000100a00 */
[----:B------:R-:W2:Y:S08]  /*b610*/  LDL.LU R24, [R1+0x60] ;  /* 0x0000600001187983 */ /* 0x000eb00000300800 */
[----:B------:R3:W-:Y:S01]  /*b620*/  STL.64 [R1+0xf0], R8 ;  /* 0x0000f00801007387 */ /* 0x0007e20000100a00 */
[----:B0-----:R-:W-:-:S03]  /*b630*/  IMAD.MOV.U32 R16, RZ, RZ, R12 ;  /* 0x000000ffff107224 */ /* 0x001fc600078e000c */
[----:B------:R-:W-:Y:S01]  /*b640*/  STL.64 [R1+0xf8], R10 ;  /* 0x0000f80a01007387 */ /* 0x000fe20000100a00 */
[----:B------:R-:W-:-:S03]  /*b650*/  IMAD.MOV.U32 R17, RZ, RZ, R6 ;  /* 0x000000ffff117224 */ /* 0x000fc600078e0006 */
[----:B------:R-:W2:Y:S04]  /*b660*/  LDL.LU R25, [R1+0x64] ;  /* 0x0000640001197983 */ /* 0x000ea80000300800 */
[----:B------:R-:W2:Y:S01]  /*b670*/  LDL.LU R12, [R1+0x1414] ;  /* 0x00141400010c7983 */ /* 0x000ea20000300800 */
[----:B---3--:R-:W-:-:S03]  /*b680*/  IMAD.MOV.U32 R8, RZ, RZ, R7 ;  /* 0x000000ffff087224 */ /* 0x008fc600078e0007 */
[----:B------:R-:W3:Y:S04]  /*b690*/  LDL.LU R6, [R1+0x1410] ;  /* 0x0014100001067983 */ /* 0x000ee80000300800 */
[----:B------:R0:W-:Y:S04]  /*b6a0*/  STL.64 [R1+0x13d0], R16 ;  /* 0x0013d01001007387 */ /* 0x0001e80000100a00 */
[----:B0-----:R-:W2:Y:S04]  /*b6b0*/  LDL.LU.64 R16, [R1+0x2f0] ;  /* 0x0002f00001107983 */ /* 0x001ea80000300a00 */
[----:B------:R-:W2:Y:S04]  /*b6c0*/  LDL.LU.64 R18, [R1+0x2f8] ;  /* 0x0002f80001127983 */ /* 0x000ea80000300a00 */
[----:B------:R-:W3:Y:S01]  /*b6d0*/  LDL.LU R7, [R1+0x140c] ;  /* 0x00140c0001077983 */ /* 0x000ee20000300800 */
[----:B------:R-:W-:-:S03]  /*b6e0*/  IMAD.MOV.U32 R9, RZ, RZ, R13 ;  /* 0x000000ffff097224 */ /* 0x000fc600078e000d */
[----:B------:R-:W2:Y:S04]  /*b6f0*/  LDL.LU R13, [R1+0x1408] ;  /* 0x00140800010d7983 */ /* 0x000ea80000300800 */
[----:B------:R0:W-:Y:S02]  /*b700*/  STL.64 [R1+0x13d8], R8 ;  /* 0x0013d80801007387 */ /* 0x0001e40000100a00 */
[----:B0-----:R-:W-:Y:S02]  /*b710*/  IMAD.MOV.U32 R8, RZ, RZ, R14 ;  /* 0x000000ffff087224 */ /* 0x001fe400078e000e */
[----:B------:R-:W-:Y:S01]  /*b720*/  IMAD.MOV.U32 R9, RZ, RZ, R15 ;  /* 0x000000ffff097224 */ /* 0x000fe200078e000f */
[----:B------:R-:W2:Y:S04]  /*b730*/  LDL.LU R14, [R1+0x1404] ;  /* 0x00140400010e7983 */ /* 0x000ea80000300800 */
[----:B------:R-:W2:Y:S04]  /*b740*/  LDL.LU R15, [R1+0x1400] ;  /* 0x00140000010f7983 */ /* 0x000ea80000300800 */
[----:B------:R-:W-:Y:S04]  /*b750*/  STL.64 [R1+0x13e8], R8 ;  /* 0x0013e80801007387 */ /* 0x000fe80000100a00 */
[----:B---3--:R-:W-:Y:S04]  /*b760*/  STL.64 [R1+0x13b0], R6 ;  /* 0x0013b00601007387 */ /* 0x008fe80000100a00 */
[----:B------:R-:W-:Y:S04]  /*b770*/  STL.64 [R1+0x13a8], R4 ;  /* 0x0013a80401007387 */ /* 0x000fe80000100a00 */
[----:B-1----:R-:W-:Y:S04]  /*b780*/  STL.64 [R1+0x1330], R22 ;  /* 0x0013301601007387 */ /* 0x002fe80000100a00 */
[----:B------:R0:W-:Y:S02]  /*b790*/  STL.64 [R1+0x1328], R20 ;  /* 0x0013281401007387 */ /* 0x0001e40000100a00 */
[----:B0-----:R-:W-:-:S02]  /*b7a0*/  IMAD.MOV.U32 R20, RZ, RZ, R2 ;  /* 0x000000ffff147224 */ /* 0x001fc400078e0002 */
[----:B------:R-:W-:-:S05]  /*b7b0*/  IMAD.MOV.U32 R21, RZ, RZ, R0 ;  /* 0x000000ffff157224 */ /* 0x000fca00078e0000 */
[----:B------:R0:W-:Y:S04]  /*b7c0*/  STL.64 [R1+0x13e0], R20 ;  /* 0x0013e01401007387 */ /* 0x0001e80000100a00 */
[----:B0-----:R-:W3:Y:S04]  /*b7d0*/  LDL.LU.64 R20, [R1+0x340] ;  /* 0x0003400001147983 */ /* 0x001ee80000300a00 */
[----:B------:R-:W4:Y:S01]  /*b7e0*/  LDL.LU.64 R22, [R1+0x348] ;  /* 0x0003480001167983 */ /* 0x000f220000300a00 */
[----:B--2---:R-:W-:Y:S03]  /*b7f0*/  HMMA.16816.F32 R4, R12, R24, R16 ;  /* 0x000000180c04723c */ /* 0x004fe60000001810 */
[----:B------:R-:W0:Y:S04]  /*b800*/  LDSM.16.MT88.4 R24, [R28+0x4100] ;  /* 0x004100001c18783b */ /* 0x000e280000004200 */
[----:B----4-:R-:W-:Y:S04]  /*b810*/  STL.64 [R1+0x13f8], R22 ;  /* 0x0013f81601007387 */ /* 0x010fe80000100a00 */
[----:B---3--:R1:W-:Y:S04]  /*b820*/  STL.64 [R1+0x13f0], R20 ;  /* 0x0013f01401007387 */ /* 0x0083e80000100a00 */
[----:B-1----:R-:W2:Y:S04]  /*b830*/  LDL.LU.64 R20, [R1+0x350] ;  /* 0x0003500001147983 */ /* 0x002ea80000300a00 */
[----:B------:R-:W2:Y:S01]  /*b840*/  LDL.LU.64 R22, [R1+0x358] ;  /* 0x0003580001167983 */ /* 0x000ea20000300a00 */
[----:B------:R-:W-:-:S02]  /*b850*/  IMAD.MOV.U32 R8, RZ, RZ, R29 ;  /* 0x000000ffff087224 */ /* 0x000fc400078e001d */
[----:B------:R-:W-:Y:S01]  /*b860*/  IMAD.MOV.U32 R9, RZ, RZ, R3 ;  /* 0x000000ffff097224 */ /* 0x000fe200078e0003 */
[----:B------:R-:W3:Y:S01]  /*b870*/  LDL.LU.64 R16, [R1+0x330] ;  /* 0x0003300001107983 */ /* 0x000ee20000300a00 */
[----:B------:R-:W-:Y:S02]  /*b880*/  IMAD.MOV.U32 R0, RZ, RZ, R7 ;  /* 0x000000ffff007224 */ /* 0x000fe400078e0007 */
[----:B------:R-:W-:Y:S01]  /*b890*/  IMAD.MOV.U32 R2, RZ, RZ, R6 ;  /* 0x000000ffff027224 */ /* 0x000fe200078e0006 */
[----:B------:R-:W3:Y:S01]  /*b8a0*/  LDL.LU.64 R18, [R1+0x338] ;  /* 0x0003380001127983 */ /* 0x000ee20000300a00 */
[----:B------:R-:W-:Y:S02]  /*b8b0*/  IMAD.MOV.U32 R29, RZ, RZ, R4 ;  /* 0x000000ffff1d7224 */ /* 0x000fe400078e0004 */
[----:B------:R-:W-:Y:S02]  /*b8c0*/  IMAD.MOV.U32 R3, RZ, RZ, R5 ;  /* 0x000000ffff037224 */ /* 0x000fe400078e0005 */
[----:B------:R-:W4:Y:S04]  /*b8d0*/  LDL.LU.64 R4, [R1+0x310] ;  /* 0x0003100001047983 */ /* 0x000f280000300a00 */
[----:B------:R-:W4:Y:S04]  /*b8e0*/  LDL.LU.64 R6, [R1+0x318] ;  /* 0x0003180001067983 */ /* 0x000f280000300a00 */
[----:B------:R-:W-:Y:S04]  /*b8f0*/  STL [R1+0x106c], R0 ;  /* 0x00106c0001007387 */ /* 0x000fe80000100800 */
[----:B------:R-:W-:Y:S04]  /*b900*/  STL [R1+0x1068], R2 ;  /* 0x0010680201007387 */ /* 0x000fe80000100800 */
[----:B------:R-:W-:Y:S04]  /*b910*/  STL [R1+0x1064], R3 ;  /* 0x0010640301007387 */ /* 0x000fe80000100800 */
[----:B------:R-:W-:Y:S04]  /*b920*/  STL [R1+0x1060], R29 ;  /* 0x0010601d01007387 */ /* 0x000fe80000100800 */
[----:B0-----:R-:W-:Y:S04]  /*b930*/  STL.64 [R1+0x12a0], R26 ;  /* 0x0012a01a01007387 */ /* 0x001fe80000100a00 */
[----:B------:R0:W-:Y:S04]  /*b940*/  STL.64 [R1+0x1298], R24 ;  /* 0x0012981801007387 */ /* 0x0001e80000100a00 */
[----:B0-----:R-:W3:Y:S04]  /*b950*/  LDL.LU.64 R24, [R1+0x320] ;  /* 0x0003200001187983 */ /* 0x001ee80000300a00 */
[----:B------:R-:W3:Y:S01]  /*b960*/  LDL.LU.64 R26, [R1+0x328] ;  /* 0x00032800011a7983 */ /* 0x000ee20000300a00 */
[C---:B--2---:R-:W-:Y:S03]  /*b970*/  HMMA.16816.F32 R8, R12.reuse, R8, R20 ;  /* 0x000000080c08723c */ /* 0x044fe60000001814 */
[----:B------:R-:W2:Y:S04]  /*b980*/  LDL.LU.64 R22, [R1+0x13f8] ;  /* 0x0013f80001167983 */ /* 0x000ea80000300a00 */
[----:B------:R-:W2:Y:S11]  /*b990*/  LDL.LU.64 R20, [R1+0x13f0] ;  /* 0x0013f00001147983 */ /* 0x000eb60000300a00 */
[----:B------:R-:W-:Y:S05]  /*b9a0*/  @!UPT UIADD3 URZ, URZ, URZ, URZ ;  /* 0x0000003f3f3ff290 */ /* 0x000fea000fffe03f */
[----:B------:R0:W-:Y:S04]  /*b9b0*/  STL.64 [R1+0xd0], R8 ;  /* 0x0000d00801007387 */ /* 0x0001e80000100a00 */
[----:B------:R2:W-:Y:S04]  /*b9c0*/  STL.64 [R1+0xd8], R10 ;  /* 0x0000d80a01007387 */ /* 0x0005e80000100a00 */
[----:B0-----:R-:W2:Y:S02]  /*b9d0*/  LDL.LU.64 R8, [R1+0x13e8] ;  /* 0x0013e80001087983 */ /* 0x001ea40000300a00 */
[----:B--2---:R-:W-:Y:S02]  /*b9e0*/  HMMA.16816.F32 R8, R12, R8, R20 ;  /* 0x000000080c08723c */ /* 0x004fe40000001814 */
[----:B------:R-:W2:Y:S11]  /*b9f0*/  LDL.LU.64 R20, [R1+0x13e0] ;  /* 0x0013e00001147983 */ /* 0x000eb60000300a00 */
[----:B------:R-:W-:Y:S11]  /*ba00*/  @!UPT UIADD3 URZ, URZ, URZ, URZ ;  /* 0x0000003f3f3ff290 */ /* 0x000ff6000fffe03f */
[----:B------:R-:W-:Y:S02]  /*ba10*/  IMAD.MOV.U32 R0, RZ, RZ, R8 ;  /* 0x000000ffff007224 */ /* 0x000fe400078e0008 */
[----:B------:R-:W-:Y:S02]  /*ba20*/  IMAD.MOV.U32 R2, RZ, RZ, R9 ;  /* 0x000000ffff027224 */ /* 0x000fe400078e0009 */
[----:B------:R-:W3:Y:S01]  /*ba30*/  LDL.LU.64 R8, [R1+0x13d8] ;  /* 0x0013d80001087983 */ /* 0x000ee20000300a00 */
[----:B------:R-:W-:Y:S02]  /*ba40*/  IMAD.MOV.U32 R29, RZ, RZ, R11 ;  /* 0x000000ffff1d7224 */ /* 0x000fe400078e000b */
[----:B------:R-:W-:-:S03]  /*ba50*/  IMAD.MOV.U32 R3, RZ, RZ, R10 ;  /* 0x000000ffff037224 */ /* 0x000fc600078e000a */
[----:B------:R0:W-:Y:S04]  /*ba60*/  STL [R1+0x10b4], R29 ;  /* 0x0010b41d01007387 */ /* 0x0001e80000100800 */
[----:B------:R1:W-:Y:S04]  /*ba70*/  STL [R1+0x10b0], R3 ;  /* 0x0010b00301007387 */ /* 0x0003e80000100800 */
[----:B------:R-:W-:Y:S04]  /*ba80*/  STL [R1+0x10ac], R2 ;  /* 0x0010ac0201007387 */ /* 0x000fe80000100800 */
[----:B------:R-:W-:Y:S01]  /*ba90*/  STL [R1+0x10a8], R0 ;  /* 0x0010a80001007387 */ /* 0x000fe20000100800 */
[C---:B---3--:R-:W-:Y:S03]  /*baa0*/  HMMA.16816.F32 R8, R12.reuse, R8, R16 ;  /* 0x000000080c08723c */ /* 0x048fe60000001810 */
[----:B------:R-:W4:Y:S05]  /*bab0*/  LDL.LU.64 R16, [R1+0x13d0] ;  /* 0x0013d00001107983 */ /* 0x000f2a0000300a00 */
[C---:B--2---:R-:W-:Y:S11]  /*bac0*/  HMMA.16816.F32 R20, R12.reuse, R20, R24 ;  /* 0x000000140c14723c */ /* 0x044ff60000001818 */
[----:B------:R-:W-:Y:S04]  /*bad0*/  @!UPT UIADD3 URZ, URZ, URZ, URZ ;  /* 0x0000003f3f3ff290 */ /* 0x000fe8000fffe03f */
[----:B------:R-:W-:Y:S04]  /*bae0*/  STL.64 [R1+0xb0], R8 ;  /* 0x0000b00801007387 */ /* 0x000fe80000100a00 */
[----:B------:R2:W-:Y:S05]  /*baf0*/  STL.64 [R1+0xb8], R10 ;  /* 0x0000b80a01007387 */ /* 0x0005ea0000100a00 */
[----:B0-----:R-:W-:Y:S02]  /*bb00*/  IMAD.MOV.U32 R29, RZ, RZ, R22 ;  /* 0x000000ffff1d7224 */ /* 0x001fe400078e0016 */
[----:B-1----:R-:W-:Y:S01]  /*bb10*/  IMAD.MOV.U32 R3, RZ, RZ, R23 ;  /* 0x000000ffff037224 */ /* 0x002fe200078e0017 */
[----:B--2---:R-:W2:Y:S04]  /*bb20*/  LDL.LU.64 R10, [R1+0x13c8] ;  /* 0x0013c800010a7983 */ /* 0x004ea80000300a00 */
[----:B------:R-:W3:Y:S04]  /*bb30*/  LDL.LU.64 R8, [R1+0x13c0] ;  /* 0x0013c00001087983 */ /* 0x000ee80000300a00 */
[----:B------:R0:W-:Y:S04]  /*bb40*/  STL.64 [R1+0xa0], R20 ;  /* 0x0000a01401007387 */ /* 0x0001e80000100a00 */
[----:B------:R-:W-:Y:S04]  /*bb50*/  STL [R1+0x10bc], R29 ;  /* 0x0010bc1d01007387 */ /* 0x000fe80000100800 */
[----:B------:R-:W-:Y:S04]  /*bb60*/  STL [R1+0x10b8], R3 ;  /* 0x0010b80301007387 */ /* 0x000fe80000100800 */
[----:B0-----:R-:W2:Y:S01]  /*bb70*/  LDL.LU R20, [R1+0x550] ;  /* 0x0005500001147983 */ /* 0x001ea20000300800 */
[----:B----4-:R-:W-:Y:S11]  /*bb80*/  HMMA.16816.F32 R4, R12, R16, R4 ;  /* 0x000000100c04723c */ /* 0x010ff60000001804 */
[----:B------:R-:W-:Y:S11]  /*bb90*/  @!UPT UIADD3 URZ, URZ, URZ, URZ ;  /* 0x0000003f3f3ff290 */ /* 0x000ff6000fffe03f */
[----:B------:R-:W-:Y:S01]  /*bba0*/  @!UPT UIADD3 URZ, URZ, URZ, URZ ;  /* 0x0000003f3f3ff290 */ /* 0x000fe2000fffe03f */
[----:B------:R0:W-:Y:S04]  /*bbb0*/  STL.64 [R1+0x90], R4 ;  /* 0x0000900401007387 */ /* 0x0001e80000100a00 */
[----:B------:R1:W-:Y:S04]  /*bbc0*/  STL.64 [R1+0x98], R6 ;  /* 0x0000980601007387 */ /* 0x0003e80000100a00 */
[----:B------:R-:W2:Y:S04]  /*bbd0*/  LDL.LU R21, [R1+0x554] ;  /* 0x0005540001157983 */ /* 0x000ea80000300800 */
[----:B------:R-:W4:Y:S04]  /*bbe0*/  LDL.LU R22, [R1+0x558] ;  /* 0x0005580001167983 */ /* 0x000f280000300800 */
[----:B------:R-:W4:Y:S04]  /*bbf0*/  LDL.LU R23, [R1+0x55c] ;  /* 0x00055c0001177983 */ /* 0x000f280000300800 */
[----:B0-----:R-:W3:Y:S04]  /*bc00*/  LDL.LU.64 R4, [R1+0x300] ;  /* 0x0003000001047983 */ /* 0x001ee80000300a00 */
[----:B-1----:R-:W3:Y:S04]  /*bc10*/  LDL.LU.64 R6, [R1+0x308] ;  /* 0x0003080001067983 */ /* 0x002ee80000300a00 */
[----:B----4-:R-:W-:Y:S04]  /*bc20*/  STL.64 [R1+0x1370], R22 ;  /* 0x0013701601007387 */ /* 0x010fe80000100a00 */
[----:B--2---:R0:W-:Y:S04]  /*bc30*/  STL.64 [R1+0x1368], R20 ;  /* 0x0013681401007387 */ /* 0x0041e80000100a00 */
[----:B0-----:R-:W2:Y:S04]  /*bc40*/  LDL.LU R20, [R1+0x490] ;  /* 0x0004900001147983 */ /* 0x001ea80000300800 */
[----:B------:R-:W2:Y:S04]  /*bc50*/  LDL.LU R21, [R1+0x494] ;  /* 0x0004940001157983 */ /* 0x000ea80000300800 */
[----:B------:R-:W4:Y:S04]  /*bc60*/  LDL.LU R22, [R1+0x498] ;  /* 0x0004980001167983 */ /* 0x000f280000300800 */
[----:B------:R-:W4:Y:S04]  /*bc70*/  LDL.LU R23, [R1+0x49c] ;  /* 0x00049c0001177983 */ /* 0x000f280000300800 */
[----:B----4-:R0:W-:Y:S04]  /*bc80*/  STL.64 [R1+0x1380], R22 ;  /* 0x0013801601007387 */ /* 0x0101e80000100a00 */
[----:B--2---:R-:W-:Y:S04]  /*bc90*/  STL.64 [R1+0x1378], R20 ;  /* 0x0013781401007387 */ /* 0x004fe80000100a00 */
[----:B0-----:R-:W2:Y:S04]  /*bca0*/  LDL.64 R22, [R1+0x58] ;  /* 0x0000580001167983 */ /* 0x001ea80000100a00 */
[----:B--2---:R0:W-:Y:S04]  /*bcb0*/  STL.64 [R1+0x1388], R22 ;  /* 0x0013881601007387 */ /* 0x0041e80000100a00 */
[----:B0-----:R-:W2:Y:S04]  /*bcc0*/  LDL.64 R22, [R1+0x68] ;  /* 0x0000680001167983 */ /* 0x001ea80000100a00 */
[----:B------:R-:W4:Y:S04]  /*bcd0*/  LDL.LU R24, [R1+0x4c0] ;  /* 0x0004c00001187983 */ /* 0x000f280000300800 */
[----:B------:R-:W4:Y:S04]  /*bce0*/  LDL.LU R25, [R1+0x4c4] ;  /* 0x0004c40001197983 */ /* 0x000f280000300800 */
[----:B------:R-:W2:Y:S04]  /*bcf0*/  LDL.LU R26, [R1+0x4c8] ;  /* 0x0004c800011a7983 */ /* 0x000ea80000300800 */
[----:B------:R-:W2:Y:S04]  /*bd00*/  LDL.LU R27, [R1+0x4cc] ;  /* 0x0004cc00011b7983 */ /* 0x000ea80000300800 */
[----:B------:R-:W3:Y:S04]  /*bd10*/  LDL.LU.64 R16, [R1+0x2e0] ;  /* 0x0002e00001107983 */ /* 0x000ee80000300a00 */
[----:B------:R-:W3:Y:S04]  /*bd20*/  LDL.LU.64 R18, [R1+0x2e8] ;  /* 0x0002e80001127983 */ /* 0x000ee80000300a00 */
[----:B--2---:R-:W-:Y:S04]  /*bd30*/  STL.64 [R1+0x12c0], R26 ;  /* 0x0012c01a01007387 */ /* 0x004fe80000100a00 */
[----:B----4-:R0:W-:Y:S04]  /*bd40*/  STL.64 [R1+0x12b8], R24 ;  /* 0x0012b81801007387 */ /* 0x0101e80000100a00 */
[----:B0-----:R-:W2:Y:S04]  /*bd50*/  LDL.LU R24, [R1+0x4d0] ;  /* 0x0004d00001187983 */ /* 0x001ea80000300800 */
[----:B------:R-:W2:Y:S01]  /*bd60*/  LDL.LU R25, [R1+0x4d4] ;  /* 0x0004d40001197983 */ /* 0x000ea20000300800 */
[----:B------:R-:W-:-:S02]  /*bd70*/  IMAD.MOV.U32 R26, RZ, RZ, R10 ;  /* 0x000000ffff1a7224 */ /* 0x000fc400078e000a */
[----:B------:R-:W-:Y:S01]  /*bd80*/  IMAD.MOV.U32 R27, RZ, RZ, R11 ;  /* 0x000000ffff1b7224 */ /* 0x000fe200078e000b */
[----:B------:R-:W4:Y:S04]  /*bd90*/  LDL.LU R10, [R1+0x13bc] ;  /* 0x0013bc00010a7983 */ /* 0x000f280000300800 */
[----:B------:R-:W4:Y:S04]  /*bda0*/  LDL.LU R11, [R1+0x13b8] ;  /* 0x0013b800010b7983 */ /* 0x000f280000300800 */
[----:B------:R0:W-:Y:S01]  /*bdb0*/  STL.64 [R1+0x12d0], R26 ;  /* 0x0012d01a01007387 */ /* 0x0001e20000100a00 */
[C---:B---3--:R-:W-:Y:S03]  /*bdc0*/  HMMA.16816.F32 R4, R12.reuse, R8, R4 ;  /* 0x000000080c04723c */ /* 0x048fe60000001804 */
[----:B--2---:R1:W-:Y:S04]  /*bdd0*/  STL.64 [R1+0x12c8], R24 ;  /* 0x0012c81801007387 */ /* 0x0043e80000100a00 */
[----:B0-----:R-:W2:Y:S11]  /*bde0*/  LDL.64 R26, [R1+0x38] ;  /* 0x00003800011a7983 */ /* 0x001eb60000100a00 */
[----:B------:R-:W-:Y:S06]  /*bdf0*/  @!UPT UIADD3 URZ, URZ, URZ, URZ ;  /* 0x0000003f3f3ff290 */ /* 0x000fec000fffe03f */
[----:B------:R-:W-:Y:S02]  /*be00*/  IMAD.MOV.U32 R3, RZ, RZ, R6 ;  /* 0x000000ffff037224 */ /* 0x000fe400078e0006 */
[----:B------:R-:W-:Y:S01]  /*be10*/  IMAD.MOV.U32 R29, RZ, RZ, R5 ;  /* 0x000000ffff1d7224 */ /* 0x000fe200078e0005 */
[----:B--2---:R0:W-:Y:S04]  /*be20*/  STL.64 [R1+0x1390], R26 ;  /* 0x0013901a01007387 */ /* 0x0041e80000100a00 */
[----:B-1----:R-:W2:Y:S04]  /*be30*/  LDL.LU R24, [R1+0x410] ;  /* 0x0004100001187983 */ /* 0x002ea80000300800 */
[----:B------:R-:W2:Y:S04]  /*be40*/  LDL.LU R25, [R1+0x414] ;  /* 0x0004140001197983 */ /* 0x000ea80000300800 */
[----:B0-----:R-:W2:Y:S04]  /*be50*/  LDL.LU R26, [R1+0x418] ;  /* 0x00041800011a7983 */ /* 0x001ea80000300800 */
[----:B------:R-:W2:Y:S04]  /*be60*/  LDL.LU R27, [R1+0x41c] ;  /* 0x00041c00011b7983 */ /* 0x000ea80000300800 */
[----:B------:R-:W-:Y:S04]  /*be70*/  STL [R1+0x80], R4 ;  /* 0x0000800401007387 */ /* 0x000fe80000100800 */
[----:B------:R0:W-:Y:S04]  /*be80*/  STL [R1+0x8c], R7 ;  /* 0x00008c0701007387 */ /* 0x0001e80000100800 */
[----:B0-----:R-:W3:Y:S04]  /*be90*/  LDL.LU.64 R6, [R1+0x13b0] ;  /* 0x0013b00001067983 */ /* 0x001ee80000300a00 */
[----:B------:R-:W2:Y:S04]  /*bea0*/  LDL.LU.64 R4, [R1+0x13a8] ;  /* 0x0013a80001047983 */ /* 0x000ea80000300a00 */
[----:B----4-:R0:W-:Y:S04]  /*beb0*/  STL.64 [R1+0x1340], R10 ;  /* 0x0013400a01007387 */ /* 0x0101e80000100a00 */
[----:B0-----:R-:W4:Y:S04]  /*bec0*/  LDL.64 R10, [R1+0x48] ;  /* 0x00004800010a7983 */ /* 0x001f280000100a00 */
[----:B------:R-:W-:Y:S04]  /*bed0*/  STL [R1+0x1164], R3 ;  /* 0x0011640301007387 */ /* 0x000fe80000100800 */
[----:B------:R-:W-:Y:S01]  /*bee0*/  STL [R1+0x1160], R29 ;  /* 0x0011601d01007387 */ /* 0x000fe20000100800 */
[----:B--2---:R-:W-:Y:S03]  /*bef0*/  HMMA.16816.F32 R12, R12, R4, R16 ;  /* 0x000000040c0c723c */ /* 0x004fe60000001810 */
[----:B------:R-:W2:Y:S04]  /*bf00*/  LDL.LU.64 R18, [R1+0x13a0] ;  /* 0x0013a00001127983 */ /* 0x000ea80000300a00 */
[----:B------:R-:W2:Y:S04]  /*bf10*/  LDL.LU.64 R16, [R1+0x1398] ;  /* 0x0013980001107983 */ /* 0x000ea80000300a00 */
[----:B---3--:R0:W-:Y:S04]  /*bf20*/  STL.64 [R1+0x1338], R6 ;  /* 0x0013380601007387 */ /* 0x0081e80000100a00 */
[----:B------:R-:W3:Y:S01]  /*bf30*/  LDL.LU R4, [R1+0x420] ;  /* 0x0004200001047983 */ /* 0x000ee20000300800 */
[----:B------:R-:W-:-:S07]  /*bf40*/  IMAD.MOV.U32 R2, RZ, RZ, R22 ;  /* 0x000000ffff027224 */ /* 0x000fce00078e0016 */
[----:B------:R-:W-:Y:S04]  /*bf50*/  STL.64 [R1+0x70], R12 ;  /* 0x0000700c01007387 */ /* 0x000fe80000100a00 */
[----:B------:R1:W-:Y:S04]  /*bf60*/  STL.64 [R1+0x78], R14 ;  /* 0x0000780e01007387 */ /* 0x0003e80000100a00 */
[----:B------:R-:W3:Y:S04]  /*bf70*/  LDL.LU R5, [R1+0x424] ;  /* 0x0004240001057983 */ /* 0x000ee80000300800 */
[----:B0-----:R-:W3:Y:S04]  /*bf80*/  LDL.LU R6, [R1+0x428] ;  /* 0x0004280001067983 */ /* 0x001ee80000300800 */
[----:B------:R-:W3:Y:S01]  /*bf90*/  LDL.LU R7, [R1+0x42c] ;  /* 0x00042c0001077983 */ /* 0x000ee20000300800 */
[----:B------:R-:W-:-:S03]  /*bfa0*/  IMAD.MOV.U32 R0, RZ, RZ, R23 ;  /* 0x000000ffff007224 */ /* 0x000fc600078e0017 */
[----:B-1----:R-:W3:Y:S01]  /*bfb0*/  LDL.64 R14, [R1+0x28] ;  /* 0x00002800010e7983 */ /* 0x002ee20000100a00 */
[C---:B--2---:R-:W-:Y:S11]  /*bfc0*/  HMMA.16816.F32 R24, R16.reuse, R22, R24 ;  /* 0x000000161018723c */ /* 0x044ff60000001818 */
[----:B------:R-:W-:Y:S11]  /*bfd0*/  @!UPT UIADD3 URZ, URZ, URZ, URZ ;  /* 0x0000003f3f3ff290 */ /* 0x000ff6000fffe03f */
[----:B------:R-:W-:Y:S01]  /*bfe0*/  @!UPT UIADD3 URZ, URZ, URZ, URZ ;  /* 0x0000003f3f3ff290 */ /* 0x000fe2000fffe03f */
[----:B------:R-:W-:Y:S04]  /*bff0*/  STL.64 [R1+0x210], R24 ;  /* 0x0002101801007387 */ /* 0x000fe80000100a00 */
[----:B------:R0:W-:Y:S04]  /*c000*/  STL.64 [R1+0x218], R26 ;  /* 0x0002181a01007387 */ /* 0x0001e80000100a00 */
[----:B0-----:R-:W2:Y:S04]  /*c010*/  LDL.LU.64 R26, [R1+0x1390] ;  /* 0x00139000011a7983 */ /* 0x001ea80000300a00 */
[----:B------:R-:W3:Y:S02]  /*c020*/  LDL.LU.64 R22, [R1+0x1388] ;  /* 0x0013880001167983 */ /* 0x000ee40000300a00 */
[----:B---3--:R-:W-:Y:S01]  /*c030*/  HMMA.16816.F32 R4, R16, R22, R4 ;  /* 0x000000161004723c */ /* 0x008fe20000001804 */
[----:B------:R-:W-:Y:S11]  /*c040*/  IMAD.MOV.U32 R3, RZ, RZ, R23 ;  /* 0x000000ffff037224 */ /* 0x000ff600078e0017 */
[----:B------:R-:W-:Y:S11]  /*c050*/  @!UPT UIADD3 URZ, URZ, URZ, URZ ;  /* 0x0000003f3f3ff290 */ /* 0x000ff6000fffe03f */
[----:B------:R0:W-:Y:S04]  /*c060*/  STL.64 [R1+0x230], R4 ;  /* 0x0002300401007387 */ /* 0x0001e80000100a00 */
[----:B------:R-:W-:Y:S01]  /*c070*/  STL.64 [R1+0x238], R6 ;  /* 0x0002380601007387 */ /* 0x000fe20000100a00 */
[----:B0-----:R-:W-:-:S03]  /*c080*/  IMAD.MOV.U32 R4, RZ, RZ, R22 ;  /* 0x000000ffff047224 */ /* 0x001fc600078e0016 */
[----:B------:R-:W4:Y:S04]  /*c090*/  LDL.LU.64 R22, [R1+0x1380] ;  /* 0x0013800001167983 */ /* 0x000f280000300a00 */
[----:B------:R-:W4:Y:S02]  /*c0a0*/  LDL.LU.64 R20, [R1+0x1378] ;  /* 0x0013780001147983 */ /* 0x000f240000300a00 */
[----:B----4-:R-:W-:Y:S11]  /*c0b0*/  HMMA.16816.F32 R20, R16, R10, R20 ;  /* 0x0000000a1014723c */ /* 0x010ff60000001814 */
[----:B------:R-:W-:Y:S11]  /*c0c0*/  @!UPT UIADD3 URZ, URZ, URZ, URZ ;  /* 0x0000003f3f3ff290 */ /* 0x000ff6000fffe03f */
[----:B------:R-:W-:Y:S01]  /*c0d0*/  @!UPT UIADD3 URZ, URZ, URZ, URZ ;  /* 0x0000003f3f3ff290 */ /* 0x000fe2000fffe03f */
[----:B------:R-:W-:Y:S04]  /*c0e0*/  STL.64 [R1+0x240], R20 ;  /* 0x0002401401007387 */ /* 0x000fe80000100a00 */
[----:B------:R0:W-:Y:S04]  /*c0f0*/  STL.64 [R1+0x248], R22 ;  /* 0x0002481601007387 */ /* 0x0001e80000100a00 */
[----:B0-----:R-:W3:Y:S04]  /*c100*/  LDL.LU.64 R22, [R1+0x1370] ;  /* 0x0013700001167983 */ /* 0x001ee80000300a00 */
[----:B------:R-:W3:Y:S01]  /*c110*/  LDL.LU.64 R20, [R1+0x1368] ;  /* 0x0013680001147983 */ /* 0x000ee20000300a00 */
[----:B------:R-:W-:-:S02]  /*c120*/  IMAD.MOV.U32 R6, RZ, RZ, R10 ;  /* 0x000000ffff067224 */ /* 0x000fc400078e000a */
[----:B------:R-:W-:Y:S01]  /*c130*/  IMAD.MOV.U32 R5, RZ, RZ, R11 ;  /* 0x000000ffff057224 */ /* 0x000fe200078e000b */
[----:B--2---:R0:W-:Y:S01]  /*c140*/  STL.64 [R1+0x12e0], R26 ;  /* 0x0012e01a01007387 */ /* 0x0041e20000100a00 */
[----:B---3--:R-:W-:Y:S07]  /*c150*/  HMMA.16816.F32 R8, R16, R26, R20 ;  /* 0x0000001a1008723c */ /* 0x008fee0000001814 */
[----:B0-----:R-:W-:Y:S02]  /*c160*/  IMAD.MOV.U32 R26, RZ, RZ, R6 ;  /* 0x000000ffff1a7224 */ /* 0x001fe400078e0006 */
[----:B------:R-:W-:Y:S11]  /*c170*/  IMAD.MOV.U32 R27, RZ, RZ, R5 ;  /* 0x000000ffff1b7224 */ /* 0x000ff600078e0005 */
[----:B------:R-:W-:Y:S03]  /*c180*/  @!UPT UIADD3 URZ, URZ, URZ, URZ ;  /* 0x0000003f3f3ff290 */ /* 0x000fe6000fffe03f */
[----:B------:R-:W-:Y:S04]  /*c190*/  STL.64 [R1+0x250], R8 ;  /* 0x0002500801007387 */ /* 0x000fe80000100a00 */
[----:B------:R-:W-:Y:S04]  /*c1a0*/  STL.64 [R1+0x258], R10 ;  /* 0x0002580a01007387 */ /* 0x000fe80000100a00 */
[----:B------:R-:W-:Y:S04]  /*c1b0*/  STL.64 [R1+0x12f8], R26 ;  /* 0x0012f81a01007387 */ /* 0x000fe80000100a00 */
[----:B------:R-:W2:Y:S04]  /*c1c0*/  LDL.LU R20, [R1+0x480] ;  /* 0x0004800001147983 */ /* 0x000ea80000300800 */
[----:B------:R-:W2:Y:S04]  /*c1d0*/  LDL.LU R21, [R1+0x484] ;  /* 0x0004840001157983 */ /* 0x000ea80000300800 */
[----:B------:R-:W3:Y:S04]  /*c1e0*/  LDL.LU R22, [R1+0x488] ;  /* 0x0004880001167983 */ /* 0x000ee80000300800 */
[----:B------:R-:W3:Y:S04]  /*c1f0*/  LDL.LU R23, [R1+0x48c] ;  /* 0x00048c0001177983 */ /* 0x000ee80000300800 */
[----:B---3--:R-:W-:Y:S04]  /*c200*/  STL.64 [R1+0x1350], R22 ;  /* 0x0013501601007387 */ /* 0x008fe80000100a00 */
[----:B--2---:R0:W-:Y:S04]  /*c210*/  STL.64 [R1+0x1348], R20 ;  /* 0x0013481401007387 */ /* 0x0041e80000100a00 */
[----:B0-----:R-:W2:Y:S04]  /*c220*/  LDL.LU R20, [R1+0x530] ;  /* 0x0005300001147983 */ /* 0x001ea80000300800 */
[----:B------:R-:W2:Y:S04]  /*c230*/  LDL.LU R21, [R1+0x534] ;  /* 0x0005340001157983 */ /* 0x000ea80000300800 */
[----:B------:R-:W3:Y:S04]  /*c240*/  LDL.LU R22, [R1+0x538] ;  /* 0x0005380001167983 */ /* 0x000ee80000300800 */
[----:B------:R-:W3:Y:S04]  /*c250*/  LDL.LU R23, [R1+0x53c] ;  /* 0x00053c0001177983 */ /* 0x000ee80000300800 */
[----:B---3--:R-:W-:Y:S04]  /*c260*/  STL.64 [R1+0x1360], R22 ;  /* 0x0013601601007387 */ /* 0x008fe80000100a00 */
[----:B--2---:R0:W-:Y:S04]  /*c270*/  STL.64 [R1+0x1358], R20 ;  /* 0x0013581401007387 */ /* 0x0041e80000100a00 */
[----:B0-----:R-:W2:Y:S04]  /*c280*/  LDL.LU R20, [R1+0x540] ;  /* 0x0005400001147983 */ /* 0x001ea80000300800 */
[----:B------:R-:W2:Y:S04]  /*c290*/  LDL.LU R21, [R1+0x544] ;  /* 0x0005440001157983 */ /* 0x000ea80000300800 */
[----:B------:R-:W2:Y:S04]  /*c2a0*/  LDL.LU R22, [R1+0x548] ;  /* 0x0005480001167983 */ /* 0x000ea80000300800 */
[----:B------:R-:W2:Y:S01]  /*c2b0*/  LDL.LU R23, [R1+0x54c] ;  /* 0x00054c0001177983 */ /* 0x000ea20000300800 */
[----:B------:R-:W-:-:S02]  /*c2c0*/  IMAD.MOV.U32 R26, RZ, RZ, R4 ;  /* 0x000000ffff1a7224 */ /* 0x000fc400078e0004 */
[----:B------:R-:W-:Y:S01]  /*c2d0*/  IMAD.MOV.U32 R27, RZ, RZ, R3 ;  /* 0x000000ffff1b7224 */ /* 0x000fe200078e0003 */
[----:B------:R-:W3:Y:S04]  /*c2e0*/  LDL.64 R10, [R1+0x18] ;  /* 0x00001800010a7983 */ /* 0x000ee80000100a00 */
[----:B------:R-:W4:Y:S04]  /*c2f0*/  LDL.LU R4, [R1+0x520] ;  /* 0x0005200001047983 */ /* 0x000f280000300800 */
[----:B------:R-:W4:Y:S04]  /*c300*/  LDL.LU R5, [R1+0x524] ;  /* 0x0005240001057983 */ /* 0x000f280000300800 */
[----:B------:R-:W4:Y:S04]  /*c310*/  LDL.LU R6, [R1+0x528] ;  /* 0x0005280001067983 */ /* 0x000f280000300800 */
[----:B------:R-:W4:Y:S04]  /*c320*/  LDL.LU R7, [R1+0x52c] ;  /* 0x00052c0001077983 */ /* 0x000f280000300800 */
[----:B------:R-:W-:Y:S01]  /*c330*/  STL.64 [R1+0x1310], R26 ;  /* 0x0013101a01007387 */ /* 0x000fe20000100a00 */
[C---:B--2---:R-:W-:Y:S11]  /*c340*/  HMMA.16816.F32 R20, R16.reuse, R14, R20 ;  /* 0x0000000e1014723c */ /* 0x044ff60000001814 */
[----:B------:R-:W-:Y:S11]  /*c350*/  @!UPT UIADD3 URZ, URZ, URZ, URZ ;  /* 0x0000003f3f3ff290 */ /* 0x000ff6000fffe03f */
[----:B------:R-:W-:Y:S01]  /*c360*/  @!UPT UIADD3 URZ, URZ, URZ, URZ ;  /* 0x0000003f3f3ff290 */ /* 0x000fe2000fffe03f */
[----:B------:R-:W-:Y:S04]  /*c370*/  STL.64 [R1+0x260], R20 ;  /* 0x0002601401007387 */ /* 0x000fe80000100a00 */
[----:B------:R0:W-:Y:S04]  /*c380*/  STL.64 [R1+0x268], R22 ;  /* 0x0002681601007387 */ /* 0x0001e80000100a00 */
[----:B0-----:R-:W3:Y:S04]  /*c390*/  LDL.LU.64 R22, [R1+0x1360] ;  /* 0x0013600001167983 */ /* 0x001ee80000300a00 */
[----:B------:R-:W3:Y:S04]  /*c3a0*/  LDL.LU.64 R20, [R1+0x1358] ;  /* 0x0013580001147983 */ /* 0x000ee80000300a00 */
[----:B------:R0:W-:Y:S04]  /*c3b0*/  STL.64 [R1+0x12d8], R14 ;  /* 0x0012d80e01007387 */ /* 0x0001e80000100a00 */
[----:B------:R-:W2:Y:S04]  /*c3c0*/  LDL.LU R12, [R1+0x4e0] ;  /* 0x0004e000010c7983 */ /* 0x000ea80000300800 */
[----:B------:R-:W2:Y:S04]  /*c3d0*/  LDL.LU R13, [R1+0x4e4] ;  /* 0x0004e400010d7983 */ /* 0x000ea80000300800 */
[----:B0-----:R-:W2:Y:S04]  /*c3e0*/  LDL.LU R14, [R1+0x4e8] ;  /* 0x0004e800010e7983 */ /* 0x001ea80000300800 */
[----:B------:R-:W2:Y:S04]  /*c3f0*/  LDL.LU R15, [R1+0x4ec] ;  /* 0x0004ec00010f7983 */ /* 0x000ea80000300800 */
[----:B--2---:R-:W-:Y:S04]  /*c400*/  STL.64 [R1+0x12f0], R14 ;  /* 0x0012f00e01007387 */ /* 0x004fe80000100a00 */
[----:B------:R0:W-:Y:S04]  /*c410*/  STL.64 [R1+0x12e8], R12 ;  /* 0x0012e80c01007387 */ /* 0x0001e80000100a00 */
[----:B0-----:R-:W2:Y:S04]  /*c420*/  LDL.LU R12, [R1+0x4f0] ;  /* 0x0004f000010c7983 */ /* 0x001ea80000300800 */
[----:B------:R-:W2:Y:S04]  /*c430*/  LDL.LU R13, [R1+0x4f4] ;  /* 0x0004f400010d7983 */ /* 0x000ea80000300800 */
[----:B------:R-:W2:Y:S04]  /*c440*/  LDL.LU R14, [R1+0x4f8] ;  /* 0x0004f800010e7983 */ /* 0x000ea80000300800 */
[----:B------:R-:W2:Y:S01]  /*c450*/  LDL.LU R15, [R1+0x4fc] ;  /* 0x0004fc00010f7983 */ /* 0x000ea20000300800 */
[----:B---3--:R-:W-:Y:S03]  /*c460*/  HMMA.16816.F32 R20, R16, R10, R20 ;  /* 0x0000000a1014723c */ /* 0x008fe60000001814 */
[----:B--2---:R-:W-:Y:S04]  /*c470*/  STL.64 [R1+0x1308], R14 ;  /* 0x0013080e01007387 */ /* 0x004fe80000100a00 */
[----:B------:R0:W-:Y:S04]  /*c480*/  STL.64 [R1+0x1300], R12 ;  /* 0x0013000c01007387 */ /* 0x0001e80000100a00 */
[----:B0-----:R-:W2:Y:S04]  /*c490*/  LDL.LU R12, [R1+0x500] ;  /* 0x00050000010c7983 */ /* 0x001ea80000300800 */
[----:B------:R-:W2:Y:S04]  /*c4a0*/  LDL.LU R13, [R1+0x504] ;  /* 0x00050400010d7983 */ /* 0x000ea80000300800 */
[----:B------:R-:W3:Y:S04]  /*c4b0*/  LDL.LU R14, [R1+0x508] ;  /* 0x00050800010e7983 */ /* 0x000ee80000300800 */
[----:B------:R-:W3:Y:S01]  /*c4c0*/  LDL.LU R15, [R1+0x50c] ;  /* 0x00050c00010f7983 */ /* 0x000ee20000300800 */
[----:B------:R-:W-:-:S02]  /*c4d0*/  IMAD.MOV.U32 R26, RZ, RZ, R2 ;  /* 0x000000ffff1a7224 */ /* 0x000fc400078e0002 */
[----:B------:R-:W-:Y:S02]  /*c4e0*/  IMAD.MOV.U32 R27, RZ, RZ, R0 ;  /* 0x000000ffff1b7224 */ /* 0x000fe400078e0000 */
[----:B------:R-:W-:Y:S02]  /*c4f0*/  IMAD.MOV.U32 R2, RZ, RZ, R10 ;  /* 0x000000ffff027224 */ /* 0x000fe400078e000a */
[----:B------:R-:W-:Y:S01]  /*c500*/  IMAD.MOV.U32 R0, RZ, RZ, R11 ;  /* 0x000000ffff007224 */ /* 0x000fe200078e000b */
[----:B---3--:R-:W-:Y:S04]  /*c510*/  STL.64 [R1+0x1320], R14 ;  /* 0x0013200e01007387 */ /* 0x008fe80000100a00 */
[----:B--2---:R0:W-:Y:S04]  /*c520*/  STL.64 [R1+0x1318], R12 ;  /* 0x0013180c01007387 */ /* 0x0041e80000100a00 */
[----:B0-----:R-:W2:Y:S04]  /*c530*/  LDL.LU R12, [R1+0x510] ;  /* 0x00051000010c7983 */ /* 0x001ea80000300800 */
[----:B------:R-:W2:Y:S04]  /*c540*/  LDL.LU R13, [R1+0x514] ;  /* 0x00051400010d7983 */ /* 0x000ea80000300800 */
[----:B------:R-:W2:Y:S04]  /*c550*/  LDL.LU R14, [R1+0x518] ;  /* 0x00051800010e7983 */ /* 0x000ea80000300800 */
[----:B------:R-:W2:Y:S04]  /*c560*/  LDL.LU R15, [R1+0x51c] ;  /* 0x00051c00010f7983 */ /* 0x000ea80000300800 */
[----:B------:R-:W-:Y:S04]  /*c570*/  STL.64 [R1+0x270], R20 ;  /* 0x0002701401007387 */ /* 0x000fe80000100a00 */
[----:B------:R0:W-:Y:S04]  /*c580*/  STL.64 [R1+0x278], R22 ;  /* 0x0002781601007387 */ /* 0x0001e80000100a00 */
[----:B0-----:R-:W3:Y:S04]  /*c590*/  LDL.LU.64 R22, [R1+0x1350] ;  /* 0x0013500001167983 */ /* 0x001ee80000300a00 */
[----:B------:R-:W3:Y:S04]  /*c5a0*/  LDL.LU.64 R20, [R1+0x1348] ;  /* 0x0013480001147983 */ /* 0x000ee80000300a00 */
[----:B------:R-:W4:Y:S02]  /*c5b0*/  LDL.LU.64 R10, [R1+0x1340] ;  /* 0x00134000010a7983 */ /* 0x000f240000300a00 */
[C---:B----4-:R-:W-:Y:S11]  /*c5c0*/  HMMA.16816.F32 R4, R16.reuse, R10, R4 ;  /* 0x0000000a1004723c */ /* 0x050ff60000001804 */
[----:B------:R-:W-:Y:S11]  /*c5d0*/  @!UPT UIADD3 URZ, URZ, URZ, URZ ;  /* 0x0000003f3f3ff290 */ /* 0x000ff6000fffe03f */
[----:B------:R-:W-:Y:S01]  /*c5e0*/  @!UPT UIADD3 URZ, URZ, URZ, URZ ;  /* 0x0000003f3f3ff290 */ /* 0x000fe2000fffe03f */
[----:B------:R-:W-:Y:S04]  /*c5f0*/  STL.64 [R1+0x290], R4 ;  /* 0x0002900401007387 */ /* 0x000fe80000100a00 */
[----:B------:R0:W-:Y:S04]  /*c600*/  STL.64 [R1+0x298], R6 ;  /* 0x0002980601007387 */ /* 0x0001e80000100a00 */
[----:B0-----:R-:W3:Y:S02]  /*c610*/  LDL.LU.64 R6, [R1+0x1338] ;  /* 0x0013380001067983 */ /* 0x001ee40000300a00 */
[----:B---3--:R-:W-:Y:S02]  /*c620*/  HMMA.16816.F32 R16, R16, R6, R20 ;  /* 0x000000061010723c */ /* 0x008fe40000001814 */
[----:B------:R-:W2:Y:S04]  /*c630*/  LDL.LU.64 R22, [R1+0x1330] ;  /* 0x0013300001167983 */ /* 0x000ea80000300a00 */
[----:B------:R-:W2:Y:S11]  /*c640*/  LDL.LU.64 R20, [R1+0x1328] ;  /* 0x0013280001147983 */ /* 0x000eb60000300a00 */
[----:B------:R-:W-:Y:S06]  /*c650*/  @!UPT UIADD3 URZ, URZ, URZ, URZ ;  /* 0x0000003f3f3ff290 */ /* 0x000fec000fffe03f */
[----:B------:R-:W-:Y:S04]  /*c660*/  STL.64 [R1+0x280], R16 ;  /* 0x0002801001007387 */ /* 0x000fe80000100a00 */
[----:B------:R-:W-:Y:S01]  /*c670*/  STL.64 [R1+0x288], R18 ;  /* 0x0002881201007387 */ /* 0x000fe20000100a00 */
[C---:B--2---:R-:W-:Y:S03]  /*c680*/  HMMA.16816.F32 R24, R20.reuse, R26, R12 ;  /* 0x0000001a1418723c */ /* 0x044fe6000000180c */
[----:B------:R-:W2:Y:S04]  /*c690*/  LDL.LU.64 R14, [R1+0x1320] ;  /* 0x00132000010e7983 */ /* 0x000ea80000300a00 */
[----:B------:R-:W2:Y:S11]  /*c6a0*/  LDL.LU.64 R12, [R1+0x1318] ;  /* 0x00131800010c7983 */ /* 0x000eb60000300a00 */
[----:B------:R-:W-:Y:S05]  /*c6b0*/  @!UPT UIADD3 URZ, URZ, URZ, URZ ;  /* 0x0000003f3f3ff290 */ /* 0x000fea000fffe03f */
[----:B------:R-:W-:Y:S04]  /*c6c0*/  STL.64 [R1+0x2a0], R24 ;  /* 0x0002a01801007387 */ /* 0x000fe80000100a00 */
[----:B------:R0:W-:Y:S04]  /*c6d0*/  STL.64 [R1+0x2a8], R26 ;  /* 0x0002a81a01007387 */ /* 0x0001e80000100a00 */
[----:B0-----:R-:W2:Y:S02]  /*c6e0*/  LDL.LU.64 R26, [R1+0x1310] ;  /* 0x00131000011a7983 */ /* 0x001ea40000300a00 */
[C---:B--2---:R-:W-:Y:S02]  /*c6f0*/  HMMA.16816.F32 R24, R20.reuse, R26, R12 ;  /* 0x0000001a1418723c */ /* 0x044fe4000000180c */
[----:B------:R-:W2:Y:S04]  /*c700*/  LDL.LU.64 R14, [R1+0x1308] ;  /* 0x00130800010e7983 */ /* 0x000ea80000300a00 */
[----:B------:R-:W2:Y:S11]  /*c710*/  LDL.LU.64 R12, [R1+0x1300] ;  /* 0x00130000010c7983 */ /* 0x000eb60000300a00 */
[----:B------:R-:W-:Y:S06]  /*c720*/  @!UPT UIADD3 URZ, URZ, URZ, URZ ;  /* 0x0000003f3f3ff290 */ /* 0x000fec000fffe03f */
        /* <DEDUP_REMOVED lines=18> */
[----:B------:R-:W2:Y:S04]  /*c850*/  LDL.LU.64 R24, [R1+0x12c8] ;  /* 0x0012c80001187983 */ /* 0x000ea80000300a00 */
[----:B------:R-:W-:Y:S04]  /*c860*/  STL.64 [R1+0x12b0], R6 ;  /* 0x0012b00601007387 */ /* 0x000fe80000100a00 */
[----:B------:R0:W-:Y:S04]  /*c870*/  STL [R1+0x12a8], R4 ;  /* 0x0012a80401007387 */ /* 0x0001e80000100800 */
[----:B0-----:R-:W3:Y:S04]  /*c880*/  LDL.LU R4, [R1+0x4b0] ;  /* 0x0004b00001047983 */ /* 0x001ee80000300800 */
[----:B------:R-:W3:Y:S04]  /*c890*/  LDL.LU R5, [R1+0x4b4] ;  /* 0x0004b40001057983 */ /* 0x000ee80000300800 */
[----:B------:R-:W3:Y:S04]  /*c8a0*/  LDL.LU R6, [R1+0x4b8] ;  /* 0x0004b80001067983 */ /* 0x000ee80000300800 */
[----:B------:R-:W3:Y:S01]  /*c8b0*/  LDL.LU R7, [R1+0x4bc] ;  /* 0x0004bc0001077983 */ /* 0x000ee20000300800 */
[----:B--2---:R-:W-:Y:S11]  /*c8c0*/  HMMA.16816.F32 R24, R20, R14, R24 ;  /* 0x0000000e1418723c */ /* 0x004ff60000001818 */
[----:B------:R-:W-:Y:S11]  /*c8d0*/  @!UPT UIADD3 URZ, URZ, URZ, URZ ;  /* 0x0000003f3f3ff290 */ /* 0x000ff6000fffe03f */
[----:B------:R-:W-:Y:S01]  /*c8e0*/  @!UPT UIADD3 URZ, URZ, URZ, URZ ;  /* 0x0000003f3f3ff290 */ /* 0x000fe2000fffe03f */
[----:B------:R-:W-:Y:S04]  /*c8f0*/  STL.64 [R1+0x2e0], R24 ;  /* 0x0002e01801007387 */ /* 0x000fe80000100a00 */
[----:B------:R0:W-:Y:S04]  /*c900*/  STL.64 [R1+0x2e8], R26 ;  /* 0x0002e81a01007387 */ /* 0x0001e80000100a00 */
[----:B0-----:R-:W2:Y:S04]  /*c910*/  LDL.LU.64 R26, [R1+0x12c0] ;  /* 0x0012c000011a7983 */ /* 0x001ea80000300a00 */
[----:B------:R-:W2:Y:S01]  /*c920*/  LDL.LU.64 R24, [R1+0x12b8] ;  /* 0x0012b80001187983 */ /* 0x000ea20000300a00 */
[----:B------:R-:W-:-:S02]  /*c930*/  IMAD.MOV.U32 R18, RZ, RZ, R2 ;  /* 0x000000ffff127224 */ /* 0x000fc400078e0002 */
[----:B------:R-:W-:Y:S02]  /*c940*/  IMAD.MOV.U32 R19, RZ, RZ, R0 ;  /* 0x000000ffff137224 */ /* 0x000fe400078e0000 */
[----:B------:R-:W-:Y:S02]  /*c950*/  IMAD.MOV.U32 R2, RZ, RZ, R14 ;  /* 0x000000ffff027224 */ /* 0x000fe400078e000e */
[----:B------:R-:W-:Y:S01]  /*c960*/  IMAD.MOV.U32 R0, RZ, RZ, R15 ;  /* 0x000000ffff007224 */ /* 0x000fe200078e000f */
[----:B------:R0:W-:Y:S04]  /*c970*/  STL.64 [R1+0x1258], R18 ;  /* 0x0012581201007387 */ /* 0x0001e80000100a00 */
[----:B------:R-:W4:Y:S01]  /*c980*/  LDL.LU R16, [R1+0x440] ;  /* 0x0004400001107983 */ /* 0x000f220000300800 */
[C---:B--2---:R-:W-:Y:S11]  /*c990*/  HMMA.16816.F32 R12, R20.reuse, R18, R24 ;  /* 0x00000012140c723c */ /* 0x044ff60000001818 */
[----:B------:R-:W-:Y:S11]  /*c9a0*/  @!UPT UIADD3 URZ, URZ, URZ, URZ ;  /* 0x0000003f3f3ff290 */ /* 0x000ff6000fffe03f */
[----:B------:R-:W-:Y:S01]  /*c9b0*/  @!UPT UIADD3 URZ, URZ, URZ, URZ ;  /* 0x0000003f3f3ff290 */ /* 0x000fe2000fffe03f */
[----:B------:R1:W-:Y:S04]  /*c9c0*/  STL.64 [R1+0x300], R12 ;  /* 0x0003000c01007387 */ /* 0x0003e80000100a00 */
[----:B------:R2:W-:Y:S04]  /*c9d0*/  STL.64 [R1+0x308], R14 ;  /* 0x0003080e01007387 */ /* 0x0005e80000100a00 */
[----:B------:R-:W4:Y:S04]  /*c9e0*/  LDL.LU R17, [R1+0x444] ;  /* 0x0004440001117983 */ /* 0x000f280000300800 */
[----:B0-----:R-:W3:Y:S04]  /*c9f0*/  LDL.LU R18, [R1+0x448] ;  /* 0x0004480001127983 */ /* 0x001ee80000300800 */
[----:B------:R-:W3:Y:S04]  /*ca00*/  LDL.LU R19, [R1+0x44c] ;  /* 0x00044c0001137983 */ /* 0x000ee80000300800 */
[----:B-1----:R-:W3:Y:S04]  /*ca10*/  LDL.LU R12, [R1+0x450] ;  /* 0x00045000010c7983 */ /* 0x002ee80000300800 */
[----:B------:R-:W3:Y:S04]  /*ca20*/  LDL.LU R13, [R1+0x454] ;  /* 0x00045400010d7983 */ /* 0x000ee80000300800 */
[----:B--2---:R-:W2:Y:S04]  /*ca30*/  LDL.LU R14, [R1+0x458] ;  /* 0x00045800010e7983 */ /* 0x004ea80000300800 */
[----:B------:R-:W2:Y:S04]  /*ca40*/  LDL.LU R15, [R1+0x45c] ;  /* 0x00045c00010f7983 */ /* 0x000ea80000300800 */
[----:B------:R-:W3:Y:S04]  /*ca50*/  LDL.LU R24, [R1+0x470] ;  /* 0x0004700001187983 */ /* 0x000ee80000300800 */
[----:B------:R-:W4:Y:S04]  /*ca60*/  LDL.LU R25, [R1+0x474] ;  /* 0x0004740001197983 */ /* 0x000f280000300800 */
[----:B------:R-:W4:Y:S04]  /*ca70*/  LDL.LU R26, [R1+0x478] ;  /* 0x00047800011a7983 */ /* 0x000f280000300800 */
[----:B------:R-:W4:Y:S04]  /*ca80*/  LDL.LU R27, [R1+0x47c] ;  /* 0x00047c00011b7983 */ /* 0x000f280000300800 */
[----:B--2---:R0:W-:Y:S04]  /*ca90*/  STL.64 [R1+0x1288], R14 ;  /* 0x0012880e01007387 */ /* 0x0041e80000100a00 */
[----:B---3--:R-:W-:Y:S04]  /*caa0*/  STL.64 [R1+0x1280], R12 ;  /* 0x0012800c01007387 */ /* 0x008fe80000100a00 */
[----:B0-----:R-:W2:Y:S04]  /*cab0*/  LDL.64 R14, [R1+0x68] ;  /* 0x00006800010e7983 */ /* 0x001ea80000100a00 */
[----:B------:R0:W-:Y:S04]  /*cac0*/  STL.64 [R1+0x1268], R18 ;  /* 0x0012681201007387 */ /* 0x0001e80000100a00 */
[----:B----4-:R-:W-:Y:S04]  /*cad0*/  STL.64 [R1+0x1260], R16 ;  /* 0x0012601001007387 */ /* 0x010fe80000100a00 */
[----:B0-----:R-:W3:Y:S01]  /*cae0*/  LDL.64 R18, [R1+0x48] ;  /* 0x0000480001127983 */ /* 0x001ee20000100a00 */
[C---:B------:R-:W-:Y:S03]  /*caf0*/  HMMA.16816.F32 R4, R20.reuse, R10, R4 ;  /* 0x0000000a1404723c */ /* 0x040fe60000001804 */
[----:B---3--:R0:W-:Y:S04]  /*cb00*/  STL.64 [R1+0x1278], R18 ;  /* 0x0012781201007387 */ /* 0x0081e80000100a00 */
[----:B0-----:R-:W3:Y:S04]  /*cb10*/  LDL.64 R18, [R1+0x58] ;  /* 0x0000580001127983 */ /* 0x001ee80000100a00 */
[----:B---3--:R0:W-:Y:S04]  /*cb20*/  STL.64 [R1+0x1290], R18 ;  /* 0x0012901201007387 */ /* 0x0081e80000100a00 */
[----:B------:R-:W3:Y:S04]  /*cb30*/  LDL.LU R16, [R1+0x460] ;  /* 0x0004600001107983 */ /* 0x000ee80000300800 */
[----:B------:R-:W3:Y:S04]  /*cb40*/  LDL.LU R17, [R1+0x464] ;  /* 0x0004640001117983 */ /* 0x000ee80000300800 */
[----:B0-----:R-:W3:Y:S04]  /*cb50*/  LDL.LU R18, [R1+0x468] ;  /* 0x0004680001127983 */ /* 0x001ee80000300800 */
[----:B------:R-:W3:Y:S04]  /*cb60*/  LDL.LU R19, [R1+0x46c] ;  /* 0x00046c0001137983 */ /* 0x000ee80000300800 */
[----:B------:R-:W-:Y:S04]  /*cb70*/  STL.64 [R1+0x330], R4 ;  /* 0x0003300401007387 */ /* 0x000fe80000100a00 */
[----:B------:R0:W-:Y:S04]  /*cb80*/  STL.64 [R1+0x338], R6 ;  /* 0x0003380601007387 */ /* 0x0001e80000100a00 */
[----:B0-----:R-:W4:Y:S04]  /*cb90*/  LDL.LU.64 R6, [R1+0x12b0] ;  /* 0x0012b00001067983 */ /* 0x001f280000300a00 */
[----:B------:R-:W2:Y:S04]  /*cba0*/  LDL.LU R4, [R1+0x12a8] ;  /* 0x0012a80001047983 */ /* 0x000ea80000300800 */
        /* <DEDUP_REMOVED lines=11> */
[----:B----4-:R-:W-:Y:S03]  /*cc60*/  HMMA.16816.F32 R20, R20, R6, R24 ;  /* 0x000000061414723c */ /* 0x010fe60000001818 */
[----:B--2---:R0:W-:Y:S04]  /*cc70*/  STL.64 [R1+0x1250], R10 ;  /* 0x0012500a01007387 */ /* 0x0041e80000100a00 */
[----:B------:R1:W-:Y:S01]  /*cc80*/  STL.64 [R1+0x1248], R8 ;  /* 0x0012480801007387 */ /* 0x0003e20000100a00 */
[----:B0-----:R-:W-:-:S02]  /*cc90*/  IMAD.MOV.U32 R10, RZ, RZ, R4 ;  /* 0x000000ffff0a7224 */ /* 0x001fc400078e0004 */
[----:B------:R-:W-:-:S05]  /*cca0*/  IMAD.MOV.U32 R11, RZ, RZ, R3 ;  /* 0x000000ffff0b7224 */ /* 0x000fca00078e0003 */
[----:B------:R0:W-:Y:S04]  /*ccb0*/  STL.64 [R1+0x1270], R10 ;  /* 0x0012700a01007387 */ /* 0x0001e80000100a00 */
[----:B-1----:R-:W2:Y:S04]  /*ccc0*/  LDL.LU R8, [R1+0x430] ;  /* 0x0004300001087983 */ /* 0x002ea80000300800 */
[----:B------:R-:W2:Y:S04]  /*ccd0*/  LDL.LU R9, [R1+0x434] ;  /* 0x0004340001097983 */ /* 0x000ea80000300800 */
[----:B0-----:R-:W2:Y:S04]  /*cce0*/  LDL.LU R10, [R1+0x438] ;  /* 0x00043800010a7983 */ /* 0x001ea80000300800 */
[----:B------:R-:W2:Y:S04]  /*ccf0*/  LDL.LU R11, [R1+0x43c] ;  /* 0x00043c00010b7983 */ /* 0x000ea80000300800 */
[----:B------:R-:W3:Y:S04]  /*cd00*/  LDL.LU.64 R26, [R1+0x12a0] ;  /* 0x0012a000011a7983 */ /* 0x000ee80000300a00 */
[----:B------:R-:W3:Y:S04]  /*cd10*/  LDL.LU.64 R24, [R1+0x1298] ;  /* 0x0012980001187983 */ /* 0x000ee80000300a00 */
[----:B------:R-:W-:Y:S01]  /*cd20*/  STL.64 [R1+0x320], R20 ;  /* 0x0003201401007387 */ /* 0x000fe20000100a00 */
[----:B------:R-:W-:-:S03]  /*cd30*/  IMAD.MOV.U32 R4, RZ, RZ, R14 ;  /* 0x000000ffff047224 */ /* 0x000fc600078e000e */
[----:B------:R-:W-:Y:S01]  /*cd40*/  STL.64 [R1+0x328], R22 ;  /* 0x0003281601007387 */ /* 0x000fe20000100a00 */
[----:B------:R-:W-:Y:S01]  /*cd50*/  IMAD.MOV.U32 R3, RZ, RZ, R15 ;  /* 0x000000ffff037224 */ /* 0x000fe200078e000f */
[C---:B---3--:R-:W-:Y:S11]  /*cd60*/  HMMA.16816.F32 R16, R24.reuse, R14, R16 ;  /* 0x0000000e1810723c */ /* 0x048ff60000001810 */
[----:B------:R-:W-:Y:S11]  /*cd70*/  @!UPT UIADD3 URZ, URZ, URZ, URZ ;  /* 0x0000003f3f3ff290 */ /* 0x000ff6000fffe03f */
[----:B------:R-:W-:Y:S01]  /*cd80*/  @!UPT UIADD3 URZ, URZ, URZ, URZ ;  /* 0x0000003f3f3ff290 */ /* 0x000fe2000fffe03f */
[----:B------:R-:W-:Y:S04]  /*cd90*/  STL.64 [R1+0x410], R16 ;  /* 0x0004101001007387 */ /* 0x000fe80000100a00 */
[----:B------:R0:W-:Y:S04]  /*cda0*/  STL.64 [R1+0x418], R18 ;  /* 0x0004181201007387 */ /* 0x0001e80000100a00 */
[----:B0-----:R-:W3:Y:S04]  /*cdb0*/  LDL.LU.64 R18, [R1+0x1290] ;  /* 0x0012900001127983 */ /* 0x001ee80000300a00 */
[----:B------:R-:W3:Y:S04]  /*cdc0*/  LDL.LU.64 R14, [R1+0x1288] ;  /* 0x00128800010e7983 */ /* 0x000ee80000300a00 */
[----:B------:R-:W3:Y:S02]  /*cdd0*/  LDL.LU.64 R12, [R1+0x1280] ;  /* 0x00128000010c7983 */ /* 0x000ee40000300a00 */
[----:B---3--:R-:W-:Y:S01]  /*cde0*/  HMMA.16816.F32 R12, R24, R18, R12 ;  /* 0x00000012180c723c */ /* 0x008fe2000000180c */
[----:B------:R-:W-:Y:S11]  /*cdf0*/  IMAD.MOV.U32 R5, RZ, RZ, R19 ;  /* 0x000000ffff057224 */ /* 0x000ff600078e0013 */
[----:B------:R-:W-:Y:S11]  /*ce00*/  @!UPT UIADD3 URZ, URZ, URZ, URZ ;  /* 0x0000003f3f3ff290 */ /* 0x000ff6000fffe03f */
[----:B------:R0:W-:Y:S04]  /*ce10*/  STL.64 [R1+0x420], R12 ;  /* 0x0004200c01007387 */ /* 0x0001e80000100a00 */
[----:B------:R-:W-:Y:S01]  /*ce20*/  STL.64 [R1+0x428], R14 ;  /* 0x0004280e01007387 */ /* 0x000fe20000100a00 */
[----:B0-----:R-:W-:-:S03]  /*ce30*/  IMAD.MOV.U32 R12, RZ, RZ, R18 ;  /* 0x000000ffff0c7224 */ /* 0x001fc600078e0012 */
[----:B------:R-:W2:Y:S01]  /*ce40*/  LDL.LU.64 R18, [R1+0x1278] ;  /* 0x0012780001127983 */ /* 0x000ea20000300a00 */
[----:B------:R-:W-:Y:S02]  /*ce50*/  IMAD.MOV.U32 R22, RZ, RZ, R2 ;  /* 0x000000ffff167224 */ /* 0x000fe400078e0002 */
[----:B------:R-:W-:Y:S01]  /*ce60*/  IMAD.MOV.U32 R23, RZ, RZ, R0 ;  /* 0x000000ffff177224 */ /* 0x000fe200078e0000 */
        /* <DEDUP_REMOVED lines=9> */
[----:B--2---:R-:W-:Y:S02]  /*cf00*/  HMMA.16816.F32 R8, R24, R10, R16 ;  /* 0x0000000a1808723c */ /* 0x004fe40000001810 */
[----:B------:R-:W2:Y:S11]  /*cf10*/  LDL.LU.64 R18, [R1+0x1258] ;  /* 0x0012580001127983 */ /* 0x000eb60000300a00 */
[----:B------:R-:W-:Y:S10]  /*cf20*/  @!UPT UIADD3 URZ, URZ, URZ, URZ ;  /* 0x0000003f3f3ff290 */ /* 0x000ff4000fffe03f */
[----:B------:R-:W-:Y:S04]  /*cf30*/  STL.64 [R1+0x440], R8 ;  /* 0x0004400801007387 */ /* 0x000fe80000100a00 */
[----:B------:R-:W-:Y:S04]  /*cf40*/  STL.64 [R1+0x448], R10 ;  /* 0x0004480a01007387 */ /* 0x000fe80000100a00 */
[----:B------:R-:W0:Y:S02]  /*cf50*/  LDSM.16.MT88.4 R8, [R28+0x4180] ;  /* 0x004180001c08783b */ /* 0x000e240000004200 */
[----:B0-----:R-:W-:-:S02]  /*cf60*/  IMAD.MOV.U32 R14, RZ, RZ, R10 ;  /* 0x000000ffff0e7224 */ /* 0x001fc400078e000a */
[----:B------:R-:W-:Y:S02]  /*cf70*/  IMAD.MOV.U32 R13, RZ, RZ, R11 ;  /* 0x000000ffff0d7224 */ /* 0x000fe400078e000b */
[----:B------:R-:W-:Y:S01]  /*cf80*/  IMAD.MOV.U32 R16, RZ, RZ, R8 ;  /* 0x000000ffff107224 */ /* 0x000fe200078e0008 */
[----:B------:R-:W3:Y:S01]  /*cf90*/  LDL.LU.64 R10, [R1+0x1250] ;  /* 0x00125000010a7983 */ /* 0x000ee20000300a00 */
[----:B------:R-:W-:-:S03]  /*cfa0*/  IMAD.MOV.U32 R15, RZ, RZ, R9 ;  /* 0x000000ffff0f7224 */ /* 0x000fc600078e0009 */
[----:B------:R-:W3:Y:S02]  /*cfb0*/  LDL.LU.64 R8, [R1+0x1248] ;  /* 0x0012480001087983 */ /* 0x000ee40000300a00 */
[----:B---3--:R-:W-:Y:S02]  /*cfc0*/  HMMA.16816.F32 R20, R24, R22, R8 ;  /* 0x000000161814723c */ /* 0x008fe40000001808 */
[----:B------:R-:W2:Y:S04]  /*cfd0*/  LDL.LU.64 R10, [R1+0x1240] ;  /* 0x00124000010a7983 */ /* 0x000ea80000300a00 */
[----:B------:R-:W2:Y:S11]  /*cfe0*/  LDL.LU.64 R8, [R1+0x1238] ;  /* 0x0012380001087983 */ /* 0x000eb60000300a00 */
[----:B------:R-:W-:Y:S06]  /*cff0*/  @!UPT UIADD3 URZ, URZ, URZ, URZ ;  /* 0x0000003f3f3ff290 */ /* 0x000fec000fffe03f */
[----:B------:R-:W-:Y:S04]  /*d000*/  STL.64 [R1+0x460], R20 ;  /* 0x0004601401007387 */ /* 0x000fe80000100a00 */
[----:B------:R-:W-:Y:S04]  /*d010*/  STL.64 [R1+0x468], R22 ;  /* 0x0004681601007387 */ /* 0x000fe80000100a00 */
[----:B------:R-:W0:Y:S04]  /*d020*/  LDSM.16.MT88.4 R20, [R28+0x4200] ;  /* 0x004200001c14783b */ /* 0x000e280000004200 */
[----:B0-----:R-:W-:Y:S04]  /*d030*/  STL.64 [R1+0x11c8], R22 ;  /* 0x0011c81601007387 */ /* 0x001fe80000100a00 */
[----:B------:R0:W-:Y:S02]  /*d040*/  STL.64 [R1+0x11c0], R20 ;  /* 0x0011c01401007387 */ /* 0x0001e40000100a00 */
[----:B0-----:R-:W-:-:S02]  /*d050*/  IMAD.MOV.U32 R20, RZ, RZ, R16 ;  /* 0x000000ffff147224 */ /* 0x001fc400078e0010 */
[C---:B--2---:R-:W-:Y:S01]  /*d060*/  HMMA.16816.F32 R16, R24.reuse, R18, R8 ;  /* 0x000000121810723c */ /* 0x044fe20000001808 */
[----:B------:R-:W2:Y:S11]  /*d070*/  LDL.LU.64 R10, [R1+0x1230] ;  /* 0x00123000010a7983 */ /* 0x000eb60000300a00 */
[----:B------:R-:W-:Y:S11]  /*d080*/  @!UPT UIADD3 URZ, URZ, URZ, URZ ;  /* 0x0000003f3f3ff290 */ /* 0x000ff6000fffe03f */
[----:B------:R-:W-:Y:S04]  /*d090*/  STL.64 [R1+0x480], R16 ;  /* 0x0004801001007387 */ /* 0x000fe80000100a00 */
[----:B------:R-:W-:Y:S04]  /*d0a0*/  STL.64 [R1+0x488], R18 ;  /* 0x0004881201007387 */ /* 0x000fe80000100a00 */
[----:B------:R-:W0:Y:S04]  /*d0b0*/  LDSM.16.MT88.4 R16, [R28+0x4280] ;  /* 0x004280001c10783b */ /* 0x000e280000004200 */
[----:B0-----:R0:W-:Y:S04]  /*d0c0*/  STL.64 [R1+0x1148], R18 ;  /* 0x0011481201007387 */ /* 0x0011e80000100a00 */
[----:B------:R1:W-:Y:S04]  /*d0d0*/  STL.64 [R1+0x1140], R16 ;  /* 0x0011401001007387 */ /* 0x0003e80000100a00 */
[----:B0-----:R-:W3:Y:S04]  /*d0e0*/  LDL.64 R18, [R1+0x18] ;  /* 0x0000180001127983 */ /* 0x001ee80000100a00 */
[----:B---3--:R0:W-:Y:S04]  /*d0f0*/  STL.64 [R1+0x11e8], R18 ;  /* 0x0011e81201007387 */ /* 0x0081e80000100a00 */
[----:B-1----:R-:W2:Y:S04]  /*d100*/  LDL.LU R16, [R1+0x5a0] ;  /* 0x0005a00001107983 */ /* 0x002ea80000300800 */
[----:B------:R-:W2:Y:S04]  /*d110*/  LDL.LU R17, [R1+0x5a4] ;  /* 0x0005a40001117983 */ /* 0x000ea80000300800 */
[----:B0-----:R-:W2:Y:S04]  /*d120*/  LDL.LU R18, [R1+0x5a8] ;  /* 0x0005a80001127983 */ /* 0x001ea80000300800 */
[----:B------:R-:W2:Y:S02]  /*d130*/  LDL.LU R19, [R1+0x5ac] ;  /* 0x0005ac0001137983 */ /* 0x000ea40000300800 */
[----:B--2---:R-:W-:Y:S11]  /*d140*/  HMMA.16816.F32 R16, R24, R10, R16 ;  /* 0x0000000a1810723c */ /* 0x004ff60000001810 */
[----:B------:R-:W-:Y:S11]  /*d150*/  @!UPT UIADD3 URZ, URZ, URZ, URZ ;  /* 0x0000003f3f3ff290 */ /* 0x000ff6000fffe03f */
[----:B------:R-:W-:Y:S01]  /*d160*/  @!UPT UIADD3 URZ, URZ, URZ, URZ ;  /* 0x0000003f3f3ff290 */ /* 0x000fe2000fffe03f */
[----:B------:R0:W-:Y:S04]  /*d170*/  STL.64 [R1+0x4b0], R16 ;  /* 0x0004b01001007387 */ /* 0x0001e80000100a00 */
[----:B------:R1:W-:Y:S04]  /*d180*/  STL.64 [R1+0x4b8], R18 ;  /* 0x0004b81201007387 */ /* 0x0003e80000100a00 */
[----:B0-----:R-:W2:Y:S04]  /*d190*/  LDL.LU R16, [R1+0x590] ;  /* 0x0005900001107983 */ /* 0x001ea80000300800 */
[----:B------:R-:W2:Y:S04]  /*d1a0*/  LDL.LU R17, [R1+0x594] ;  /* 0x0005940001117983 */ /* 0x000ea80000300800 */
[----:B-1----:R-:W2:Y:S04]  /*d1b0*/  LDL.LU R18, [R1+0x598] ;  /* 0x0005980001127983 */ /* 0x002ea80000300800 */
[----:B------:R-:W2:Y:S04]  /*d1c0*/  LDL.LU R19, [R1+0x59c] ;  /* 0x00059c0001137983 */ /* 0x000ea80000300800 */
[----:B------:R0:W-:Y:S04]  /*d1d0*/  STL.64 [R1+0x11e0], R10 ;  /* 0x0011e00a01007387 */ /* 0x0001e80000100a00 */
[----:B------:R-:W3:Y:S04]  /*d1e0*/  LDL.LU R8, [R1+0x400] ;  /* 0x0004000001087983 */ /* 0x000ee80000300800 */
[----:B------:R-:W3:Y:S04]  /*d1f0*/  LDL.LU R9, [R1+0x404] ;  /* 0x0004040001097983 */ /* 0x000ee80000300800 */
[----:B0-----:R-:W4:Y:S04]  /*d200*/  LDL.LU R10, [R1+0x408] ;  /* 0x00040800010a7983 */ /* 0x001f280000300800 */
[----:B------:R-:W4:Y:S04]  /*d210*/  LDL.LU R11, [R1+0x40c] ;  /* 0x00040c00010b7983 */ /* 0x000f280000300800 */
[----:B----4-:R-:W-:Y:S04]  /*d220*/  STL.64 [R1+0x11f8], R10 ;  /* 0x0011f80a01007387 */ /* 0x010fe80000100a00 */
[----:B---3--:R0:W-:Y:S04]  /*d230*/  STL.64 [R1+0x11f0], R8 ;  /* 0x0011f00801007387 */ /* 0x0081e80000100a00 */
[----:B0-----:R-:W3:Y:S04]  /*d240*/  LDL.LU R8, [R1+0x560] ;  /* 0x0005600001087983 */ /* 0x001ee80000300800 */
[----:B------:R-:W3:Y:S04]  /*d250*/  LDL.LU R9, [R1+0x564] ;  /* 0x0005640001097983 */ /* 0x000ee80000300800 */
[----:B------:R-:W4:Y:S04]  /*d260*/  LDL.LU R10, [R1+0x568] ;  /* 0x00056800010a7983 */ /* 0x000f280000300800 */
[----:B------:R-:W4:Y:S01]  /*d270*/  LDL.LU R11, [R1+0x56c] ;  /* 0x00056c00010b7983 */ /* 0x000f220000300800 */
[----:B------:R-:W-:-:S02]  /*d280*/  IMAD.MOV.U32 R21, RZ, RZ, R15 ;  /* 0x000000ffff157224 */ /* 0x000fc400078e000f */
[----:B------:R-:W-:Y:S02]  /*d290*/  IMAD.MOV.U32 R22, RZ, RZ, R14 ;  /* 0x000000ffff167224 */ /* 0x000fe400078e000e */
[----:B------:R-:W-:Y:S01]  /*d2a0*/  IMAD.MOV.U32 R23, RZ, RZ, R13 ;  /* 0x000000ffff177224 */ /* 0x000fe200078e000d */
[----:B----4-:R0:W-:Y:S02]  /*d2b0*/  STL.64 [R1+0x1208], R10 ;  /* 0x0012080a01007387 */ /* 0x0101e40000100a00 */
[----:B0-----:R-:W-:Y:S02]  /*d2c0*/  IMAD.MOV.U32 R10, RZ, RZ, R12 ;  /* 0x000000ffff0a7224 */ /* 0x001fe400078e000c */
[----:B------:R-:W0:Y:S01]  /*d2d0*/  LDSM.16.MT88.4 R12, [R28+0x4300] ;  /* 0x004300001c0c783b */ /* 0x000e220000004200 */
[----:B------:R-:W-:-:S03]  /*d2e0*/  IMAD.MOV.U32 R11, RZ, RZ, R5 ;  /* 0x000000ffff0b7224 */ /* 0x000fc600078e0005 */
[----:B---3--:R-:W-:Y:S04]  /*d2f0*/  STL.64 [R1+0x1200], R8 ;  /* 0x0012000801007387 */ /* 0x008fe80000100a00 */
[----:B------:R-:W-:Y:S04]  /*d300*/  STL.64 [R1+0x1218], R10 ;  /* 0x0012180a01007387 */ /* 0x000fe80000100a00 */
[----:B0-----:R0:W-:Y:S04]  /*d310*/  STL.64 [R1+0x10c8], R14 ;  /* 0x0010c80e01007387 */ /* 0x0011e80000100a00 */
[----:B------:R1:W-:Y:S04]  /*d320*/  STL.64 [R1+0x10c0], R12 ;  /* 0x0010c00c01007387 */ /* 0x0003e80000100a00 */
[----:B0-----:R-:W3:Y:S04]  /*d330*/  LDL.LU.64 R14, [R1+0x38] ;  /* 0x00003800010e7983 */ /* 0x001ee80000300a00 */
[----:B---3--:R0:W-:Y:S04]  /*d340*/  STL.64 [R1+0x1210], R14 ;  /* 0x0012100e01007387 */ /* 0x0081e80000100a00 */
[----:B-1----:R-:W3:Y:S04]  /*d350*/  LDL.LU R12, [R1+0x580] ;  /* 0x00058000010c7983 */ /* 0x002ee80000300800 */
[----:B------:R-:W3:Y:S04]  /*d360*/  LDL.LU R13, [R1+0x584] ;  /* 0x00058400010d7983 */ /* 0x000ee80000300800 */
[----:B0-----:R-:W4:Y:S04]  /*d370*/  LDL.LU R14, [R1+0x588] ;  /* 0x00058800010e7983 */ /* 0x001f280000300800 */
[----:B------:R-:W4:Y:S01]  /*d380*/  LDL.LU R15, [R1+0x58c] ;  /* 0x00058c00010f7983 */ /* 0x000f220000300800 */
[----:B--2---:R-:W-:Y:S01]  /*d390*/  HMMA.16816.F32 R24, R24, R6, R16 ;  /* 0x000000061818723c */ /* 0x004fe20000001810 */
[----:B------:R-:W-:-:S02]  /*d3a0*/  IMAD.MOV.U32 R10, RZ, RZ, R4 ;  /* 0x000000ffff0a7224 */ /* 0x000fc400078e0004 */
[----:B----4-:R-:W-:Y:S04]  /*d3b0*/  STL.64 [R1+0x1228], R14 ;  /* 0x0012280e01007387 */ /* 0x010fe80000100a00 */
[----:B---3--:R0:W-:Y:S04]  /*d3c0*/  STL.64 [R1+0x1220], R12 ;  /* 0x0012200c01007387 */ /* 0x0081e80000100a00 */
[----:B0-----:R-:W2:Y:S04]  /*d3d0*/  LDL.LU R12, [R1+0x5b0] ;  /* 0x0005b000010c7983 */ /* 0x001ea80000300800 */
[----:B------:R-:W2:Y:S04]  /*d3e0*/  LDL.LU R13, [R1+0x5b4] ;  /* 0x0005b400010d7983 */ /* 0x000ea80000300800 */
[----:B------:R-:W2:Y:S04]  /*d3f0*/  LDL.LU R14, [R1+0x5b8] ;  /* 0x0005b800010e7983 */ /* 0x000ea80000300800 */
[----:B------:R-:W2:Y:S04]  /*d400*/  LDL.LU R15, [R1+0x5bc] ;  /* 0x0005bc00010f7983 */ /* 0x000ea80000300800 */
[----:B------:R-:W3:Y:S04]  /*d410*/  LDL.LU R16, [R1+0x3f0] ;  /* 0x0003f00001107983 */ /* 0x000ee80000300800 */
[----:B------:R-:W-:Y:S04]  /*d420*/  STL.64 [R1+0x4d0], R24 ;  /* 0x0004d01801007387 */ /* 0x000fe80000100a00 */
[----:B------:R-:W-:Y:S04]  /*d430*/  STL.64 [R1+0x4d8], R26 ;  /* 0x0004d81a01007387 */ /* 0x000fe80000100a00 */
[----:B------:R-:W0:Y:S01]  /*d440*/  LDSM.16.MT88.4 R24, [R28+0x4380] ;  /* 0x004380001c18783b */ /* 0x000e220000004200 */
[----:B------:R-:W-:-:S03]  /*d450*/  IMAD.MOV.U32 R11, RZ, RZ, R3 ;  /* 0x000000ffff0b7224 */ /* 0x000fc600078e0003 */
[----:B------:R-:W3:Y:S04]  /*d460*/  LDL.LU R17, [R1+0x3f4] ;  /* 0x0003f40001117983 */ /* 0x000ee80000300800 */
[----:B------:R-:W3:Y:S04]  /*d470*/  LDL.LU R18, [R1+0x3f8] ;  /* 0x0003f80001127983 */ /* 0x000ee80000300800 */
[----:B------:R-:W3:Y:S04]  /*d480*/  LDL.LU R19, [R1+0x3fc] ;  /* 0x0003fc0001137983 */ /* 0x000ee80000300800 */
[----:B------:R-:W-:Y:S04]  /*d490*/  STL.64 [R1+0x11d8], R6 ;  /* 0x0011d80601007387 */ /* 0x000fe80000100a00 */
[----:B0-----:R0:W-:Y:S04]  /*d4a0*/  STL.64 [R1+0x1040], R26 ;  /* 0x0010401a01007387 */ /* 0x0011e80000100a00 */
[----:B------:R-:W-:Y:S04]  /*d4b0*/  STL.64 [R1+0x1038], R24 ;  /* 0x0010381801007387 */ /* 0x000fe80000100a00 */
[----:B0-----:R-:W3:Y:S01]  /*d4c0*/  LDL.LU.64 R26, [R1+0x28] ;  /* 0x00002800011a7983 */ /* 0x001ee20000300a00 */
[C---:B--2---:R-:W-:Y:S03]  /*d4d0*/  HMMA.16816.F32 R8, R20.reuse, R10, R12 ;  /* 0x0000000a1408723c */ /* 0x044fe6000000180c */
[----:B------:R-:W2:Y:S04]  /*d4e0*/  LDL.LU.64 R14, [R1+0x1228] ;  /* 0x00122800010e7983 */ /* 0x000ea80000300a00 */
[----:B------:R-:W2:Y:S11]  /*d4f0*/  LDL.LU.64 R12, [R1+0x1220] ;  /* 0x00122000010c7983 */ /* 0x000eb60000300a00 */
[----:B------:R-:W-:Y:S05]  /*d500*/  @!UPT UIADD3 URZ, URZ, URZ, URZ ;  /* 0x0000003f3f3ff290 */ /* 0x000fea000fffe03f */
[----:B------:R-:W-:Y:S04]  /*d510*/  STL.64 [R1+0x5d0], R8 ;  /* 0x0005d00801007387 */ /* 0x000fe80000100a00 */
[----:B------:R0:W-:Y:S04]  /*d520*/  STL.64 [R1+0x5d8], R10 ;  /* 0x0005d80a01007387 */ /* 0x0001e80000100a00 */
[----:B0-----:R-:W2:Y:S02]  /*d530*/  LDL.LU.64 R10, [R1+0x1218] ;  /* 0x00121800010a7983 */ /* 0x001ea40000300a00 */
[----:B--2---:R-:W-:Y:S02]  /*d540*/  HMMA.16816.F32 R8, R20, R10, R12 ;  /* 0x0000000a1408723c */ /* 0x004fe4000000180c */
[----:B------:R-:W2:Y:S11]  /*d550*/  LDL.LU.64 R14, [R1+0x1210] ;  /* 0x00121000010e7983 */ /* 0x000eb60000300a00 */
[----:B------:R-:W-:Y:S10]  /*d560*/  @!UPT UIADD3 URZ, URZ, URZ, URZ ;  /* 0x0000003f3f3ff290 */ /* 0x000ff4000fffe03f */
[----:B------:R-:W-:Y:S04]  /*d570*/  STL.64 [R1+0x5c0], R8 ;  /* 0x0005c00801007387 */ /* 0x000fe80000100a00 */
[----:B------:R0:W-:Y:S04]  /*d580*/  STL.64 [R1+0x5c8], R10 ;  /* 0x0005c80a01007387 */ /* 0x0001e80000100a00 */
[----:B0-----:R-:W4:Y:S04]  /*d590*/  LDL.LU.64 R10, [R1+0x1208] ;  /* 0x00120800010a7983 */ /* 0x001f280000300a00 */
[----:B------:R-:W4:Y:S01]  /*d5a0*/  LDL.LU.64 R8, [R1+0x1200] ;  /* 0x0012000001087983 */ /* 0x000f220000300a00 */
[----:B------:R-:W-:-:S02]  /*d5b0*/  IMAD.MOV.U32 R6, RZ, RZ, R2 ;  /* 0x000000ffff067224 */ /* 0x000fc400078e0002 */
[----:B------:R-:W-:-:S07]  /*d5c0*/  IMAD.MOV.U32 R7, RZ, RZ, R0 ;  /* 0x000000ffff077224 */ /* 0x000fce00078e0000 */
[C---:B----4-:R-:W-:Y:S01]  /*d5d0*/  HMMA.16816.F32 R4, R20.reuse, R6, R8 ;  /* 0x000000061404723c */ /* 0x050fe20000001808 */
[----:B------:R-:W4:Y:S04]  /*d5e0*/  LDL.LU.64 R10, [R1+0x11f8] ;  /* 0x0011f800010a7983 */ /* 0x000f280000300a00 */
[----:B------:R-:W4:Y:S11]  /*d5f0*/  LDL.LU.64 R8, [R1+0x11f0] ;  /* 0x0011f00001087983 */ /* 0x000f360000300a00 */
[----:B------:R-:W-:Y:S07]  /*d600*/  @!UPT UIADD3 URZ, URZ, URZ, URZ ;  /* 0x0000003f3f3ff290 */ /* 0x000fee000fffe03f */
[----:B------:R-:W-:Y:S04]  /*d610*/  STL.64 [R1+0x5b0], R4 ;  /* 0x0005b00401007387 */ /* 0x000fe80000100a00 */
[----:B------:R4:W-:Y:S04]  /*d620*/  STL.64 [R1+0x5b8], R6 ;  /* 0x0005b80601007387 */ /* 0x0009e80000100a00 */
[----:B--2---:R0:W-:Y:S04]  /*d630*/  STL.64 [R1+0x1188], R14 ;  /* 0x0011880e01007387 */ /* 0x0041e80000100a00 */
[----:B------:R-:W2:Y:S01]  /*d640*/  LDL.LU R12, [R1+0x390] ;  /* 0x00039000010c7983 */ /* 0x000ea20000300800 */
[C---:B----4-:R-:W-:Y:S11]  /*d650*/  HMMA.16816.F32 R4, R20.reuse, R14, R8 ;  /* 0x0000000e1404723c */ /* 0x050ff60000001808 */
[----:B------:R-:W-:Y:S11]  /*d660*/  @!UPT UIADD3 URZ, URZ, URZ, URZ ;  /* 0x0000003f3f3ff290 */ /* 0x000ff6000fffe03f */
[----:B------:R-:W-:Y:S01]  /*d670*/  @!UPT UIADD3 URZ, URZ, URZ, URZ ;  /* 0x0000003f3f3ff290 */ /* 0x000fe2000fffe03f */
[----:B------:R1:W-:Y:S04]  /*d680*/  STL.64 [R1+0x5a0], R4 ;  /* 0x0005a00401007387 */ /* 0x0003e80000100a00 */
[----:B------:R4:W-:Y:S04]  /*d690*/  STL.64 [R1+0x5a8], R6 ;  /* 0x0005a80601007387 */ /* 0x0009e80000100a00 */
[----:B------:R-:W2:Y:S04]  /*d6a0*/  LDL.LU R13, [R1+0x394] ;  /* 0x00039400010d7983 */ /* 0x000ea80000300800 */
[----:B0-----:R-:W2:Y:S04]  /*d6b0*/  LDL.LU R14, [R1+0x398] ;  /* 0x00039800010e7983 */ /* 0x001ea80000300800 */
[----:B------:R-:W2:Y:S04]  /*d6c0*/  LDL.LU R15, [R1+0x39c] ;  /* 0x00039c00010f7983 */ /* 0x000ea80000300800 */
[----:B-1----:R-:W3:Y:S04]  /*d6d0*/  LDL.LU R4, [R1+0x3d0] ;  /* 0x0003d00001047983 */ /* 0x002ee80000300800 */
[----:B------:R-:W3:Y:S04]  /*d6e0*/  LDL.LU R5, [R1+0x3d4] ;  /* 0x0003d40001057983 */ /* 0x000ee80000300800 */
[----:B----4-:R-:W4:Y:S04]  /*d6f0*/  LDL.LU R6, [R1+0x3d8] ;  /* 0x0003d80001067983 */ /* 0x010f280000300800 */
[----:B------:R-:W4:Y:S04]  /*d700*/  LDL.LU R7, [R1+0x3dc] ;  /* 0x0003dc0001077983 */ /* 0x000f280000300800 */
[----:B------:R-:W4:Y:S04]  /*d710*/  LDL.LU R8, [R1+0x3e0] ;  /* 0x0003e00001087983 */ /* 0x000f280000300800 */
[----:B------:R-:W4:Y:S04]  /*d720*/  LDL.LU R9, [R1+0x3e4] ;  /* 0x0003e40001097983 */ /* 0x000f280000300800 */
[----:B------:R-:W4:Y:S04]  /*d730*/  LDL.LU R10, [R1+0x3e8] ;  /* 0x0003e800010a7983 */ /* 0x000f280000300800 */
[----:B------:R-:W4:Y:S04]  /*d740*/  LDL.LU R11, [R1+0x3ec] ;  /* 0x0003ec00010b7983 */ /* 0x000f280000300800 */
[----:B--2---:R0:W-:Y:S04]  /*d750*/  STL.64 [R1+0x1198], R14 ;  /* 0x0011980e01007387 */ /* 0x0041e80000100a00 */
[----:B------:R-:W-:Y:S04]  /*d760*/  STL.64 [R1+0x1190], R12 ;  /* 0x0011900c01007387 */ /* 0x000fe80000100a00 */
[----:B0-----:R-:W2:Y:S01]  /*d770*/  LDL.64 R14, [R1+0x58] ;  /* 0x00005800010e7983 */ /* 0x001ea20000100a00 */
[C---:B---3--:R-:W-:Y:S03]  /*d780*/  HMMA.16816.F32 R16, R20.reuse, R26, R16 ;  /* 0x0000001a1410723c */ /* 0x048fe60000001810 */
[----:B--2---:R0:W-:Y:S04]  /*d790*/  STL.64 [R1+0x11a8], R14 ;  /* 0x0011a80e01007387 */ /* 0x0041e80000100a00 */
[----:B0-----:R-:W2:Y:S04]  /*d7a0*/  LDL.64 R14, [R1+0x68] ;  /* 0x00006800010e7983 */ /* 0x001ea80000100a00 */
[----:B--2---:R0:W-:Y:S04]  /*d7b0*/  STL.64 [R1+0x11d0], R14 ;  /* 0x0011d00e01007387 */ /* 0x0041e80000100a00 */
[----:B------:R-:W2:Y:S04]  /*d7c0*/  LDL.LU R12, [R1+0x3c0] ;  /* 0x0003c000010c7983 */ /* 0x000ea80000300800 */
[----:B------:R-:W2:Y:S04]  /*d7d0*/  LDL.LU R13, [R1+0x3c4] ;  /* 0x0003c400010d7983 */ /* 0x000ea80000300800 */
[----:B0-----:R-:W2:Y:S04]  /*d7e0*/  LDL.LU R14, [R1+0x3c8] ;  /* 0x0003c800010e7983 */ /* 0x001ea80000300800 */
[----:B------:R-:W2:Y:S04]  /*d7f0*/  LDL.LU R15, [R1+0x3cc] ;  /* 0x0003cc00010f7983 */ /* 0x000ea80000300800 */
[----:B------:R-:W-:Y:S04]  /*d800*/  STL.64 [R1+0x590], R16 ;  /* 0x0005901001007387 */ /* 0x000fe80000100a00 */
[----:B------:R0:W-:Y:S04]  /*d810*/  STL.64 [R1+0x598], R18 ;  /* 0x0005981201007387 */ /* 0x0001e80000100a00 */
[----:B0-----:R-:W4:Y:S04]  /*d820*/  LDL.LU.64 R18, [R1+0x11e8] ;  /* 0x0011e80001127983 */ /* 0x001f280000300a00 */
[----:B------:R0:W-:Y:S04]  /*d830*/  STL.64 [R1+0x1170], R26 ;  /* 0x0011701a01007387 */ /* 0x0001e80000100a00 */
[----:B------:R-:W3:Y:S04]  /*d840*/  LDL.LU R24, [R1+0x380] ;  /* 0x0003800001187983 */ /* 0x000ee80000300800 */
[----:B------:R-:W3:Y:S04]  /*d850*/  LDL.LU R25, [R1+0x384] ;  /* 0x0003840001197983 */ /* 0x000ee80000300800 */
[----:B0-----:R-:W2:Y:S04]  /*d860*/  LDL.LU R26, [R1+0x388] ;  /* 0x00038800011a7983 */ /* 0x001ea80000300800 */
[----:B------:R-:W2:Y:S04]  /*d870*/  LDL.LU R27, [R1+0x38c] ;  /* 0x00038c00011b7983 */ /* 0x000ea80000300800 */
[----:B--2---:R0:W-:Y:S04]  /*d880*/  STL.64 [R1+0x1180], R26 ;  /* 0x0011801a01007387 */ /* 0x0041e80000100a00 */
[----:B---3--:R1:W-:Y:S04]  /*d890*/  STL.64 [R1+0x1178], R24 ;  /* 0x0011781801007387 */ /* 0x0083e80000100a00 */
[----:B0-----:R-:W2:Y:S01]  /*d8a0*/  LDL.64 R26, [R1+0x48] ;  /* 0x00004800011a7983 */ /* 0x001ea20000100a00 */
[C---:B----4-:R-:W-:Y:S03]  /*d8b0*/  HMMA.16816.F32 R8, R20.reuse, R18, R8 ;  /* 0x000000121408723c */ /* 0x050fe60000001808 */
[----:B--2---:R0:W-:Y:S04]  /*d8c0*/  STL.64 [R1+0x11a0], R26 ;  /* 0x0011a01a01007387 */ /* 0x0041e80000100a00 */
[----:B-1----:R-:W2:Y:S04]  /*d8d0*/  LDL.LU R24, [R1+0x3a0] ;  /* 0x0003a00001187983 */ /* 0x002ea80000300800 */
[----:B------:R-:W2:Y:S04]  /*d8e0*/  LDL.LU R25, [R1+0x3a4] ;  /* 0x0003a40001197983 */ /* 0x000ea80000300800 */
[----:B0-----:R-:W3:Y:S04]  /*d8f0*/  LDL.LU R26, [R1+0x3a8] ;  /* 0x0003a800011a7983 */ /* 0x001ee80000300800 */
[----:B------:R-:W3:Y:S04]  /*d900*/  LDL.LU R27, [R1+0x3ac] ;  /* 0x0003ac00011b7983 */ /* 0x000ee80000300800 */
        /* <DEDUP_REMOVED lines=9> */
[----:B------:R0:W-:Y:S04]  /*d9a0*/  STL.64 [R1+0x1168], R18 ;  /* 0x0011681201007387 */ /* 0x0001e80000100a00 */
[----:B------:R-:W4:Y:S04]  /*d9b0*/  LDL.LU R16, [R1+0x370] ;  /* 0x0003700001107983 */ /* 0x000f280000300800 */
[----:B------:R-:W4:Y:S04]  /*d9c0*/  LDL.LU R17, [R1+0x374] ;  /* 0x0003740001117983 */ /* 0x000f280000300800 */
[----:B0-----:R-:W4:Y:S04]  /*d9d0*/  LDL.LU R18, [R1+0x378] ;  /* 0x0003780001127983 */ /* 0x001f280000300800 */
[----:B------:R-:W4:Y:S01]  /*d9e0*/  LDL.LU R19, [R1+0x37c] ;  /* 0x00037c0001137983 */ /* 0x000f220000300800 */
[C---:B---3--:R-:W-:Y:S11]  /*d9f0*/  HMMA.16816.F32 R4, R20.reuse, R10, R4 ;  /* 0x0000000a1404723c */ /* 0x048ff60000001804 */
[----:B------:R-:W-:Y:S11]  /*da00*/  @!UPT UIADD3 URZ, URZ, URZ, URZ ;  /* 0x0000003f3f3ff290 */ /* 0x000ff6000fffe03f */
[----:B------:R-:W-:Y:S01]  /*da10*/  @!UPT UIADD3 URZ, URZ, URZ, URZ ;  /* 0x0000003f3f3ff290 */ /* 0x000fe2000fffe03f */
[----:B------:R-:W-:Y:S04]  /*da20*/  STL.64 [R1+0x570], R4 ;  /* 0x0005700401007387 */ /* 0x000fe80000100a00 */
[----:B------:R0:W-:Y:S04]  /*da30*/  STL.64 [R1+0x578], R6 ;  /* 0x0005780601007387 */ /* 0x0001e80000100a00 */
[----:B0-----:R-:W3:Y:S02]  /*da40*/  LDL.LU.64 R6, [R1+0x11d8] ;  /* 0x0011d80001067983 */ /* 0x001ee40000300a00 */
[----:B---3--:R-:W-:Y:S02]  /*da50*/  HMMA.16816.F32 R20, R20, R6, R12 ;  /* 0x000000061414723c */ /* 0x008fe4000000180c */
[----:B------:R-:W3:Y:S11]  /*da60*/  LDL.LU.64 R14, [R1+0x11d0] ;  /* 0x0011d000010e7983 */ /* 0x000ef60000300a00 */
[----:B------:R-:W-:Y:S10]  /*da70*/  @!UPT UIADD3 URZ, URZ, URZ, URZ ;  /* 0x0000003f3f3ff290 */ /* 0x000ff4000fffe03f */
[----:B------:R-:W-:Y:S04]  /*da80*/  STL.64 [R1+0x560], R20 ;  /* 0x0005601401007387 */ /* 0x000fe80000100a00 */
[----:B------:R0:W-:Y:S04]  /*da90*/  STL.64 [R1+0x568], R22 ;  /* 0x0005681601007387 */ /* 0x0001e80000100a00 */
[----:B0-----:R-:W2:Y:S04]  /*daa0*/  LDL.LU.64 R22, [R1+0x11c8] ;  /* 0x0011c80001167983 */ /* 0x001ea80000300a00 */
[----:B------:R-:W2:Y:S01]  /*dab0*/  LDL.LU.64 R20, [R1+0x11c0] ;  /* 0x0011c00001147983 */ /* 0x000ea20000300a00 */
[----:B---3--:R-:W-:-:S02]  /*dac0*/  IMAD.MOV.U32 R3, RZ, RZ, R14 ;  /* 0x000000ffff037224 */ /* 0x008fc400078e000e */
        /* <DEDUP_REMOVED lines=21> */
[----:B------:R0:W-:Y:S04]  /*dc20*/  STL.64 [R1+0x530], R12 ;  /* 0x0005300c01007387 */ /* 0x0001e80000100a00 */
[----:B------:R1:W-:Y:S01]  /*dc30*/  STL.64 [R1+0x538], R14 ;  /* 0x0005380e01007387 */ /* 0x0003e20000100a00 */
[----:B0-----:R-:W-:Y:S02]  /*dc40*/  IMAD.MOV.U32 R13, RZ, RZ, R26 ;  /* 0x000000ffff0d7224 */ /* 0x001fe400078e001a */
[----:B------:R-:W-:Y:S01]  /*dc50*/  IMAD.MOV.U32 R12, RZ, RZ, R27 ;  /* 0x000000ffff0c7224 */ /* 0x000fe200078e001b */
[----:B-1----:R-:W2:Y:S04]  /*dc60*/  LDL.LU.64 R14, [R1+0x1188] ;  /* 0x00118800010e7983 */ /* 0x002ea80000300a00 */
[----:B------:R-:W2:Y:S04]  /*dc70*/  LDL.LU.64 R26, [R1+0x1180] ;  /* 0x00118000011a7983 */ /* 0x000ea80000300a00 */
[----:B------:R-:W2:Y:S02]  /*dc80*/  LDL.LU.64 R24, [R1+0x1178] ;  /* 0x0011780001187983 */ /* 0x000ea40000300a00 */
[C---:B--2---:R-:W-:Y:S11]  /*dc90*/  HMMA.16816.F32 R24, R20.reuse, R14, R24 ;  /* 0x0000000e1418723c */ /* 0x044ff60000001818 */
[----:B------:R-:W-:Y:S11]  /*dca0*/  @!UPT UIADD3 URZ, URZ, URZ, URZ ;  /* 0x0000003f3f3ff290 */ /* 0x000ff6000fffe03f */
[----:B------:R-:W-:Y:S01]  /*dcb0*/  @!UPT UIADD3 URZ, URZ, URZ, URZ ;  /* 0x0000003f3f3ff290 */ /* 0x000fe2000fffe03f */
[----:B------:R-:W-:Y:S04]  /*dcc0*/  STL.64 [R1+0x520], R24 ;  /* 0x0005201801007387 */ /* 0x000fe80000100a00 */
[----:B------:R0:W-:Y:S04]  /*dcd0*/  STL.64 [R1+0x528], R26 ;  /* 0x0005281a01007387 */ /* 0x0001e80000100a00 */
[----:B0-----:R-:W4:Y:S04]  /*dce0*/  LDL.LU.64 R26, [R1+0x1170] ;  /* 0x00117000011a7983 */ /* 0x001f280000300a00 */
[----:B------:R-:W-:Y:S01]  /*dcf0*/  STL.64 [R1+0x1100], R14 ;  /* 0x0011000e01007387 */ /* 0x000fe20000100a00 */
[----:B----4-:R-:W-:Y:S01]  /*dd00*/  HMMA.16816.F32 R16, R20, R26, R16 ;  /* 0x0000001a1410723c */ /* 0x010fe20000001810 */
[----:B------:R-:W-:-:S02]  /*dd10*/  IMAD.MOV.U32 R2, RZ, RZ, R26 ;  /* 0x000000ffff027224 */ /* 0x000fc400078e001a */
[----:B------:R-:W-:Y:S11]  /*dd20*/  IMAD.MOV.U32 R0, RZ, RZ, R27 ;  /* 0x000000ffff007224 */ /* 0x000ff600078e001b */
[----:B------:R-:W-:Y:S09]  /*dd30*/  @!UPT UIADD3 URZ, URZ, URZ, URZ ;  /* 0x0000003f3f3ff290 */ /* 0x000ff2000fffe03f */
[----:B------:R-:W-:Y:S04]  /*dd40*/  STL.64 [R1+0x510], R16 ;  /* 0x0005101001007387 */ /* 0x000fe80000100a00 */
[----:B------:R0:W-:Y:S04]  /*dd50*/  STL.64 [R1+0x518], R18 ;  /* 0x0005181201007387 */ /* 0x0001e80000100a00 */
[----:B0-----:R-:W2:Y:S04]  /*dd60*/  LDL.LU.64 R18, [R1+0x1168] ;  /* 0x0011680001127983 */ /* 0x001ea80000300a00 */
[----:B------:R-:W3:Y:S04]  /*dd70*/  LDL.LU R24, [R1+0x180] ;  /* 0x0001800001187983 */ /* 0x000ee80000300800 */
[----:B------:R-:W3:Y:S04]  /*dd80*/  LDL.LU R25, [R1+0x184] ;  /* 0x0001840001197983 */ /* 0x000ee80000300800 */
[----:B------:R-:W4:Y:S04]  /*dd90*/  LDL.LU R26, [R1+0x188] ;  /* 0x00018800011a7983 */ /* 0x000f280000300800 */
[----:B------:R-:W4:Y:S04]  /*dda0*/  LDL.LU R27, [R1+0x18c] ;  /* 0x00018c00011b7983 */ /* 0x000f280000300800 */
[----:B----4-:R-:W-:Y:S04]  /*ddb0*/  STL.64 [R1+0x10d8], R26 ;  /* 0x0010d81a01007387 */ /* 0x010fe80000100a00 */
[----:B---3--:R0:W-:Y:S04]  /*ddc0*/  STL.64 [R1+0x10d0], R24 ;  /* 0x0010d01801007387 */ /* 0x0081e80000100a00 */
[----:B0-----:R-:W3:Y:S04]  /*ddd0*/  LDL.LU R24, [R1+0x360] ;  /* 0x0003600001187983 */ /* 0x001ee80000300800 */
[----:B------:R-:W3:Y:S04]  /*dde0*/  LDL.LU R25, [R1+0x364] ;  /* 0x0003640001197983 */ /* 0x000ee80000300800 */
[----:B------:R-:W3:Y:S04]  /*ddf0*/  LDL.LU R26, [R1+0x368] ;  /* 0x00036800011a7983 */ /* 0x000ee80000300800 */
[----:B------:R-:W3:Y:S01]  /*de00*/  LDL.LU R27, [R1+0x36c] ;  /* 0x00036c00011b7983 */ /* 0x000ee20000300800 */
[----:B--2---:R-:W-:-:S02]  /*de10*/  IMAD.MOV.U32 R5, RZ, RZ, R18 ;  /* 0x000000ffff057224 */ /* 0x004fc400078e0012 */
[----:B------:R-:W-:Y:S02]  /*de20*/  IMAD.MOV.U32 R4, RZ, RZ, R19 ;  /* 0x000000ffff047224 */ /* 0x000fe400078e0013 */
[----:B------:R-:W-:Y:S02]  /*de30*/  IMAD.MOV.U32 R14, RZ, RZ, R13 ;  /* 0x000000ffff0e7224 */ /* 0x000fe400078e000d */
[----:B------:R-:W-:Y:S01]  /*de40*/  IMAD.MOV.U32 R15, RZ, RZ, R12 ;  /* 0x000000ffff0f7224 */ /* 0x000fe200078e000c */
[----:B---3--:R-:W-:Y:S11]  /*de50*/  HMMA.16816.F32 R24, R20, R18, R24 ;  /* 0x000000121418723c */ /* 0x008ff60000001818 */
[----:B------:R-:W-:Y:S11]  /*de60*/  @!UPT UIADD3 URZ, URZ, URZ, URZ ;  /* 0x0000003f3f3ff290 */ /* 0x000ff6000fffe03f */
[----:B------:R-:W-:Y:S01]  /*de70*/  @!UPT UIADD3 URZ, URZ, URZ, URZ ;  /* 0x0000003f3f3ff290 */ /* 0x000fe2000fffe03f */
[----:B------:R0:W-:Y:S04]  /*de80*/  STL.64 [R1+0x500], R24 ;  /* 0x0005001801007387 */ /* 0x0001e80000100a00 */
[----:B------:R1:W-:Y:S04]  /*de90*/  STL.64 [R1+0x508], R26 ;  /* 0x0005081a01007387 */ /* 0x0003e80000100a00 */
[----:B------:R-:W-:Y:S04]  /*dea0*/  STL.64 [R1+0x1158], R6 ;  /* 0x0011580601007387 */ /* 0x000fe80000100a00 */
[----:B------:R2:W-:Y:S04]  /*deb0*/  STL.64 [R1+0x1150], R4 ;  /* 0x0011500401007387 */ /* 0x0005e80000100a00 */
[----:B0-----:R-:W3:Y:S04]  /*dec0*/  LDL.LU R24, [R1+0x190] ;  /* 0x0001900001187983 */ /* 0x001ee80000300800 */
[----:B------:R-:W3:Y:S04]  /*ded0*/  LDL.LU R25, [R1+0x194] ;  /* 0x0001940001197983 */ /* 0x000ee80000300800 */
[----:B-1----:R-:W4:Y:S04]  /*dee0*/  LDL.LU R26, [R1+0x198] ;  /* 0x00019800011a7983 */ /* 0x002f280000300800 */
[----:B------:R-:W4:Y:S04]  /*def0*/  LDL.LU R27, [R1+0x19c] ;  /* 0x00019c00011b7983 */ /* 0x000f280000300800 */
[----:B------:R-:W3:Y:S04]  /*df00*/  LDL.LU R16, [R1+0x1f0] ;  /* 0x0001f00001107983 */ /* 0x000ee80000300800 */
[----:B------:R-:W3:Y:S04]  /*df10*/  LDL.LU R17, [R1+0x1f4] ;  /* 0x0001f40001117983 */ /* 0x000ee80000300800 */
[----:B------:R-:W3:Y:S04]  /*df20*/  LDL.LU R18, [R1+0x1f8] ;  /* 0x0001f80001127983 */ /* 0x000ee80000300800 */
[----:B------:R-:W3:Y:S04]  /*df30*/  LDL.LU R19, [R1+0x1fc] ;  /* 0x0001fc0001137983 */ /* 0x000ee80000300800 */
[----:B--2---:R-:W2:Y:S04]  /*df40*/  LDL.LU R4, [R1+0x200] ;  /* 0x0002000001047983 */ /* 0x004ea80000300800 */
[----:B------:R-:W2:Y:S04]  /*df50*/  LDL.LU R5, [R1+0x204] ;  /* 0x0002040001057983 */ /* 0x000ea80000300800 */
[----:B------:R-:W2:Y:S04]  /*df60*/  LDL.LU R6, [R1+0x208] ;  /* 0x0002080001067983 */ /* 0x000ea80000300800 */
[----:B------:R-:W2:Y:S04]  /*df70*/  LDL.LU R7, [R1+0x20c] ;  /* 0x00020c0001077983 */ /* 0x000ea80000300800 */
[----:B------:R0:W-:Y:S04]  /*df80*/  STL.64 [R1+0x1118], R14 ;  /* 0x0011180e01007387 */ /* 0x0001e80000100a00 */
[----:B------:R-:W2:Y:S04]  /*df90*/  LDL.LU R12, [R1+0x1d0] ;  /* 0x0001d000010c7983 */ /* 0x000ea80000300800 */
[----:B------:R-:W2:Y:S04]  /*dfa0*/  LDL.LU R13, [R1+0x1d4] ;  /* 0x0001d400010d7983 */ /* 0x000ea80000300800 */
[----:B0-----:R-:W2:Y:S04]  /*dfb0*/  LDL.LU R14, [R1+0x1d8] ;  /* 0x0001d800010e7983 */ /* 0x001ea80000300800 */
[----:B------:R-:W2:Y:S04]  /*dfc0*/  LDL.LU R15, [R1+0x1dc] ;  /* 0x0001dc00010f7983 */ /* 0x000ea80000300800 */
[----:B--2---:R0:W-:Y:S04]  /*dfd0*/  STL.64 [R1+0x1128], R14 ;  /* 0x0011280e01007387 */ /* 0x0041e80000100a00 */
[----:B------:R-:W-:Y:S01]  /*dfe0*/  STL.64 [R1+0x1120], R12 ;  /* 0x0011200c01007387 */ /* 0x000fe20000100a00 */
[----:B0-----:R-:W-:-:S03]  /*dff0*/  IMAD.MOV.U32 R14, RZ, RZ, R3 ;  /* 0x000000ffff0e7224 */ /* 0x001fc600078e0003 */
[----:B------:R-:W2:Y:S01]  /*e000*/  LDL.LU R3, [R1+0x1164] ;  /* 0x0011640001037983 */ /* 0x000ea20000300800 */
[----:B------:R-:W-:-:S03]  /*e010*/  IMAD.MOV.U32 R15, RZ, RZ, R29 ;  /* 0x000000ffff0f7224 */ /* 0x000fc600078e001d */
[----:B------:R-:W2:Y:S04]  /*e020*/  LDL.LU R29, [R1+0x1160] ;  /* 0x00116000011d7983 */ /* 0x000ea80000300800 */
[----:B----4-:R-:W-:Y:S04]  /*e030*/  STL.64 [R1+0x10e8], R26 ;  /* 0x0010e81a01007387 */ /* 0x010fe80000100a00 */
[----:B---3--:R0:W-:Y:S04]  /*e040*/  STL.64 [R1+0x10e0], R24 ;  /* 0x0010e01801007387 */ /* 0x0081e80000100a00 */
[----:B0-----:R-:W3:Y:S04]  /*e050*/  LDL.LU R24, [R1+0x1a0] ;  /* 0x0001a00001187983 */ /* 0x001ee80000300800 */
[----:B------:R-:W3:Y:S04]  /*e060*/  LDL.LU R25, [R1+0x1a4] ;  /* 0x0001a40001197983 */ /* 0x000ee80000300800 */
[----:B------:R-:W4:Y:S04]  /*e070*/  LDL.LU R26, [R1+0x1a8] ;  /* 0x0001a800011a7983 */ /* 0x000f280000300800 */
[----:B------:R-:W4:Y:S04]  /*e080*/  LDL.LU R27, [R1+0x1ac] ;  /* 0x0001ac00011b7983 */ /* 0x000f280000300800 */
[----:B----4-:R-:W-:Y:S04]  /*e090*/  STL.64 [R1+0x10f8], R26 ;  /* 0x0010f81a01007387 */ /* 0x010fe80000100a00 */
[----:B---3--:R0:W-:Y:S04]  /*e0a0*/  STL.64 [R1+0x10f0], R24 ;  /* 0x0010f01801007387 */ /* 0x0081e80000100a00 */
[----:B0-----:R-:W3:Y:S04]  /*e0b0*/  LDL.LU R24, [R1+0x1b0] ;  /* 0x0001b00001187983 */ /* 0x001ee80000300800 */
[----:B------:R-:W3:Y:S04]  /*e0c0*/  LDL.LU R25, [R1+0x1b4] ;  /* 0x0001b40001197983 */ /* 0x000ee80000300800 */
[----:B------:R-:W4:Y:S04]  /*e0d0*/  LDL.LU R26, [R1+0x1b8] ;  /* 0x0001b800011a7983 */ /* 0x000f280000300800 */
[----:B------:R-:W4:Y:S01]  /*e0e0*/  LDL.LU R27, [R1+0x1bc] ;  /* 0x0001bc00011b7983 */ /* 0x000f220000300800 */
[C---:B------:R-:W-:Y:S03]  /*e0f0*/  HMMA.16816.F32 R4, R20.reuse, R10, R4 ;  /* 0x0000000a1404723c */ /* 0x040fe60000001804 */
        /* <DEDUP_REMOVED lines=11> */
[----:B------:R-:W3:Y:S04]  /*e1b0*/  LDL.LU R27, [R1+0x1ec] ;  /* 0x0001ec00011b7983 */ /* 0x000ee80000300800 */
[----:B------:R-:W-:Y:S04]  /*e1c0*/  STL.64 [R1+0x4f0], R4 ;  /* 0x0004f00401007387 */ /* 0x000fe80000100a00 */
[----:B------:R0:W-:Y:S04]  /*e1d0*/  STL.64 [R1+0x4f8], R6 ;  /* 0x0004f80601007387 */ /* 0x0001e80000100a00 */
[----:B0-----:R-:W4:Y:S04]  /*e1e0*/  LDL.LU.64 R6, [R1+0x1158] ;  /* 0x0011580001067983 */ /* 0x001f280000300a00 */
[----:B------:R-:W2:Y:S01]  /*e1f0*/  LDL.LU.64 R4, [R1+0x1150] ;  /* 0x0011500001047983 */ /* 0x000ea20000300a00 */
[----:B----4-:R-:W-:Y:S03]  /*e200*/  HMMA.16816.F32 R20, R20, R6, R16 ;  /* 0x000000061414723c */ /* 0x010fe60000001810 */
[----:B------:R-:W3:Y:S04]  /*e210*/  LDL.LU.64 R18, [R1+0x1148] ;  /* 0x0011480001127983 */ /* 0x000ee80000300a00 */
[----:B------:R-:W3:Y:S11]  /*e220*/  LDL.LU.64 R16, [R1+0x1140] ;  /* 0x0011400001107983 */ /* 0x000ef60000300a00 */
[----:B------:R-:W-:Y:S05]  /*e230*/  @!UPT UIADD3 URZ, URZ, URZ, URZ ;  /* 0x0000003f3f3ff290 */ /* 0x000fea000fffe03f */
[----:B------:R0:W-:Y:S04]  /*e240*/  STL.64 [R1+0x4e0], R20 ;  /* 0x0004e01401007387 */ /* 0x0001e80000100a00 */
[----:B------:R1:W-:Y:S04]  /*e250*/  STL.64 [R1+0x4e8], R22 ;  /* 0x0004e81601007387 */ /* 0x0003e80000100a00 */
[----:B0-----:R-:W4:Y:S04]  /*e260*/  LDL.LU R20, [R1+0x70] ;  /* 0x0000700001147983 */ /* 0x001f280000300800 */
[----:B------:R-:W4:Y:S04]  /*e270*/  LDL.LU R21, [R1+0x74] ;  /* 0x0000740001157983 */ /* 0x000f280000300800 */
[----:B-1----:R-:W2:Y:S04]  /*e280*/  LDL.LU R22, [R1+0x78] ;  /* 0x0000780001167983 */ /* 0x002ea80000300800 */
[----:B------:R-:W2:Y:S01]  /*e290*/  LDL.LU R23, [R1+0x7c] ;  /* 0x00007c0001177983 */ /* 0x000ea20000300800 */
[----:B---3--:R-:W-:Y:S03]  /*e2a0*/  HMMA.16816.F32 R12, R16, R14, R24 ;  /* 0x0000000e100c723c */ /* 0x008fe60000001818 */
[----:B--2---:R-:W-:Y:S04]  /*e2b0*/  STL.64 [R1+0xfb0], R22 ;  /* 0x000fb01601007387 */ /* 0x004fe80000100a00 */
[----:B----4-:R-:W-:Y:S04]  /*e2c0*/  STL.64 [R1+0xfa8], R20 ;  /* 0x000fa81401007387 */ /* 0x010fe80000100a00 */
[----:B------:R-:W2:Y:S04]  /*e2d0*/  LDL.LU.64 R26, [R1+0x1138] ;  /* 0x00113800011a7983 */ /* 0x000ea80000300a00 */
[----:B------:R-:W2:Y:S08]  /*e2e0*/  LDL.LU.64 R24, [R1+0x1130] ;  /* 0x0011300001187983 */ /* 0x000eb00000300a00 */
[----:B------:R-:W-:Y:S04]  /*e2f0*/  STL.64 [R1+0x4c0], R12 ;  /* 0x0004c00c01007387 */ /* 0x000fe80000100a00 */
[----:B------:R0:W-:Y:S04]  /*e300*/  STL.64 [R1+0x4c8], R14 ;  /* 0x0004c80e01007387 */ /* 0x0001e80000100a00 */
[----:B0-----:R-:W3:Y:S04]  /*e310*/  LDL.LU.64 R14, [R1+0x1128] ;  /* 0x00112800010e7983 */ /* 0x001ee80000300a00 */
[----:B------:R-:W3:Y:S01]  /*e320*/  LDL.LU.64 R12, [R1+0x1120] ;  /* 0x00112000010c7983 */ /* 0x000ee20000300a00 */
[----:B------:R-:W-:-:S02]  /*e330*/  IMAD.MOV.U32 R22, RZ, RZ, R9 ;  /* 0x000000ffff167224 */ /* 0x000fc400078e0009 */
[----:B------:R-:W-:-:S07]  /*e340*/  IMAD.MOV.U32 R23, RZ, RZ, R8 ;  /* 0x000000ffff177224 */ /* 0x000fce00078e0008 */
[C---:B---3--:R-:W-:Y:S01]  /*e350*/  HMMA.16816.F32 R20, R16.reuse, R22, R12 ;  /* 0x000000161014723c */ /* 0x048fe2000000180c */
[----:B------:R-:W2:Y:S11]  /*e360*/  LDL.LU.64 R14, [R1+0x1118] ;  /* 0x00111800010e7983 */ /* 0x000eb60000300a00 */
[----:B------:R-:W-:Y:S11]  /*e370*/  @!UPT UIADD3 URZ, URZ, URZ, URZ ;  /* 0x0000003f3f3ff290 */ /* 0x000ff6000fffe03f */
[----:B------:R0:W-:Y:S04]  /*e380*/  STL.64 [R1+0x4a0], R20 ;  /* 0x0004a01401007387 */ /* 0x0001e80000100a00 */
[----:B------:R1:W-:Y:S04]  /*e390*/  STL.64 [R1+0x4a8], R22 ;  /* 0x0004a81601007387 */ /* 0x0003e80000100a00 */
[----:B0-----:R-:W3:Y:S04]  /*e3a0*/  LDL.LU R20, [R1+0x90] ;  /* 0x0000900001147983 */ /* 0x001ee80000300800 */
[----:B------:R-:W3:Y:S04]  /*e3b0*/  LDL.LU R21, [R1+0x94] ;  /* 0x0000940001157983 */ /* 0x000ee80000300800 */
[----:B-1----:R-:W4:Y:S04]  /*e3c0*/  LDL.LU R22, [R1+0x98] ;  /* 0x0000980001167983 */ /* 0x002f280000300800 */
[----:B------:R-:W4:Y:S01]  /*e3d0*/  LDL.LU R23, [R1+0x9c] ;  /* 0x00009c0001177983 */ /* 0x000f220000300800 */
[C---:B--2---:R-:W-:Y:S03]  /*e3e0*/  HMMA.16816.F32 R12, R16.reuse, R14, R24 ;  /* 0x0000000e100c723c */ /* 0x044fe60000001818 */
[----:B----4-:R-:W-:Y:S04]  /*e3f0*/  STL.64 [R1+0xfc0], R22 ;  /* 0x000fc01601007387 */ /* 0x010fe80000100a00 */
[----:B---3--:R-:W-:Y:S04]  /*e400*/  STL.64 [R1+0xfb8], R20 ;  /* 0x000fb81401007387 */ /* 0x008fe80000100a00 */
[----:B------:R-:W2:Y:S04]  /*e410*/  LDL.LU.64 R26, [R1+0x1110] ;  /* 0x00111000011a7983 */ /* 0x000ea80000300a00 */
[----:B------:R-:W2:Y:S08]  /*e420*/  LDL.LU.64 R24, [R1+0x1108] ;  /* 0x0011080001187983 */ /* 0x000eb00000300a00 */
[----:B------:R-:W-:Y:S04]  /*e430*/  STL.64 [R1+0x490], R12 ;  /* 0x0004900c01007387 */ /* 0x000fe80000100a00 */
[----:B------:R0:W-:Y:S04]  /*e440*/  STL.64 [R1+0x498], R14 ;  /* 0x0004980e01007387 */ /* 0x0001e80000100a00 */
[----:B0-----:R-:W2:Y:S02]  /*e450*/  LDL.LU.64 R14, [R1+0x1100] ;  /* 0x00110000010e7983 */ /* 0x001ea40000300a00 */
        /* <DEDUP_REMOVED lines=8> */
[----:B------:R-:W-:Y:S01]  /*e4e0*/  IMAD.MOV.U32 R23, RZ, RZ, R0 ;  /* 0x000000ffff177224 */ /* 0x000fe200078e0000 */
[----:B------:R-:W3:Y:S01]  /*e4f0*/  LDL.LU R12, [R1+0x170] ;  /* 0x00017000010c7983 */ /* 0x000ee20000300800 */
[----:B------:R-:W-:Y:S02]  /*e500*/  IMAD.MOV.U32 R2, RZ, RZ, R14 ;  /* 0x000000ffff027224 */ /* 0x000fe400078e000e */
[----:B------:R-:W-:Y:S01]  /*e510*/  IMAD.MOV.U32 R0, RZ, RZ, R15 ;  /* 0x000000ffff007224 */ /* 0x000fe200078e000f */
        /* <DEDUP_REMOVED lines=9> */
[----:B------:R-:W2:Y:S04]  /*e5b0*/  LDL.LU.64 R24, [R1+0x10e0] ;  /* 0x0010e00001187983 */ /* 0x000ea80000300a00 */
[----:B------:R0:W-:Y:S02]  /*e5c0*/  STL.64 [R1+0x1070], R22 ;  /* 0x0010701601007387 */ /* 0x0001e40000100a00 */
[----:B0-----:R-:W-:-:S02]  /*e5d0*/  IMAD.MOV.U32 R22, RZ, RZ, R5 ;  /* 0x000000ffff167224 */ /* 0x001fc400078e0005 */
[----:B------:R-:W-:-:S07]  /*e5e0*/  IMAD.MOV.U32 R23, RZ, RZ, R4 ;  /* 0x000000ffff177224 */ /* 0x000fce00078e0004 */
[C---:B--2---:R-:W-:Y:S01]  /*e5f0*/  HMMA.16816.F32 R20, R16.reuse, R22, R24 ;  /* 0x000000161014723c */ /* 0x044fe20000001818 */
[----:B------:R-:W2:Y:S04]  /*e600*/  LDL.LU.64 R26, [R1+0x10d8] ;  /* 0x0010d800011a7983 */ /* 0x000ea80000300a00 */
[----:B------:R-:W2:Y:S11]  /*e610*/  LDL.LU.64 R24, [R1+0x10d0] ;  /* 0x0010d00001187983 */ /* 0x000eb60000300a00 */
[----:B------:R-:W-:Y:S07]  /*e620*/  @!UPT UIADD3 URZ, URZ, URZ, URZ ;  /* 0x0000003f3f3ff290 */ /* 0x000fee000fffe03f */
[----:B------:R0:W-:Y:S04]  /*e630*/  STL.64 [R1+0x400], R20 ;  /* 0x0004001401007387 */ /* 0x0001e80000100a00 */
[----:B------:R1:W-:Y:S04]  /*e640*/  STL.64 [R1+0x408], R22 ;  /* 0x0004081601007387 */ /* 0x0003e80000100a00 */
[----:B0-----:R-:W4:Y:S01]  /*e650*/  LDL.LU R20, [R1+0x130] ;  /* 0x0001300001147983 */ /* 0x001f220000300800 */
[C---:B--2---:R-:W-:Y:S11]  /*e660*/  HMMA.16816.F32 R24, R16.reuse, R10, R24 ;  /* 0x0000000a1018723c */ /* 0x044ff60000001818 */
[----:B------:R-:W-:Y:S11]  /*e670*/  @!UPT UIADD3 URZ, URZ, URZ, URZ ;  /* 0x0000003f3f3ff290 */ /* 0x000ff6000fffe03f */
[----:B------:R-:W-:Y:S01]  /*e680*/  @!UPT UIADD3 URZ, URZ, URZ, URZ ;  /* 0x0000003f3f3ff290 */ /* 0x000fe2000fffe03f */
[----:B------:R-:W-:Y:S04]  /*e690*/  STL.64 [R1+0x3f0], R24 ;  /* 0x0003f01801007387 */ /* 0x000fe80000100a00 */
[----:B------:R-:W-:Y:S04]  /*e6a0*/  STL.64 [R1+0x3f8], R26 ;  /* 0x0003f81a01007387 */ /* 0x000fe80000100a00 */
[----:B------:R-:W4:Y:S04]  /*e6b0*/  LDL.LU R21, [R1+0x134] ;  /* 0x0001340001157983 */ /* 0x000f280000300800 */
[----:B-1----:R-:W2:Y:S04]  /*e6c0*/  LDL.LU R22, [R1+0x138] ;  /* 0x0001380001167983 */ /* 0x002ea80000300800 */
[----:B------:R-:W2:Y:S04]  /*e6d0*/  LDL.LU R23, [R1+0x13c] ;  /* 0x00013c0001177983 */ /* 0x000ea80000300800 */
[----:B--2---:R0:W-:Y:S04]  /*e6e0*/  STL.64 [R1+0x1080], R22 ;  /* 0x0010801601007387 */ /* 0x0041e80000100a00 */
[----:B----4-:R-:W-:Y:S04]  /*e6f0*/  STL.64 [R1+0x1078], R20 ;  /* 0x0010781401007387 */ /* 0x010fe80000100a00 */
[----:B0-----:R-:W2:Y:S04]  /*e700*/  LDL.LU.64 R22, [R1+0x48] ;  /* 0x0000480001167983 */ /* 0x001ea80000300a00 */
[----:B--2---:R0:W-:Y:S04]  /*e710*/  STL.64 [R1+0x1088], R22 ;  /* 0x0010881601007387 */ /* 0x0041e80000100a00 */
[----:B0-----:R-:W2:Y:S01]  /*e720*/  LDL.LU.64 R22, [R1+0x58] ;  /* 0x0000580001167983 */ /* 0x001ea20000300a00 */
[----:B---3--:R-:W-:Y:S03]  /*e730*/  HMMA.16816.F32 R16, R16, R6, R12 ;  /* 0x000000061010723c */ /* 0x008fe6000000180c */
[----:B--2---:R0:W-:Y:S04]  /*e740*/  STL.64 [R1+0x10a0], R22 ;  /* 0x0010a01601007387 */ /* 0x0041e80000100a00 */
        /* <DEDUP_REMOVED lines=11> */
[----:B------:R0:W-:Y:S04]  /*e800*/  STL.64 [R1+0x1050], R10 ;  /* 0x0010500a01007387 */ /* 0x0001e80000100a00 */
[----:B------:R-:W4:Y:S04]  /*e810*/  LDL.LU R8, [R1+0x140] ;  /* 0x0001400001087983 */ /* 0x000f280000300800 */
[----:B------:R-:W4:Y:S04]  /*e820*/  LDL.LU R9, [R1+0x144] ;  /* 0x0001440001097983 */ /* 0x000f280000300800 */
[----:B0-----:R-:W4:Y:S04]  /*e830*/  LDL.LU R10, [R1+0x148] ;  /* 0x00014800010a7983 */ /* 0x001f280000300800 */
[----:B------:R-:W4:Y:S04]  /*e840*/  LDL.LU R11, [R1+0x14c] ;  /* 0x00014c00010b7983 */ /* 0x000f280000300800 */
[----:B------:R-:W2:Y:S04]  /*e850*/  LDL.LU.64 R14, [R1+0x10c8] ;  /* 0x0010c800010e7983 */ /* 0x000ea80000300a00 */
[----:B------:R-:W2:Y:S04]  /*e860*/  LDL.LU.64 R12, [R1+0x10c0] ;  /* 0x0010c000010c7983 */ /* 0x000ea80000300a00 */
[----:B------:R0:W-:Y:S04]  /*e870*/  STL.64 [R1+0x1058], R6 ;  /* 0x0010580601007387 */ /* 0x0001e80000100a00 */
[----:B------:R-:W2:Y:S04]  /*e880*/  LDL.LU R4, [R1+0x160] ;  /* 0x0001600001047983 */ /* 0x000ea80000300800 */
[----:B------:R1:W-:Y:S04]  /*e890*/  STL.64 [R1+0x3e0], R16 ;  /* 0x0003e01001007387 */ /* 0x0003e80000100a00 */
[----:B------:R1:W-:Y:S04]  /*e8a0*/  STL.64 [R1+0x3e8], R18 ;  /* 0x0003e81201007387 */ /* 0x0003e80000100a00 */
[----:B------:R-:W2:Y:S04]  /*e8b0*/  LDL.LU R5, [R1+0x164] ;  /* 0x0001640001057983 */ /* 0x000ea80000300800 */
[----:B0-----:R-:W2:Y:S01]  /*e8c0*/  LDL.LU R6, [R1+0x168] ;  /* 0x0001680001067983 */ /* 0x001ea20000300800 */
[----:B-1----:R-:W-:-:S03]  /*e8d0*/  IMAD.MOV.U32 R17, RZ, RZ, R29 ;  /* 0x000000ffff117224 */ /* 0x002fc600078e001d */
[----:B------:R-:W2:Y:S01]  /*e8e0*/  LDL.LU R7, [R1+0x16c] ;  /* 0x00016c0001077983 */ /* 0x000ea20000300800 */
[----:B------:R-:W-:-:S03]  /*e8f0*/  IMAD.MOV.U32 R18, RZ, RZ, R3 ;  /* 0x000000ffff127224 */ /* 0x000fc600078e0003 */
[----:B------:R-:W2:Y:S04]  /*e900*/  LDL.LU R16, [R1+0x80] ;  /* 0x0000800001107983 */ /* 0x000ea80000300800 */
[----:B------:R-:W2:Y:S04]  /*e910*/  LDL.LU R29, [R1+0x10bc] ;  /* 0x0010bc00011d7983 */ /* 0x000ea80000300800 */
[----:B------:R-:W2:Y:S04]  /*e920*/  LDL.LU R3, [R1+0x10b8] ;  /* 0x0010b80001037983 */ /* 0x000ea80000300800 */
[----:B------:R-:W2:Y:S04]  /*e930*/  LDL.LU R19, [R1+0x8c] ;  /* 0x00008c0001137983 */ /* 0x000ea80000300800 */
[----:B--2---:R-:W-:Y:S04]  /*e940*/  STL.64 [R1+0xfd0], R18 ;  /* 0x000fd01201007387 */ /* 0x004fe80000100a00 */
[----:B------:R0:W-:Y:S04]  /*e950*/  STL.64 [R1+0xfc8], R16 ;  /* 0x000fc81001007387 */ /* 0x0001e80000100a00 */
[----:B0-----:R-:W2:Y:S04]  /*e960*/  LDL.LU R16, [R1+0xa0] ;  /* 0x0000a00001107983 */ /* 0x001ea80000300800 */
[----:B------:R-:W2:Y:S01]  /*e970*/  LDL.LU R17, [R1+0xa4] ;  /* 0x0000a40001117983 */ /* 0x000ea20000300800 */
[----:B------:R-:W-:Y:S01]  /*e980*/  HMMA.16816.F32 R4, R12, R22, R4 ;  /* 0x000000160c04723c */ /* 0x000fe20000001804 */
[----:B------:R-:W-:-:S02]  /*e990*/  IMAD.MOV.U32 R18, RZ, RZ, R29 ;  /* 0x000000ffff127224 */ /* 0x000fc400078e001d */
[----:B------:R-:W-:Y:S01]  /*e9a0*/  IMAD.MOV.U32 R19, RZ, RZ, R3 ;  /* 0x000000ffff137224 */ /* 0x000fe200078e0003 */
[----:B------:R-:W3:Y:S04]  /*e9b0*/  LDL.LU R29, [R1+0x10b4] ;  /* 0x0010b400011d7983 */ /* 0x000ee80000300800 */
[----:B------:R-:W3:Y:S04]  /*e9c0*/  LDL.LU R3, [R1+0x10b0] ;  /* 0x0010b00001037983 */ /* 0x000ee80000300800 */
[----:B------:R0:W-:Y:S02]  /*e9d0*/  STL.64 [R1+0xfe0], R18 ;  /* 0x000fe01201007387 */ /* 0x0001e40000100a00 */
[----:B0-----:R-:W-:-:S02]  /*e9e0*/  IMAD.MOV.U32 R18, RZ, RZ, R2 ;  /* 0x000000ffff127224 */ /* 0x001fc400078e0002 */
[----:B------:R-:W-:Y:S01]  /*e9f0*/  IMAD.MOV.U32 R19, RZ, RZ, R0 ;  /* 0x000000ffff137224 */ /* 0x000fe200078e0000 */
[----:B--2---:R-:W-:Y:S04]  /*ea00*/  STL.64 [R1+0xfd8], R16 ;  /* 0x000fd81001007387 */ /* 0x004fe80000100a00 */
[----:B------:R-:W2:Y:S04]  /*ea10*/  LDL.LU R2, [R1+0x10ac] ;  /* 0x0010ac0001027983 */ /* 0x000ea80000300800 */
[----:B------:R-:W2:Y:S04]  /*ea20*/  LDL.LU R0, [R1+0x10a8] ;  /* 0x0010a80001007983 */ /* 0x000ea80000300800 */
[----:B------:R0:W-:Y:S04]  /*ea30*/  STL.64 [R1+0x3d0], R4 ;  /* 0x0003d00401007387 */ /* 0x0001e80000100a00 */
[----:B------:R1:W-:Y:S01]  /*ea40*/  STL.64 [R1+0x3d8], R6 ;  /* 0x0003d80601007387 */ /* 0x0003e20000100a00 */
[----:B0-----:R-:W-:-:S02]  /*ea50*/  IMAD.MOV.U32 R5, RZ, RZ, R22 ;  /* 0x000000ffff057224 */ /* 0x001fc400078e0016 */
[----:B------:R-:W-:Y:S02]  /*ea60*/  IMAD.MOV.U32 R4, RZ, RZ, R23 ;  /* 0x000000ffff047224 */ /* 0x000fe400078e0017 */
[----:B------:R-:W3:Y:S02]  /*ea70*/  LDL.LU.64 R22, [R1+0x10a0] ;  /* 0x0010a00001167983 */ /* 0x000ee40000300a00 */
[C---:B---3--:R-:W-:Y:S01]  /*ea80*/  HMMA.16816.F32 R24, R12.reuse, R22, R24 ;  /* 0x000000160c18723c */ /* 0x048fe20000001818 */
[----:B-1----:R-:W-:Y:S02]  /*ea90*/  IMAD.MOV.U32 R7, RZ, RZ, R22 ;  /* 0x000000ffff077224 */ /* 0x002fe400078e0016 */
[----:B------:R-:W-:Y:S11]  /*eaa0*/  IMAD.MOV.U32 R6, RZ, RZ, R23 ;  /* 0x000000ffff067224 */ /* 0x000ff600078e0017 */
[----:B------:R-:W-:Y:S09]  /*eab0*/  @!UPT UIADD3 URZ, URZ, URZ, URZ ;  /* 0x0000003f3f3ff290 */ /* 0x000ff2000fffe03f */
        /* <DEDUP_REMOVED lines=8> */
[----:B------:R0:W-:Y:S04]  /*eb40*/  STL.64 [R1+0x3b0], R8 ;  /* 0x0003b00801007387 */ /* 0x0001e80000100a00 */
[----:B------:R-:W-:Y:S01]  /*eb50*/  STL.64 [R1+0x3b8], R10 ;  /* 0x0003b80a01007387 */ /* 0x000fe20000100a00 */
[----:B0-----:R-:W-:Y:S02]  /*eb60*/  IMAD.MOV.U32 R9, RZ, RZ, R22 ;  /* 0x000000ffff097224 */ /* 0x001fe400078e0016 */
[----:B------:R-:W-:Y:S02]  /*eb70*/  IMAD.MOV.U32 R8, RZ, RZ, R23 ;  /* 0x000000ffff087224 */ /* 0x000fe400078e0017 */
        /* <DEDUP_REMOVED lines=17> */
[----:B------:R-:W-:Y:S04]  /*ec90*/  STL.64 [R1+0x1048], R18 ;  /* 0x0010481201007387 */ /* 0x000fe80000100a00 */
[----:B------:R-:W4:Y:S01]  /*eca0*/  LDL.LU R4, [R1+0x110] ;  /* 0x0001100001047983 */ /* 0x000f220000300800 */
[----:B---3--:R-:W-:Y:S11]  /*ecb0*/  HMMA.16816.F32 R8, R12, R22, R24 ;  /* 0x000000160c08723c */ /* 0x008ff60000001818 */
[----:B------:R-:W-:Y:S11]  /*ecc0*/  @!UPT UIADD3 URZ, URZ, URZ, URZ ;  /* 0x0000003f3f3ff290 */ /* 0x000ff6000fffe03f */
[----:B------:R-:W-:Y:S01]  /*ecd0*/  @!UPT UIADD3 URZ, URZ, URZ, URZ ;  /* 0x0000003f3f3ff290 */ /* 0x000fe2000fffe03f */
[----:B------:R-:W-:Y:S04]  /*ece0*/  STL.64 [R1+0x390], R8 ;  /* 0x0003900801007387 */ /* 0x000fe80000100a00 */
[----:B------:R0:W-:Y:S04]  /*ecf0*/  STL.64 [R1+0x398], R10 ;  /* 0x0003980a01007387 */ /* 0x0001e80000100a00 */
[----:B------:R-:W4:Y:S04]  /*ed00*/  LDL.LU R5, [R1+0x114] ;  /* 0x0001140001057983 */ /* 0x000f280000300800 */
[----:B------:R-:W4:Y:S04]  /*ed10*/  LDL.LU R6, [R1+0x118] ;  /* 0x0001180001067983 */ /* 0x000f280000300800 */
[----:B------:R-:W4:Y:S04]  /*ed20*/  LDL.LU R7, [R1+0x11c] ;  /* 0x00011c0001077983 */ /* 0x000f280000300800 */
[----:B0-----:R-:W4:Y:S04]  /*ed30*/  LDL.LU.64 R10, [R1+0x18] ;  /* 0x00001800010a7983 */ /* 0x001f280000300a00 */
[----:B------:R-:W3:Y:S04]  /*ed40*/  LDL.LU R16, [R1+0x100] ;  /* 0x0001000001107983 */ /* 0x000ee80000300800 */
[----:B------:R-:W3:Y:S04]  /*ed50*/  LDL.LU R17, [R1+0x104] ;  /* 0x0001040001117983 */ /* 0x000ee80000300800 */
[----:B------:R-:W3:Y:S04]  /*ed60*/  LDL.LU R18, [R1+0x108] ;  /* 0x0001080001127983 */ /* 0x000ee80000300800 */
[----:B------:R-:W3:Y:S04]  /*ed70*/  LDL.LU R19, [R1+0x10c] ;  /* 0x00010c0001137983 */ /* 0x000ee80000300800 */
[----:B------:R-:W2:Y:S04]  /*ed80*/  LDL.LU R24, [R1+0xf0] ;  /* 0x0000f00001187983 */ /* 0x000ea80000300800 */
        /* <DEDUP_REMOVED lines=9> */
[----:B------:R1:W-:Y:S01]  /*ee20*/  STL.64 [R1+0xff8], R20 ;  /* 0x000ff81401007387 */ /* 0x0003e20000100a00 */
[----:B0-----:R-:W-:-:S02]  /*ee30*/  IMAD.MOV.U32 R22, RZ, RZ, R3 ;  /* 0x000000ffff167224 */ /* 0x001fc400078e0003 */
[----:B------:R-:W-:Y:S02]  /*ee40*/  IMAD.MOV.U32 R23, RZ, RZ, R29 ;  /* 0x000000ffff177224 */ /* 0x000fe400078e001d */
[----:B-1----:R-:W-:Y:S02]  /*ee50*/  IMAD.MOV.U32 R20, RZ, RZ, R0 ;  /* 0x000000ffff147224 */ /* 0x002fe400078e0000 */
[----:B------:R-:W2:Y:S01]  /*ee60*/  LDL.LU R0, [R1+0x106c] ;  /* 0x00106c0001007983 */ /* 0x000ea20000300800 */
[----:B------:R-:W-:-:S03]  /*ee70*/  IMAD.MOV.U32 R21, RZ, RZ, R2 ;  /* 0x000000ffff157224 */ /* 0x000fc600078e0002 */
[----:B------:R-:W2:Y:S04]  /*ee80*/  LDL.LU R2, [R1+0x1068] ;  /* 0x0010680001027983 */ /* 0x000ea80000300800 */
[----:B------:R-:W2:Y:S04]  /*ee90*/  LDL.LU R3, [R1+0x1064] ;  /* 0x0010640001037983 */ /* 0x000ea80000300800 */
[----:B------:R-:W2:Y:S04]  /*eea0*/  LDL.LU R29, [R1+0x1060] ;  /* 0x00106000011d7983 */ /* 0x000ea80000300800 */
[----:B------:R-:W-:Y:S04]  /*eeb0*/  STL.64 [R1+0x1018], R22 ;  /* 0x0010181601007387 */ /* 0x000fe80000100a00 */
[----:B------:R0:W-:Y:S04]  /*eec0*/  STL.64 [R1+0x1010], R20 ;  /* 0x0010101401007387 */ /* 0x0001e80000100a00 */
[----:B0-----:R-:W2:Y:S04]  /*eed0*/  LDL.LU R20, [R1+0xd0] ;  /* 0x0000d00001147983 */ /* 0x001ea80000300800 */
[----:B------:R-:W2:Y:S04]  /*eee0*/  LDL.LU R21, [R1+0xd4] ;  /* 0x0000d40001157983 */ /* 0x000ea80000300800 */
[----:B------:R-:W2:Y:S04]  /*eef0*/  LDL.LU R22, [R1+0xd8] ;  /* 0x0000d80001167983 */ /* 0x000ea80000300800 */
[----:B------:R-:W2:Y:S01]  /*ef00*/  LDL.LU R23, [R1+0xdc] ;  /* 0x0000dc0001177983 */ /* 0x000ea20000300800 */
[----:B----4-:R-:W-:Y:S03]  /*ef10*/  HMMA.16816.F32 R4, R12, R10, R4 ;  /* 0x0000000a0c04723c */ /* 0x010fe60000001804 */
[----:B--2---:R-:W-:Y:S04]  /*ef20*/  STL.64 [R1+0x1030], R22 ;  /* 0x0010301601007387 */ /* 0x004fe80000100a00 */
[----:B------:R0:W-:Y:S11]  /*ef30*/  STL.64 [R1+0x1028], R20 ;  /* 0x0010281401007387 */ /* 0x0001f60000100a00 */
[----:B------:R-:W-:Y:S05]  /*ef40*/  @!UPT UIADD3 URZ, URZ, URZ, URZ ;  /* 0x0000003f3f3ff290 */ /* 0x000fea000fffe03f */
[----:B------:R1:W-:Y:S04]  /*ef50*/  STL.64 [R1+0x380], R4 ;  /* 0x0003800401007387 */ /* 0x0003e80000100a00 */
[----:B------:R2:W-:Y:S01]  /*ef60*/  STL.64 [R1+0x388], R6 ;  /* 0x0003880601007387 */ /* 0x0005e20000100a00 */
[----:B0-----:R-:W-:Y:S02]  /*ef70*/  IMAD.MOV.U32 R21, RZ, RZ, R3 ;  /* 0x000000ffff157224 */ /* 0x001fe400078e0003 */
[----:B------:R-:W-:Y:S02]  /*ef80*/  IMAD.MOV.U32 R3, RZ, RZ, R11 ;  /* 0x000000ffff037224 */ /* 0x000fe400078e000b */
[----:B-1----:R-:W-:Y:S01]  /*ef90*/  IMAD.MOV.U32 R5, RZ, RZ, R10 ;  /* 0x000000ffff057224 */ /* 0x002fe200078e000a */
[----:B--2---:R-:W2:Y:S04]  /*efa0*/  LDL.LU.64 R6, [R1+0x1058] ;  /* 0x0010580001067983 */ /* 0x004ea80000300a00 */
[----:B------:R-:W3:Y:S01]  /*efb0*/  LDL.LU.64 R10, [R1+0x1050] ;  /* 0x00105000010a7983 */ /* 0x000ee20000300a00 */
[----:B------:R-:W-:-:S02]  /*efc0*/  IMAD.MOV.U32 R23, RZ, RZ, R0 ;  /* 0x000000ffff177224 */ /* 0x000fc400078e0000 */
[----:B------:R-:W-:Y:S01]  /*efd0*/  IMAD.MOV.U32 R22, RZ, RZ, R2 ;  /* 0x000000ffff167224 */ /* 0x000fe200078e0002 */
[C---:B---3--:R-:W-:Y:S08]  /*efe0*/  HMMA.16816.F32 R16, R12.reuse, R10, R16 ;  /* 0x0000000a0c10723c */ /* 0x048ff00000001810 */
[----:B--2---:R-:W-:Y:S11]  /*eff0*/  HMMA.16816.F32 R12, R12, R6, R24 ;  /* 0x000000060c0c723c */ /* 0x004ff60000001818 */
[----:B------:R-:W-:Y:S05]  /*f000*/  @!UPT UIADD3 URZ, URZ, URZ, URZ ;  /* 0x0000003f3f3ff290 */ /* 0x000fea000fffe03f */
[----:B------:R-:W-:Y:S01]  /*f010*/  IMAD.MOV.U32 R0, RZ, RZ, R19 ;  /* 0x000000ffff007224 */ /* 0x000fe200078e0013 */
[----:B------:R0:W-:Y:S01]  /*f020*/  STL.64 [R1+0x370], R16 ;  /* 0x0003701001007387 */ /* 0x0001e20000100a00 */
[----:B------:R-:W-:-:S03]  /*f030*/  IMAD.MOV.U32 R2, RZ, RZ, R18 ;  /* 0x000000ffff027224 */ /* 0x000fc600078e0012 */
[----:B------:R-:W0:Y:S04]  /*f040*/  LDL.LU.64 R18, [R1+0x1048] ;  /* 0x0010480001127983 */ /* 0x000e280000300a00 */
[----:B------:R-:W2:Y:S04]  /*f050*/  LDL R4, [R1+0x5e8] ;  /* 0x0005e80001047983 */ /* 0x000ea80000100800 */
[----:B------:R-:W-:Y:S04]  /*f060*/  STL [R1+0xdac], R0 ;  /* 0x000dac0001007387 */ /* 0x000fe80000100800 */
[----:B------:R-:W-:Y:S04]  /*f070*/  STL [R1+0xda8], R2 ;  /* 0x000da80201007387 */ /* 0x000fe80000100800 */
[----:B------:R-:W0:Y:S04]  /*f080*/  LDL.LU.64 R26, [R1+0x1040] ;  /* 0x00104000011a7983 */ /* 0x000e280000300a00 */
[----:B------:R-:W0:Y:S01]  /*f090*/  LDL.LU.64 R24, [R1+0x1038] ;  /* 0x0010380001187983 */ /* 0x000e220000300a00 */
[----:B------:R-:W-:-:S03]  /*f0a0*/  IMAD.MOV.U32 R20, RZ, RZ, R29 ;  /* 0x000000ffff147224 */ /* 0x000fc600078e001d */
[----:B------:R-:W-:Y:S04]  /*f0b0*/  STL.64 [R1+0x360], R12 ;  /* 0x0003600c01007387 */ /* 0x000fe80000100a00 */
[----:B------:R-:W-:Y:S01]  /*f0c0*/  STL.64 [R1+0x368], R14 ;  /* 0x0003680e01007387 */ /* 0x000fe20000100a00 */
[C---:B0-----:R-:W-:Y:S03]  /*f0d0*/  HMMA.16816.F32 R16, R24.reuse, R18, R20 ;  /* 0x000000121810723c */ /* 0x041fe60000001814 */
[----:B------:R-:W3:Y:S04]  /*f0e0*/  LDL.LU.64 R22, [R1+0x1030] ;  /* 0x0010300001167983 */ /* 0x000ee80000300a00 */
[----:B------:R-:W3:Y:S11]  /*f0f0*/  LDL.LU.64 R20, [R1+0x1028] ;  /* 0x0010280001147983 */ /* 0x000ef60000300a00 */
[----:B------:R-:W-:Y:S05]  /*f100*/  @!UPT UIADD3 URZ, URZ, URZ, URZ ;  /* 0x0000003f3f3ff290 */ /* 0x000fea000fffe03f */
[----:B------:R-:W-:Y:S04]  /*f110*/  STL.64 [R1+0x350], R16 ;  /* 0x0003501001007387 */ /* 0x000fe80000100a00 */
[----:B------:R0:W-:Y:S04]  /*f120*/  STL.64 [R1+0x358], R18 ;  /* 0x0003581201007387 */ /* 0x0001e80000100a00 */
[----:B0-----:R-:W3:Y:S02]  /*f130*/  LDL.LU.64 R18, [R1+0x1020] ;  /* 0x0010200001127983 */ /* 0x001ee40000300a00 */
[C---:B---3--:R-:W-:Y:S02]  /*f140*/  HMMA.16816.F32 R16, R24.reuse, R18, R20 ;  /* 0x000000121810723c */ /* 0x048fe40000001814 */
[----:B------:R-:W3:Y:S04]  /*f150*/  LDL.LU.64 R22, [R1+0x1018] ;  /* 0x0010180001167983 */ /* 0x000ee80000300a00 */
[----:B------:R-:W3:Y:S11]  /*f160*/  LDL.LU.64 R20, [R1+0x1010] ;  /* 0x0010100001147983 */ /* 0x000ef60000300a00 */
[----:B------:R-:W-:Y:S06]  /*f170*/  @!UPT UIADD3 URZ, URZ, URZ, URZ ;  /* 0x0000003f3f3ff290 */ /* 0x000fec000fffe03f */
        /* <DEDUP_REMOVED lines=11> */
[----:B------:R-:W3:Y:S11]  /*f230*/  LDL.LU.64 R22, [R1+0xfe8] ;  /* 0x000fe80001167983 */ /* 0x000ef60000300a00 */
[----:B------:R-:W-:Y:S10]  /*f240*/  @!UPT UIADD3 URZ, URZ, URZ, URZ ;  /* 0x0000003f3f3ff290 */ /* 0x000ff4000fffe03f */
[----:B------:R-:W-:Y:S04]  /*f250*/  STL.64 [R1+0x2f0], R16 ;  /* 0x0002f01001007387 */ /* 0x000fe80000100a00 */
[----:B------:R0:W-:Y:S04]  /*f260*/  STL.64 [R1+0x2f8], R18 ;  /* 0x0002f81201007387 */ /* 0x0001e80000100a00 */
[----:B0-----:R-:W3:Y:S04]  /*f270*/  LDL.LU.64 R18, [R1+0xfe0] ;  /* 0x000fe00001127983 */ /* 0x001ee80000300a00 */
[----:B------:R-:W3:Y:S02]  /*f280*/  LDL.LU.64 R16, [R1+0xfd8] ;  /* 0x000fd80001107983 */ /* 0x000ee40000300a00 */
[----:B---3--:R-:W-:Y:S02]  /*f290*/  HMMA.16816.F32 R20, R24, R22, R16 ;  /* 0x000000161814723c */ /* 0x008fe40000001810 */
[----:B------:R-:W3:Y:S04]  /*f2a0*/  LDL.LU.64 R18, [R1+0xfd0] ;  /* 0x000fd00001127983 */ /* 0x000ee80000300a00 */
[----:B------:R-:W3:Y:S11]  /*f2b0*/  LDL.LU.64 R16, [R1+0xfc8] ;  /* 0x000fc80001107983 */ /* 0x000ef60000300a00 */
[----:B------:R-:W-:Y:S06]  /*f2c0*/  @!UPT UIADD3 URZ, URZ, URZ, URZ ;  /* 0x0000003f3f3ff290 */ /* 0x000fec000fffe03f */
        /* <DEDUP_REMOVED lines=8> */
[----:B------:R-:W4:Y:S03]  /*f350*/  LDL.LU.64 R20, [R1+0xfa8] ;  /* 0x000fa80001147983 */ /* 0x000f260000300a00 */
[----:B---3--:R-:W-:Y:S01]  /*f360*/  HMMA.16816.F32 R8, R24, R10, R16 ;  /* 0x0000000a1808723c */ /* 0x008fe20000001810 */
[----:B--2---:R-:W-:Y:S11]  /*f370*/  LDSM.16.M88.4 R16, [R4+0x12000] ;  /* 0x012000000410783b */ /* 0x004ff60000000200 */
[----:B------:R-:W-:Y:S03]  /*f380*/  @!UPT UIADD3 URZ, URZ, URZ, URZ ;  /* 0x0000003f3f3ff290 */ /* 0x000fe6000fffe03f */
[----:B------:R-:W-:Y:S04]  /*f390*/  STL.64 [R1+0x1e0], R12 ;  /* 0x0001e00c01007387 */ /* 0x000fe80000100a00 */
[----:B------:R-:W-:Y:S04]  /*f3a0*/  STL.64 [R1+0x1e8], R14 ;  /* 0x0001e80e01007387 */ /* 0x000fe80000100a00 */
[----:B------:R-:W-:Y:S04]  /*f3b0*/  STL.64 [R1+0x1d0], R8 ;  /* 0x0001d00801007387 */ /* 0x000fe80000100a00 */
[----:B------:R-:W-:Y:S04]  /*f3c0*/  STL.64 [R1+0x1d8], R10 ;  /* 0x0001d80a01007387 */ /* 0x000fe80000100a00 */
[----:B------:R-:W0:Y:S02]  /*f3d0*/  LDSM.16.M88.4 R8, [R4+0x11000] ;  /* 0x011000000408783b */ /* 0x000e240000000200 */
[----:B0-----:R-:W-:-:S02]  /*f3e0*/  IMAD.MOV.U32 R2, RZ, RZ, R8 ;  /* 0x000000ffff027224 */ /* 0x001fc400078e0008 */
[----:B------:R-:W-:Y:S01]  /*f3f0*/  IMAD.MOV.U32 R0, RZ, RZ, R9 ;  /* 0x000000ffff007224 */ /* 0x000fe200078e0009 */
[----:B----4-:R-:W-:Y:S01]  /*f400*/  HMMA.16816.F32 R12, R24, R6, R20 ;  /* 0x00000006180c723c */ /* 0x010fe20000001814 */
[----:B------:R-:W0:Y:S04]  /*f410*/  LDSM.16.M88.4 R24, [R4+0x10000] ;  /* 0x010000000418783b */ /* 0x000e280000000200 */
[----:B------:R-:W-:Y:S11]  /*f420*/  LDSM.16.MT88.4 R20, [R28+0x8080] ;  /* 0x008080001c14783b */ /* 0x000ff60000004200 */
[----:B------:R-:W-:Y:S08]  /*f430*/  @!UPT UIADD3 URZ, URZ, URZ, URZ ;  /* 0x0000003f3f3ff290 */ /* 0x000ff0000fffe03f */
[----:B------:R-:W-:Y:S02]  /*f440*/  IMAD.MOV.U32 R3, RZ, RZ, R15 ;  /* 0x000000ffff037224 */ /* 0x000fe400078e000f */
[----:B------:R-:W-:Y:S01]  /*f450*/  IMAD.MOV.U32 R29, RZ, RZ, R14 ;  /* 0x000000ffff1d7224 */ /* 0x000fe200078e000e */
[----:B------:R-:W-:Y:S04]  /*f460*/  STL.64 [R1+0xf0], R12 ;  /* 0x0000f00c01007387 */ /* 0x000fe80000100a00 */
[----:B------:R-:W-:Y:S04]  /*f470*/  STL [R1+0xc44], R3 ;  /* 0x000c440301007387 */ /* 0x000fe80000100800 */
[----:B------:R-:W-:Y:S04]  /*f480*/  STL [R1+0xc40], R29 ;  /* 0x000c401d01007387 */ /* 0x000fe80000100800 */
[----:B------:R-:W-:Y:S04]  /*f490*/  STL.64 [R1+0x50], R8 ;  /* 0x0000500801007387 */ /* 0x000fe80000100a00 */
[----:B------:R-:W-:Y:S04]  /*f4a0*/  STL.64 [R1+0x58], R10 ;  /* 0x0000580a01007387 */ /* 0x000fe80000100a00 */
[----:B------:R-:W1:Y:S04]  /*f4b0*/  LDSM.16.M88.4 R8, [R4+0x13000] ;  /* 0x013000000408783b */ /* 0x000e680000000200 */
[----:B0-----:R-:W-:Y:S04]  /*f4c0*/  STL.64 [R1+0x60], R24 ;  /* 0x0000601801007387 */ /* 0x001fe80000100a00 */
[----:B------:R-:W-:Y:S04]  /*f4d0*/  STL.64 [R1+0x40], R16 ;  /* 0x0000401001007387 */ /* 0x000fe80000100a00 */
[----:B------:R-:W-:Y:S04]  /*f4e0*/  STL.64 [R1+0x48], R18 ;  /* 0x0000481201007387 */ /* 0x000fe80000100a00 */
[----:B------:R-:W-:Y:S04]  /*f4f0*/  STL.64 [R1+0x68], R26 ;  /* 0x0000681a01007387 */ /* 0x000fe80000100a00 */
[----:B------:R-:W-:Y:S04]  /*f500*/  LDSM.16.MT88.4 R16, [R28+0x8100] ;  /* 0x008100001c10783b */ /* 0x000fe80000004200 */
[----:B------:R-:W-:Y:S04]  /*f510*/  LDSM.16.MT88.4 R12, [R28+0x8000] ;  /* 0x008000001c0c783b */ /* 0x000fe80000004200 */
[----:B-1----:R-:W-:Y:S04]  /*f520*/  STL.64 [R1+0x30], R8 ;  /* 0x0000300801007387 */ /* 0x002fe80000100a00 */
[----:B------:R-:W-:Y:S04]  /*f530*/  STL.64 [R1+0x38], R10 ;  /* 0x0000380a01007387 */ /* 0x000fe80000100a00 */
[----:B------:R-:W0:Y:S04]  /*f540*/  LDSM.16.M88.4 R8, [R4+0x14000] ;  /* 0x014000000408783b */ /* 0x000e280000000200 */
[----:B0-----:R-:W-:Y:S01]  /*f550*/  STL.64 [R1+0x20], R8 ;  /* 0x0000200801007387 */ /* 0x001fe20000100a00 */
[----:B------:R-:W-:-:S03]  /*f560*/  IMAD.MOV.U32 R3, RZ, RZ, R9 ;  /* 0x000000ffff037224 */ /* 0x000fc600078e0009 */
[----:B------:R-:W-:Y:S04]  /*f570*/  STL.64 [R1+0x28], R10 ;  /* 0x0000280a01007387 */ /* 0x000fe80000100a00 */
[----:B------:R-:W0:Y:S04]  /*f580*/  LDSM.16.M88.4 R8, [R4+0x15000] ;  /* 0x015000000408783b */ /* 0x000e280000000200 */
[----:B0-----:R-:W-:Y:S01]  /*f590*/  STL.64 [R1+0x10], R8 ;  /* 0x0000100801007387 */ /* 0x001fe20000100a00 */
[----:B------:R-:W-:-:S03]  /*f5a0*/  IMAD.MOV.U32 R29, RZ, RZ, R9 ;  /* 0x000000ffff1d7224 */ /* 0x000fc600078e0009 */
[----:B------:R-:W-:Y:S04]  /*f5b0*/  STL.64 [R1+0x18], R10 ;  /* 0x0000180a01007387 */ /* 0x000fe80000100a00 */
[----:B------:R-:W0:Y:S04]  /*f5c0*/  LDSM.16.M88.4 R8, [R4+0x16000] ;  /* 0x016000000408783b */ /* 0x000e280000000200 */
[----:B------:R-:W1:Y:S04]  /*f5d0*/  LDSM.16.M88.4 R4, [R4+0x17000] ;  /* 0x017000000404783b */ /* 0x000e680000000200 */
[----:B0-----:R-:W-:Y:S04]  /*f5e0*/  STL [R1+0xb84], R10 ;  /* 0x000b840a01007387 */ /* 0x001fe80000100800 */
[----:B------:R-:W-:Y:S04]  /*f5f0*/  STL [R1+0xb80], R11 ;  /* 0x000b800b01007387 */ /* 0x000fe80000100800 */
[----:B------:R-:W-:Y:S04]  /*f600*/  STL.64 [R1+0xf98], R8 ;  /* 0x000f980801007387 */ /* 0x000fe80000100a00 */
[----:B-1----:R-:W-:Y:S04]  /*f610*/  STL [R1+0xc4c], R6 ;  /* 0x000c4c0601007387 */ /* 0x002fe80000100800 */
[----:B------:R-:W-:Y:S04]  /*f620*/  STL [R1+0xc48], R7 ;  /* 0x000c480701007387 */ /* 0x000fe80000100800 */
[----:B------:R0:W-:Y:S04]  /*f630*/  STL.64 [R1+0xf60], R4 ;  /* 0x000f600401007387 */ /* 0x0001e80000100a00 */
[----:B0-----:R-:W2:Y:S04]  /*f640*/  LDL.64 R4, [R1+0x40] ;  /* 0x0000400001047983 */ /* 0x001ea80000100a00 */
[----:B--2---:R-:W-:Y:S04]  /*f650*/  STL.64 [R1+0xfa0], R4 ;  /* 0x000fa00401007387 */ /* 0x004fe80000100a00 */
[----:B------:R-:W-:Y:S04]  /*f660*/  STL.64 [R1+0xf58], R22 ;  /* 0x000f581601007387 */ /* 0x000fe80000100a00 */
[----:B------:R0:W-:Y:S04]  /*f670*/  STL.64 [R1+0xf50], R20 ;  /* 0x000f501401007387 */ /* 0x0001e80000100a00 */
[----:B0-----:R-:W2:Y:S04]  /*f680*/  LDL.LU R20, [R1+0x240] ;  /* 0x0002400001147983 */ /* 0x001ea80000300800 */
[----:B------:R-:W2:Y:S04]  /*f690*/  LDL.LU R21, [R1+0x244] ;  /* 0x0002440001157983 */ /* 0x000ea80000300800 */
[----:B------:R-:W2:Y:S04]  /*f6a0*/  LDL.LU R22, [R1+0x248] ;  /* 0x0002480001167983 */ /* 0x000ea80000300800 */
[----:B------:R-:W2:Y:S04]  /*f6b0*/  LDL.LU R23, [R1+0x24c] ;  /* 0x00024c0001177983 */ /* 0x000ea80000300800 */
[----:B------:R-:W3:Y:S04]  /*f6c0*/  LDL.LU R4, [R1+0x230] ;  /* 0x0002300001047983 */ /* 0x000ee80000300800 */
[----:B------:R-:W3:Y:S04]  /*f6d0*/  LDL.LU R5, [R1+0x234] ;  /* 0x0002340001057983 */ /* 0x000ee80000300800 */
[----:B------:R-:W3:Y:S04]  /*f6e0*/  LDL.LU R6, [R1+0x238] ;  /* 0x0002380001067983 */ /* 0x000ee80000300800 */
[----:B------:R-:W3:Y:S04]  /*f6f0*/  LDL.LU R7, [R1+0x23c] ;  /* 0x00023c0001077983 */ /* 0x000ee80000300800 */
[----:B------:R-:W-:Y:S04]  /*f700*/  STL.64 [R1+0xee0], R18 ;  /* 0x000ee01201007387 */ /* 0x000fe80000100a00 */
[----:B------:R0:W-:Y:S04]  /*f710*/  STL.64 [R1+0xed8], R16 ;  /* 0x000ed81001007387 */ /* 0x0001e80000100a00 */
[----:B0-----:R-:W4:Y:S04]  /*f720*/  LDL.LU R16, [R1+0x210] ;  /* 0x0002100001107983 */ /* 0x001f280000300800 */
[----:B------:R-:W4:Y:S04]  /*f730*/  LDL.LU R17, [R1+0x214] ;  /* 0x0002140001117983 */ /* 0x000f280000300800 */
[----:B------:R-:W4:Y:S04]  /*f740*/  LDL.LU R18, [R1+0x218] ;  /* 0x0002180001127983 */ /* 0x000f280000300800 */
[----:B------:R-:W4:Y:S01]  /*f750*/  LDL.LU R19, [R1+0x21c] ;  /* 0x00021c0001137983 */ /* 0x000f220000300800 */
[----:B------:R-:W-:-:S02]  /*f760*/  IMAD.MOV.U32 R8, RZ, RZ, R2 ;  /* 0x000000ffff087224 */ /* 0x000fc400078e0002 */
[----:B------:R-:W-:Y:S02]  /*f770*/  IMAD.MOV.U32 R9, RZ, RZ, R0 ;  /* 0x000000ffff097224 */ /* 0x000fe400078e0000 */
[----:B------:R-:W-:Y:S02]  /*f780*/  IMAD.MOV.U32 R2, RZ, RZ, R24 ;  /* 0x000000ffff027224 */ /* 0x000fe400078e0018 */
[----:B------:R-:W-:Y:S01]  /*f790*/  IMAD.MOV.U32 R0, RZ, RZ, R25 ;  /* 0x000000ffff007224 */ /* 0x000fe200078e0019 */
[C---:B----4-:R-:W-:Y:S11]  /*f7a0*/  HMMA.16816.F32 R16, R12.reuse, R24, R16 ;  /* 0x000000180c10723c */ /* 0x050ff60000001810 */
[----:B------:R-:W-:Y:S11]  /*f7b0*/  @!UPT UIADD3 URZ, URZ, URZ, URZ ;  /* 0x0000003f3f3ff290 */ /* 0x000ff6000fffe03f */
[----:B------:R-:W-:Y:S01]  /*f7c0*/  @!UPT UIADD3 URZ, URZ, URZ, URZ ;  /* 0x0000003f3f3ff290 */ /* 0x000fe2000fffe03f */
[----:B------:R0:W-:Y:S04]  /*f7d0*/  STL.64 [R1+0xe0], R16 ;  /* 0x0000e01001007387 */ /* 0x0001e80000100a00 */
[----:B------:R1:W-:Y:S04]  /*f7e0*/  STL.64 [R1+0xe8], R18 ;  /* 0x0000e81201007387 */ /* 0x0003e80000100a00 */
[----:B------:R-:W4:Y:S04]  /*f7f0*/  LDL.LU R24, [R1+0x4b0] ;  /* 0x0004b00001187983 */ /* 0x000f280000300800 */
[----:B------:R-:W4:Y:S04]  /*f800*/  LDL.LU R25, [R1+0x4b4] ;  /* 0x0004b40001197983 */ /* 0x000f280000300800 */
[----:B------:R-:W2:Y:S04]  /*f810*/  LDL.LU R26, [R1+0x4b8] ;  /* 0x0004b800011a7983 */ /* 0x000ea80000300800 */
[----:B------:R-:W2:Y:S04]  /*f820*/  LDL.LU R27, [R1+0x4bc] ;  /* 0x0004bc00011b7983 */ /* 0x000ea80000300800 */
[----:B0-----:R-:W2:Y:S04]  /*f830*/  LDL.LU R16, [R1+0x300] ;  /* 0x0003000001107983 */ /* 0x001ea80000300800 */
[----:B------:R-:W2:Y:S04]  /*f840*/  LDL.LU R17, [R1+0x304] ;  /* 0x0003040001117983 */ /* 0x000ea80000300800 */
[----:B-1----:R-:W2:Y:S04]  /*f850*/  LDL.LU R18, [R1+0x308] ;  /* 0x0003080001127983 */ /* 0x002ea80000300800 */
[----:B------:R-:W2:Y:S04]  /*f860*/  LDL.LU R19, [R1+0x30c] ;  /* 0x00030c0001137983 */ /* 0x000ea80000300800 */
[----:B--2---:R-:W-:Y:S04]  /*f870*/  STL.64 [R1+0xef8], R18 ;  /* 0x000ef81201007387 */ /* 0x004fe80000100a00 */
[----:B------:R0:W-:Y:S04]  /*f880*/  STL.64 [R1+0xef0], R16 ;  /* 0x000ef01001007387 */ /* 0x0001e80000100a00 */
[----:B0-----:R-:W2:Y:S04]  /*f890*/  LDL.LU R16, [R1+0x2e0] ;  /* 0x0002e00001107983 */ /* 0x001ea80000300800 */
[----:B------:R-:W2:Y:S04]  /*f8a0*/  LDL.LU R17, [R1+0x2e4] ;  /* 0x0002e40001117983 */ /* 0x000ea80000300800 */
[----:B------:R-:W2:Y:S04]  /*f8b0*/  LDL.LU R18, [R1+0x2e8] ;  /* 0x0002e80001127983 */ /* 0x000ea80000300800 */
[----:B------:R-:W2:Y:S04]  /*f8c0*/  LDL.LU R19, [R1+0x2ec] ;  /* 0x0002ec0001137983 */ /* 0x000ea80000300800 */
[----:B--2---:R-:W-:Y:S04]  /*f8d0*/  STL.64 [R1+0xf08], R18 ;  /* 0x000f081201007387 */ /* 0x004fe80000100a00 */
[----:B------:R0:W-:Y:S04]  /*f8e0*/  STL.64 [R1+0xf00], R16 ;  /* 0x000f001001007387 */ /* 0x0001e80000100a00 */
[----:B0-----:R-:W2:Y:S04]  /*f8f0*/  LDL.64 R16, [R1+0x30] ;  /* 0x0000300001107983 */ /* 0x001ea80000100a00 */
[----:B------:R-:W-:Y:S04]  /*f900*/  STL.64 [R1+0xe68], R26 ;  /* 0x000e681a01007387 */ /* 0x000fe80000100a00 */
[----:B----4-:R0:W-:Y:S04]  /*f910*/  STL.64 [R1+0xe60], R24 ;  /* 0x000e601801007387 */ /* 0x0101e80000100a00 */
[----:B0-----:R-:W4:Y:S01]  /*f920*/  LDL R24, [R1+0x20] ;  /* 0x0000200001187983 */ /* 0x001f220000100800 */
[----:B------:R-:W-:Y:S01]  /*f930*/  IMAD.MOV.U32 R25, RZ, RZ, R3 ;  /* 0x000000ffff197224 */ /* 0x000fe200078e0003 */
[C---:B---3--:R-:W-:Y:S04]  /*f940*/  HMMA.16816.F32 R8, R12.reuse, R8, R4 ;  /* 0x000000080c08723c */ /* 0x048fe80000001804 */
[----:B----4-:R0:W-:Y:S04]  /*f950*/  STL.64 [R1+0xf90], R24 ;  /* 0x000f901801007387 */ /* 0x0101e80000100a00 */
[----:B0-----:R-:W2:Y:S04]  /*f960*/  LDL.LU R24, [R1+0x250] ;  /* 0x0002500001187983 */ /* 0x001ea80000300800 */
[----:B------:R-:W2:Y:S04]  /*f970*/  LDL.LU R25, [R1+0x254] ;  /* 0x0002540001197983 */ /* 0x000ea80000300800 */
[----:B------:R-:W2:Y:S04]  /*f980*/  LDL.LU R26, [R1+0x258] ;  /* 0x00025800011a7983 */ /* 0x000ea80000300800 */
[----:B------:R-:W2:Y:S04]  /*f990*/  LDL.LU R27, [R1+0x25c] ;  /* 0x00025c00011b7983 */ /* 0x000ea80000300800 */
[----:B------:R-:W3:Y:S04]  /*f9a0*/  LDL.LU.64 R4, [R1+0xfa0] ;  /* 0x000fa00001047983 */ /* 0x000ee80000300a00 */
[----:B------:R0:W-:Y:S04]  /*f9b0*/  STL.64 [R1+0xd0], R8 ;  /* 0x0000d00801007387 */ /* 0x0001e80000100a00 */
[----:B------:R-:W-:Y:S04]  /*f9c0*/  STL.64 [R1+0xd8], R10 ;  /* 0x0000d80a01007387 */ /* 0x000fe80000100a00 */
[----:B0-----:R-:W4:Y:S01]  /*f9d0*/  LDL.LU.64 R8, [R1+0xf98] ;  /* 0x000f980001087983 */ /* 0x001f220000300a00 */
[----:B---3--:R-:W-:Y:S11]  /*f9e0*/  HMMA.16816.F32 R20, R12, R4, R20 ;  /* 0x000000040c14723c */ /* 0x008ff60000001814 */
[----:B------:R-:W-:Y:S11]  /*f9f0*/  @!UPT UIADD3 URZ, URZ, URZ, URZ ;  /* 0x0000003f3f3ff290 */ /* 0x000ff6000fffe03f */
[----:B------:R-:W-:Y:S01]  /*fa00*/  @!UPT UIADD3 URZ, URZ, URZ, URZ ;  /* 0x0000003f3f3ff290 */ /* 0x000fe2000fffe03f */
[----:B------:R0:W-:Y:S04]  /*fa10*/  STL.64 [R1+0xc0], R20 ;  /* 0x0000c01401007387 */ /* 0x0001e80000100a00 */
[----:B------:R1:W-:Y:S04]  /*fa20*/  STL.64 [R1+0xc8], R22 ;  /* 0x0000c81601007387 */ /* 0x0003e80000100a00 */
[----:B0-----:R-:W3:Y:S04]  /*fa30*/  LDL.LU R20, [R1+0x280] ;  /* 0x0002800001147983 */ /* 0x001ee80000300800 */
[----:B------:R-:W3:Y:S04]  /*fa40*/  LDL.LU R21, [R1+0x284] ;  /* 0x0002840001157983 */ /* 0x000ee80000300800 */
[----:B-1----:R-:W2:Y:S04]  /*fa50*/  LDL.LU R22, [R1+0x288] ;  /* 0x0002880001167983 */ /* 0x002ea80000300800 */
[----:B------:R-:W2:Y:S04]  /*fa60*/  LDL.LU R23, [R1+0x28c] ;  /* 0x00028c0001177983 */ /* 0x000ea80000300800 */
[----:B--2---:R-:W-:Y:S04]  /*fa70*/  STL.64 [R1+0xf70], R22 ;  /* 0x000f701601007387 */ /* 0x004fe80000100a00 */
[----:B---3--:R0:W-:Y:S04]  /*fa80*/  STL.64 [R1+0xf68], R20 ;  /* 0x000f681401007387 */ /* 0x0081e80000100a00 */
[----:B0-----:R-:W2:Y:S01]  /*fa90*/  LDL R20, [R1+0x10] ;  /* 0x0000100001147983 */ /* 0x001ea20000100800 */
[----:B------:R-:W-:-:S02]  /*faa0*/  IMAD.MOV.U32 R21, RZ, RZ, R29 ;  /* 0x000000ffff157224 */ /* 0x000fc400078e001d */
[----:B------:R-:W-:Y:S02]  /*fab0*/  IMAD.MOV.U32 R18, RZ, RZ, R4 ;  /* 0x000000ffff127224 */ /* 0x000fe400078e0004 */
[----:B------:R-:W-:Y:S01]  /*fac0*/  IMAD.MOV.U32 R3, RZ, RZ, R5 ;  /* 0x000000ffff037224 */ /* 0x000fe200078e0005 */
[----:B------:R-:W-:Y:S01]  /*fad0*/  HMMA.16816.F32 R24, R12, R16, R24 ;  /* 0x000000100c18723c */ /* 0x000fe20000001818 */
[----:B--2---:R0:W-:Y:S04]  /*fae0*/  STL.64 [R1+0xf88], R20 ;  /* 0x000f881401007387 */ /* 0x0041e80000100a00 */
[----:B0-----:R-:W2:Y:S04]  /*faf0*/  LDL.LU R20, [R1+0x260] ;  /* 0x0002600001147983 */ /* 0x001ea80000300800 */
[----:B------:R-:W2:Y:S04]  /*fb00*/  LDL.LU R21, [R1+0x264] ;  /* 0x0002640001157983 */ /* 0x000ea80000300800 */
[----:B------:R-:W2:Y:S04]  /*fb10*/  LDL.LU R22, [R1+0x268] ;  /* 0x0002680001167983 */ /* 0x000ea80000300800 */
[----:B------:R-:W2:Y:S04]  /*fb20*/  LDL.LU R23, [R1+0x26c] ;  /* 0x00026c0001177983 */ /* 0x000ea80000300800 */
[----:B------:R-:W3:Y:S04]  /*fb30*/  LDL.LU R4, [R1+0x290] ;  /* 0x0002900001047983 */ /* 0x000ee80000300800 */
[----:B------:R-:W3:Y:S04]  /*fb40*/  LDL.LU R5, [R1+0x294] ;  /* 0x0002940001057983 */ /* 0x000ee80000300800 */
[----:B------:R-:W2:Y:S04]  /*fb50*/  LDL.LU R6, [R1+0x298] ;  /* 0x0002980001067983 */ /* 0x000ea80000300800 */
[----:B------:R-:W2:Y:S04]  /*fb60*/  LDL.LU R7, [R1+0x29c] ;  /* 0x00029c0001077983 */ /* 0x000ea80000300800 */
[----:B--2---:R-:W-:Y:S04]  /*fb70*/  STL.64 [R1+0xf80], R6 ;  /* 0x000f800601007387 */ /* 0x004fe80000100a00 */
[----:B---3--:R0:W-:Y:S04]  /*fb80*/  STL.64 [R1+0xf78], R4 ;  /* 0x000f780401007387 */ /* 0x0081e80000100a00 */
[----:B0-----:R-:W2:Y:S04]  /*fb90*/  LDL.LU R4, [R1+0x270] ;  /* 0x0002700001047983 */ /* 0x001ea80000300800 */
[----:B------:R-:W2:Y:S04]  /*fba0*/  LDL.LU R5, [R1+0x274] ;  /* 0x0002740001057983 */ /* 0x000ea80000300800 */
[----:B------:R-:W2:Y:S04]  /*fbb0*/  LDL.LU R6, [R1+0x278] ;  /* 0x0002780001067983 */ /* 0x000ea80000300800 */
[----:B------:R-:W2:Y:S04]  /*fbc0*/  LDL.LU R7, [R1+0x27c] ;  /* 0x00027c0001077983 */ /* 0x000ea80000300800 */
[----:B------:R0:W-:Y:S04]  /*fbd0*/  STL.64 [R1], R24 ;  /* 0x0000001801007387 */ /* 0x0001e80000100a00 */
[----:B0-----:R-:W3:Y:S04]  /*fbe0*/  LDL.LU.64 R24, [R1+0xf90] ;  /* 0x000f900001187983 */ /* 0x001ee80000300a00 */
[----:B------:R0:W-:Y:S02]  /*fbf0*/  STL.64 [R1+0xf10], R16 ;  /* 0x000f101001007387 */ /* 0x0001e40000100a00 */
[----:B0-----:R-:W-:-:S02]  /*fc00*/  IMAD.MOV.U32 R16, RZ, RZ, R18 ;  /* 0x000000ffff107224 */ /* 0x001fc400078e0012 */
[----:B------:R-:W-:-:S05]  /*fc10*/  IMAD.MOV.U32 R17, RZ, RZ, R3 ;  /* 0x000000ffff117224 */ /* 0x000fca00078e0003 */
[----:B------:R0:W-:Y:S04]  /*fc20*/  STL.64 [R1+0xf20], R16 ;  /* 0x000f201001007387 */ /* 0x0001e80000100a00 */
[----:B0-----:R-:W2:Y:S01]  /*fc30*/  LDL.64 R16, [R1+0x50] ;  /* 0x0000500001107983 */ /* 0x001ea20000100a00 */
[----:B------:R-:W-:Y:S02]  /*fc40*/  IMAD.MOV.U32 R10, RZ, RZ, R26 ;  /* 0x000000ffff0a7224 */ /* 0x000fe400078e001a */
[----:B------:R-:W-:Y:S01]  /*fc50*/  IMAD.MOV.U32 R11, RZ, RZ, R27 ;  /* 0x000000ffff0b7224 */ /* 0x000fe200078e001b */
[C---:B---3--:R-:W-:Y:S01]  /*fc60*/  HMMA.16816.F32 R20, R12.reuse, R24, R20 ;  /* 0x000000180c14723c */ /* 0x048fe20000001814 */
[----:B--2---:R-:W-:Y:S11]  /*fc70*/  STL.64 [R1+0xf38], R16 ;  /* 0x000f381001007387 */ /* 0x004ff60000100a00 */
[----:B------:R-:W-:Y:S11]  /*fc80*/  @!UPT UIADD3 URZ, URZ, URZ, URZ ;  /* 0x0000003f3f3ff290 */ /* 0x000ff6000fffe03f */
[----:B------:R0:W-:Y:S04]  /*fc90*/  STL.64 [R1+0x130], R20 ;  /* 0x0001301401007387 */ /* 0x0001e80000100a00 */
[----:B------:R-:W-:Y:S04]  /*fca0*/  STL.64 [R1+0x138], R22 ;  /* 0x0001381601007387 */ /* 0x000fe80000100a00 */
[----:B0-----:R-:W2:Y:S04]  /*fcb0*/  LDL.LU.64 R20, [R1+0xf88] ;  /* 0x000f880001147983 */ /* 0x001ea80000300a00 */
[----:B------:R0:W-:Y:S04]  /*fcc0*/  STL.64 [R1+0xf18], R24 ;  /* 0x000f181801007387 */ /* 0x0001e80000100a00 */
[----:B0-----:R-:W3:Y:S04]  /*fcd0*/  LDL.LU R24, [R1+0x2c0] ;  /* 0x0002c00001187983 */ /* 0x001ee80000300800 */
[----:B------:R-:W3:Y:S04]  /*fce0*/  LDL.LU R25, [R1+0x2c4] ;  /* 0x0002c40001197983 */ /* 0x000ee80000300800 */
[----:B------:R-:W2:Y:S04]  /*fcf0*/  LDL.LU R26, [R1+0x2c8] ;  /* 0x0002c800011a7983 */ /* 0x000ea80000300800 */
[----:B------:R-:W2:Y:S04]  /*fd00*/  LDL.LU R27, [R1+0x2cc] ;  /* 0x0002cc00011b7983 */ /* 0x000ea80000300800 */
[----:B--2---:R-:W-:Y:S04]  /*fd10*/  STL.64 [R1+0xf30], R26 ;  /* 0x000f301a01007387 */ /* 0x004fe80000100a00 */
[----:B---3--:R0:W-:Y:S04]  /*fd20*/  STL.64 [R1+0xf28], R24 ;  /* 0x000f281801007387 */ /* 0x0081e80000100a00 */
[----:B0-----:R-:W2:Y:S04]  /*fd30*/  LDL.LU R24, [R1+0x2b0] ;  /* 0x0002b00001187983 */ /* 0x001ea80000300800 */
[----:B------:R-:W2:Y:S04]  /*fd40*/  LDL.LU R25, [R1+0x2b4] ;  /* 0x0002b40001197983 */ /* 0x000ea80000300800 */
[----:B------:R-:W3:Y:S04]  /*fd50*/  LDL.LU R26, [R1+0x2b8] ;  /* 0x0002b800011a7983 */ /* 0x000ee80000300800 */
[----:B------:R-:W3:Y:S01]  /*fd60*/  LDL.LU R27, [R1+0x2bc] ;  /* 0x0002bc00011b7983 */ /* 0x000ee20000300800 */
[C---:B------:R-:W-:Y:S03]  /*fd70*/  HMMA.16816.F32 R20, R12.reuse, R20, R4 ;  /* 0x000000140c14723c */ /* 0x040fe60000001804 */
[----:B---3--:R-:W-:Y:S04]  /*fd80*/  STL.64 [R1+0xf48], R26 ;  /* 0x000f481a01007387 */ /* 0x008fe80000100a00 */
[----:B--2---:R0:W-:Y:S04]  /*fd90*/  STL.64 [R1+0xf40], R24 ;  /* 0x000f401801007387 */ /* 0x0041e80000100a00 */
[----:B0-----:R-:W2:Y:S04]  /*fda0*/  LDL.LU R24, [R1+0x2a0] ;  /* 0x0002a00001187983 */ /* 0x001ea80000300800 */
[----:B------:R-:W2:Y:S04]  /*fdb0*/  LDL.LU R25, [R1+0x2a4] ;  /* 0x0002a40001197983 */ /* 0x000ea80000300800 */
[----:B------:R-:W2:Y:S04]  /*fdc0*/  LDL.LU R26, [R1+0x2a8] ;  /* 0x0002a800011a7983 */ /* 0x000ea80000300800 */
[----:B------:R-:W2:Y:S04]  /*fdd0*/  LDL.LU R27, [R1+0x2ac] ;  /* 0x0002ac00011b7983 */ /* 0x000ea80000300800 */
[----:B------:R-:W4:Y:S04]  /*fde0*/  LDL.LU.64 R6, [R1+0xf80] ;  /* 0x000f800001067983 */ /* 0x000f280000300a00 */
[----:B------:R-:W4:Y:S04]  /*fdf0*/  LDL.LU.64 R4, [R1+0xf78] ;  /* 0x000f780001047983 */ /* 0x000f280000300a00 */
[----:B------:R-:W-:Y:S04]  /*fe00*/  STL.64 [R1+0x120], R20 ;  /* 0x0001201401007387 */ /* 0x000fe80000100a00 */
[----:B------:R0:W-:Y:S04]  /*fe10*/  STL.64 [R1+0x128], R22 ;  /* 0x0001281601007387 */ /* 0x0001e80000100a00 */
[----:B0-----:R-:W3:Y:S04]  /*fe20*/  LDL.LU.64 R22, [R1+0xf70] ;  /* 0x000f700001167983 */ /* 0x001ee80000300a00 */
[----:B------:R-:W3:Y:S01]  /*fe30*/  LDL.LU.64 R20, [R1+0xf68] ;  /* 0x000f680001147983 */ /* 0x000ee20000300a00 */
[C---:B----4-:R-:W-:Y:S11]  /*fe40*/  HMMA.16816.F32 R4, R12.reuse, R8, R4 ;  /* 0x000000080c04723c */ /* 0x050ff60000001804 */
[----:B------:R-:W-:Y:S11]  /*fe50*/  @!UPT UIADD3 URZ, URZ, URZ, URZ ;  /* 0x0000003f3f3ff290 */ /* 0x000ff6000fffe03f */
[----:B------:R-:W-:Y:S01]  /*fe60*/  @!UPT UIADD3 URZ, URZ, URZ, URZ ;  /* 0x0000003f3f3ff290 */ /* 0x000fe2000fffe03f */
[----:B------:R0:W-:Y:S04]  /*fe70*/  STL.64 [R1+0x110], R4 ;  /* 0x0001100401007387 */ /* 0x0001e80000100a00 */
[----:B------:R-:W-:Y:S04]  /*fe80*/  STL.64 [R1+0x118], R6 ;  /* 0x0001180601007387 */ /* 0x000fe80000100a00 */
[----:B0-----:R-:W3:Y:S01]  /*fe90*/  LDL.LU.64 R4, [R1+0xf60] ;  /* 0x000f600001047983 */ /* 0x001ee20000300a00 */
[----:B------:R-:W-:Y:S02]  /*fea0*/  IMAD.MOV.U32 R16, RZ, RZ, R2 ;  /* 0x000000ffff107224 */ /* 0x000fe400078e0002 */
[----:B------:R-:W-:Y:S01]  /*feb0*/  IMAD.MOV.U32 R17, RZ, RZ, R0 ;  /* 0x000000ffff117224 */ /* 0x000fe200078e0000 */
[----:B---3--:R-:W-:Y:S01]  /*fec0*/  HMMA.16816.F32 R12, R12, R4, R20 ;  /* 0x000000040c0c723c */ /* 0x008fe20000001814 */
[----:B------:R-:W2:Y:S04]  /*fed0*/  LDL.LU.64 R22, [R1+0xf58] ;  /* 0x000f580001167983 */ /* 0x000ea80000300a00 */
[----:B------:R-:W2:Y:S04]  /*fee0*/  LDL.LU.64 R20, [R1+0xf50] ;  /* 0x000f500001147983 */ /* 0x000ea80000300a00 */
[----:B------:R0:W-:Y:S04]  /*fef0*/  STL.64 [R1+0xee8], R4 ;  /* 0x000ee80401007387 */ /* 0x0001e80000100a00 */
[----:B0-----:R-:W3:Y:S10]  /*ff00*/  LDL.LU R4, [R1+0x2d0] ;  /* 0x0002d00001047983 */ /* 0x001ef40000300800 */
[----:B------:R0:W-:Y:S04]  /*ff10*/  STL.64 [R1+0xb0], R12 ;  /* 0x0000b00c01007387 */ /* 0x0001e80000100a00 */
[----:B------:R-:W-:Y:S04]  /*ff20*/  STL.64 [R1+0xb8], R14 ;  /* 0x0000b80e01007387 */ /* 0x000fe80000100a00 */
[----:B------:R-:W3:Y:S04]  /*ff30*/  LDL.LU R5, [R1+0x2d4] ;  /* 0x0002d40001057983 */ /* 0x000ee80000300800 */
[----:B------:R-:W3:Y:S04]  /*ff40*/  LDL.LU R6, [R1+0x2d8] ;  /* 0x0002d80001067983 */ /* 0x000ee80000300800 */
[----:B------:R-:W3:Y:S04]  /*ff50*/  LDL.LU R7, [R1+0x2dc] ;  /* 0x0002dc0001077983 */ /* 0x000ee80000300800 */
[----:B0-----:R-:W4:Y:S01]  /*ff60*/  LDL.64 R12, [R1+0x10] ;  /* 0x00001000010c7983 */ /* 0x001f220000100a00 */
        /* <DEDUP_REMOVED lines=17> */
[----:B------:R-:W2:Y:S11]  /*10080*/  LDL.LU.64 R24, [R1+0xf18] ;  /* 0x000f180001187983 */ /* 0x000eb60000300a00 */
[----:B------:R-:W-:Y:S10]  /*10090*/  @!UPT UIADD3 URZ, URZ, URZ, URZ ;  /* 0x0000003f3f3ff290 */ /* 0x000ff4000fffe03f */
[----:B------:R0:W-:Y:S04]  /*100a0*/  STL.64 [R1+0x80], R16 ;  /* 0x0000801001007387 */ /* 0x0001e80000100a00 */
[----:B------:R1:W-:Y:S04]  /*100b0*/  STL.64 [R1+0x88], R18 ;  /* 0x0000881201007387 */ /* 0x0003e80000100a00 */
[----:B0-----:R-:W3:Y:S02]  /*100c0*/  LDL.LU.64 R16, [R1+0xf10] ;  /* 0x000f100001107983 */ /* 0x001ee40000300a00 */
[----:B---3--:R-:W-:Y:S01]  /*100d0*/  HMMA.16816.F32 R4, R20, R16, R4 ;  /* 0x000000101404723c */ /* 0x008fe20000001804 */
[----:B------:R-:W-:Y:S11]  /*100e0*/  IMAD.MOV.U32 R3, RZ, RZ, R17 ;  /* 0x000000ffff037224 */ /* 0x000ff600078e0011 */
[----:B------:R-:W-:Y:S11]  /*100f0*/  @!UPT UIADD3 URZ, URZ, URZ, URZ ;  /* 0x0000003f3f3ff290 */ /* 0x000ff6000fffe03f */
[----:B------:R0:W-:Y:S04]  /*10100*/  STL.64 [R1+0x70], R4 ;  /* 0x0000700401007387 */ /* 0x0001e80000100a00 */
[----:B------:R-:W-:Y:S04]  /*10110*/  STL.64 [R1+0x78], R6 ;  /* 0x0000780601007387 */ /* 0x000fe80000100a00 */
[----:B-1----:R-:W2:Y:S01]  /*10120*/  LDL.LU.64 R18, [R1+0xf08] ;  /* 0x000f080001127983 */ /* 0x002ea20000300a00 */
[----:B0-----:R-:W-:-:S03]  /*10130*/  IMAD.MOV.U32 R4, RZ, RZ, R16 ;  /* 0x000000ffff047224 */ /* 0x001fc600078e0010 */
[----:B------:R-:W2:Y:S02]  /*10140*/  LDL.LU.64 R16, [R1+0xf00] ;  /* 0x000f000001107983 */ /* 0x000ea40000300a00 */
[----:B--2---:R-:W-:Y:S11]  /*10150*/  HMMA.16816.F32 R16, R20, R24, R16 ;  /* 0x000000181410723c */ /* 0x004ff60000001810 */
[----:B------:R-:W-:Y:S11]  /*10160*/  @!UPT UIADD3 URZ, URZ, URZ, URZ ;  /* 0x0000003f3f3ff290 */ /* 0x000ff6000fffe03f */
[----:B------:R-:W-:Y:S01]  /*10170*/  @!UPT UIADD3 URZ, URZ, URZ, URZ ;  /* 0x0000003f3f3ff290 */ /* 0x000fe2000fffe03f */
[----:B------:R-:W-:Y:S04]  /*10180*/  STL.64 [R1+0x100], R16 ;  /* 0x0001001001007387 */ /* 0x000fe80000100a00 */
[----:B------:R0:W-:Y:S04]  /*10190*/  STL.64 [R1+0x108], R18 ;  /* 0x0001081201007387 */ /* 0x0001e80000100a00 */
[----:B0-----:R-:W4:Y:S04]  /*101a0*/  LDL.LU.64 R18, [R1+0xef8] ;  /* 0x000ef80001127983 */ /* 0x001f280000300a00 */
[----:B------:R-:W4:Y:S04]  /*101b0*/  LDL.LU.64 R16, [R1+0xef0] ;  /* 0x000ef00001107983 */ /* 0x000f280000300a00 */
[----:B------:R0:W-:Y:S02]  /*101c0*/  STL.64 [R1+0xe78], R24 ;  /* 0x000e781801007387 */ /* 0x0001e40000100a00 */
[----:B0-----:R-:W-:-:S02]  /*101d0*/  IMAD.MOV.U32 R24, RZ, RZ, R4 ;  /* 0x000000ffff187224 */ /* 0x001fc400078e0004 */
[----:B------:R-:W-:-:S05]  /*101e0*/  IMAD.MOV.U32 R25, RZ, RZ, R3 ;  /* 0x000000ffff197224 */ /* 0x000fca00078e0003 */
[----:B------:R0:W-:Y:S04]  /*101f0*/  STL.64 [R1+0xe90], R24 ;  /* 0x000e901801007387 */ /* 0x0001e80000100a00 */
[----:B0-----:R-:W2:Y:S01]  /*10200*/  LDL.64 R24, [R1+0x40] ;  /* 0x0000400001187983 */ /* 0x001ea20000100a00 */
[----:B----4-:R-:W-:Y:S03]  /*10210*/  HMMA.16816.F32 R16, R20, R12, R16 ;  /* 0x0000000c1410723c */ /* 0x010fe60000001810 */
[----:B--2---:R0:W-:Y:S02]  /*10220*/  STL.64 [R1+0xea8], R24 ;  /* 0x000ea81801007387 */ /* 0x0041e40000100a00 */
[----:B0-----:R-:W-:-:S02]  /*10230*/  IMAD.MOV.U32 R24, RZ, RZ, R2 ;  /* 0x000000ffff187224 */ /* 0x001fc400078e0002 */
[----:B------:R-:W-:-:S05]  /*10240*/  IMAD.MOV.U32 R25, RZ, RZ, R0 ;  /* 0x000000ffff197224 */ /* 0x000fca00078e0000 */
[----:B------:R0:W-:Y:S04]  /*10250*/  STL.64 [R1+0xec0], R24 ;  /* 0x000ec01801007387 */ /* 0x0001e80000100a00 */
[----:B0-----:R-:W2:Y:S04]  /*10260*/  LDL.64 R24, [R1+0x60] ;  /* 0x0000600001187983 */ /* 0x001ea80000100a00 */
[----:B------:R-:W3:Y:S04]  /*10270*/  LDL.LU R4, [R1+0x330] ;  /* 0x0003300001047983 */ /* 0x000ee80000300800 */
[----:B------:R0:W-:Y:S04]  /*10280*/  STL.64 [R1+0x1b0], R16 ;  /* 0x0001b01001007387 */ /* 0x0001e80000100a00 */
[----:B------:R1:W-:Y:S04]  /*10290*/  STL.64 [R1+0x1b8], R18 ;  /* 0x0001b81201007387 */ /* 0x0003e80000100a00 */
[----:B------:R-:W3:Y:S04]  /*102a0*/  LDL.LU R5, [R1+0x334] ;  /* 0x0003340001057983 */ /* 0x000ee80000300800 */
[----:B------:R-:W3:Y:S04]  /*102b0*/  LDL.LU R6, [R1+0x338] ;  /* 0x0003380001067983 */ /* 0x000ee80000300800 */
[----:B------:R-:W3:Y:S04]  /*102c0*/  LDL.LU R7, [R1+0x33c] ;  /* 0x00033c0001077983 */ /* 0x000ee80000300800 */
[----:B0-----:R-:W4:Y:S04]  /*102d0*/  LDL.LU R16, [R1+0x320] ;  /* 0x0003200001107983 */ /* 0x001f280000300800 */
[----:B------:R-:W4:Y:S04]  /*102e0*/  LDL.LU R17, [R1+0x324] ;  /* 0x0003240001117983 */ /* 0x000f280000300800 */
[----:B-1----:R-:W4:Y:S04]  /*102f0*/  LDL.LU R18, [R1+0x328] ;  /* 0x0003280001127983 */ /* 0x002f280000300800 */
[----:B------:R-:W4:Y:S04]  /*10300*/  LDL.LU R19, [R1+0x32c] ;  /* 0x00032c0001137983 */ /* 0x000f280000300800 */
[----:B------:R0:W-:Y:S04]  /*10310*/  STL.64 [R1+0xe70], R12 ;  /* 0x000e700c01007387 */ /* 0x0001e80000100a00 */
[----:B0-----:R-:W2:Y:S04]  /*10320*/  LDL.LU R12, [R1+0x460] ;  /* 0x00046000010c7983 */ /* 0x001ea80000300800 */
[----:B------:R-:W2:Y:S04]  /*10330*/  LDL.LU R13, [R1+0x464] ;  /* 0x00046400010d7983 */ /* 0x000ea80000300800 */
[----:B------:R-:W2:Y:S04]  /*10340*/  LDL.LU R14, [R1+0x468] ;  /* 0x00046800010e7983 */ /* 0x000ea80000300800 */
        /* <DEDUP_REMOVED lines=12> */
[----:B------:R-:W2:Y:S01]  /*10410*/  LDL.LU R15, [R1+0x43c] ;  /* 0x00043c00010f7983 */ /* 0x000ea20000300800 */
[C---:B---3--:R-:W-:Y:S03]  /*10420*/  HMMA.16816.F32 R4, R20.reuse, R8, R4 ;  /* 0x000000081404723c */ /* 0x048fe60000001804 */
[----:B--2---:R-:W-:Y:S04]  /*10430*/  STL.64 [R1+0xeb8], R14 ;  /* 0x000eb80e01007387 */ /* 0x004fe80000100a00 */
[----:B------:R0:W-:Y:S04]  /*10440*/  STL.64 [R1+0xeb0], R12 ;  /* 0x000eb00c01007387 */ /* 0x0001e80000100a00 */
        /* <DEDUP_REMOVED lines=9> */
[----:B------:R-:W2:Y:S04]  /*104e0*/  LDL.LU R15, [R1+0x41c] ;  /* 0x00041c00010f7983 */ /* 0x000ea80000300800 */
[----:B------:R0:W-:Y:S04]  /*104f0*/  STL.64 [R1+0x1c0], R4 ;  /* 0x0001c00401007387 */ /* 0x0001e80000100a00 */
[----:B------:R-:W-:Y:S04]  /*10500*/  STL.64 [R1+0x1c8], R6 ;  /* 0x0001c80601007387 */ /* 0x000fe80000100a00 */
[----:B0-----:R-:W4:Y:S02]  /*10510*/  LDL.LU.64 R4, [R1+0xee8] ;  /* 0x000ee80001047983 */ /* 0x001f240000300a00 */
[----:B----4-:R-:W-:Y:S02]  /*10520*/  HMMA.16816.F32 R20, R20, R4, R16 ;  /* 0x000000041414723c */ /* 0x010fe40000001810 */
[----:B------:R-:W2:Y:S04]  /*10530*/  LDL.LU.64 R18, [R1+0xee0] ;  /* 0x000ee00001127983 */ /* 0x000ea80000300a00 */
[----:B------:R-:W2:Y:S01]  /*10540*/  LDL.LU.64 R16, [R1+0xed8] ;  /* 0x000ed80001107983 */ /* 0x000ea20000300a00 */
[----:B------:R-:W-:-:S02]  /*10550*/  IMAD.MOV.U32 R2, RZ, RZ, R24 ;  /* 0x000000ffff027224 */ /* 0x000fc400078e0018 */
[----:B------:R-:W-:Y:S11]  /*10560*/  IMAD.MOV.U32 R0, RZ, RZ, R25 ;  /* 0x000000ffff007224 */ /* 0x000ff600078e0019 */
[----:B------:R-:W-:Y:S03]  /*10570*/  @!UPT UIADD3 URZ, URZ, URZ, URZ ;  /* 0x0000003f3f3ff290 */ /* 0x000fe6000fffe03f */
[----:B------:R0:W-:Y:S04]  /*10580*/  STL.64 [R1+0x1a0], R20 ;  /* 0x0001a01401007387 */ /* 0x0001e80000100a00 */
[----:B------:R1:W-:Y:S04]  /*10590*/  STL.64 [R1+0x1a8], R22 ;  /* 0x0001a81601007387 */ /* 0x0003e80000100a00 */
[----:B0-----:R-:W3:Y:S04]  /*105a0*/  LDL.LU R20, [R1+0x480] ;  /* 0x0004800001147983 */ /* 0x001ee80000300800 */
[----:B------:R-:W3:Y:S04]  /*105b0*/  LDL.LU R21, [R1+0x484] ;  /* 0x0004840001157983 */ /* 0x000ee80000300800 */
[----:B-1----:R-:W3:Y:S04]  /*105c0*/  LDL.LU R22, [R1+0x488] ;  /* 0x0004880001167983 */ /* 0x002ee80000300800 */
[----:B------:R-:W3:Y:S01]  /*105d0*/  LDL.LU R23, [R1+0x48c] ;  /* 0x00048c0001177983 */ /* 0x000ee20000300800 */
        /* <DEDUP_REMOVED lines=32> */
[----:B------:R-:W3:Y:S11]  /*107e0*/  LDL.LU.64 R12, [R1+0xe70] ;  /* 0x000e7000010c7983 */ /* 0x000ef60000300a00 */
[----:B------:R-:W-:Y:S10]  /*107f0*/  @!UPT UIADD3 URZ, URZ, URZ, URZ ;  /* 0x0000003f3f3ff290 */ /* 0x000ff4000fffe03f */
[----:B------:R-:W-:Y:S04]  /*10800*/  STL.64 [R1+0x150], R24 ;  /* 0x0001501801007387 */ /* 0x000fe80000100a00 */
[----:B------:R0:W-:Y:S04]  /*10810*/  STL.64 [R1+0x158], R26 ;  /* 0x0001581a01007387 */ /* 0x0001e80000100a00 */
[----:B0-----:R-:W2:Y:S04]  /*10820*/  LDL.LU.64 R26, [R1+0xe68] ;  /* 0x000e6800011a7983 */ /* 0x001ea80000300a00 */
[----:B------:R-:W2:Y:S01]  /*10830*/  LDL.LU.64 R24, [R1+0xe60] ;  /* 0x000e600001187983 */ /* 0x000ea20000300a00 */
[----:B---3--:R-:W-:Y:S11]  /*10840*/  HMMA.16816.F32 R20, R16, R12, R20 ;  /* 0x0000000c1014723c */ /* 0x008ff60000001814 */
[----:B------:R-:W-:Y:S11]  /*10850*/  @!UPT UIADD3 URZ, URZ, URZ, URZ ;  /* 0x0000003f3f3ff290 */ /* 0x000ff6000fffe03f */
[----:B------:R-:W-:Y:S01]  /*10860*/  @!UPT UIADD3 URZ, URZ, URZ, URZ ;  /* 0x0000003f3f3ff290 */ /* 0x000fe2000fffe03f */
[----:B------:R0:W-:Y:S04]  /*10870*/  STL.64 [R1+0x140], R20 ;  /* 0x0001401401007387 */ /* 0x0001e80000100a00 */
[----:B------:R-:W-:Y:S04]  /*10880*/  STL.64 [R1+0x148], R22 ;  /* 0x0001481601007387 */ /* 0x000fe80000100a00 */
[----:B------:R-:W-:Y:S01]  /*10890*/  STL.64 [R1+0xdd8], R10 ;  /* 0x000dd80a01007387 */ /* 0x000fe20000100a00 */
[----:B0-----:R-:W-:-:S03]  /*108a0*/  IMAD.MOV.U32 R20, RZ, RZ, R12 ;  /* 0x000000ffff147224 */ /* 0x001fc600078e000c */
[----:B------:R0:W-:Y:S01]  /*108b0*/  STL.64 [R1+0xdd0], R8 ;  /* 0x000dd00801007387 */ /* 0x0001e20000100a00 */
[----:B--2---:R-:W-:Y:S07]  /*108c0*/  HMMA.16816.F32 R24, R16, R8, R24 ;  /* 0x000000081018723c */ /* 0x004fee0000001818 */
[----:B0-----:R-:W-:Y:S02]  /*108d0*/  IMAD.MOV.U32 R8, RZ, RZ, R20 ;  /* 0x000000ffff087224 */ /* 0x001fe400078e0014 */
[----:B------:R-:W0:Y:S01]  /*108e0*/  LDSM.16.MT88.4 R20, [R28+0x8200] ;  /* 0x008200001c14783b */ /* 0x000e220000004200 */
[----:B------:R-:W-:-:S03]  /*108f0*/  IMAD.MOV.U32 R7, RZ, RZ, R13 ;  /* 0x000000ffff077224 */ /* 0x000fc600078e000d */
[----:B------:R-:W-:Y:S01]  /*10900*/  LDSM.16.MT88.4 R12, [R28+0x8180] ;  /* 0x008180001c0c783b */ /* 0x000fe20000004200 */
[----:B------:R-:W-:-:S09]  /*10910*/  IMAD.MOV.U32 R9, RZ, RZ, R7 ;  /* 0x000000ffff097224 */ /* 0x000fd200078e0007 */
[----:B------:R-:W-:Y:S04]  /*10920*/  STL.64 [R1+0x200], R24 ;  /* 0x0002001801007387 */ /* 0x000fe80000100a00 */
[----:B------:R-:W-:Y:S04]  /*10930*/  STL.64 [R1+0x208], R26 ;  /* 0x0002081a01007387 */ /* 0x000fe80000100a00 */
[----:B------:R-:W-:Y:S04]  /*10940*/  STL.64 [R1+0xdf0], R8 ;  /* 0x000df00801007387 */ /* 0x000fe80000100a00 */
[----:B0-----:R-:W-:Y:S04]  /*10950*/  STL.64 [R1+0xdb8], R22 ;  /* 0x000db81601007387 */ /* 0x001fe80000100a00 */
[----:B------:R0:W-:Y:S04]  /*10960*/  STL.64 [R1+0xdb0], R20 ;  /* 0x000db01401007387 */ /* 0x0001e80000100a00 */
[----:B0-----:R-:W2:Y:S04]  /*10970*/  LDL.LU R20, [R1+0x560] ;  /* 0x0005600001147983 */ /* 0x001ea80000300800 */
[----:B------:R-:W2:Y:S04]  /*10980*/  LDL.LU R21, [R1+0x564] ;  /* 0x0005640001157983 */ /* 0x000ea80000300800 */
[----:B------:R-:W3:Y:S04]  /*10990*/  LDL.LU R22, [R1+0x568] ;  /* 0x0005680001167983 */ /* 0x000ee80000300800 */
[----:B------:R-:W3:Y:S04]  /*109a0*/  LDL.LU R23, [R1+0x56c] ;  /* 0x00056c0001177983 */ /* 0x000ee80000300800 */
[----:B------:R-:W4:Y:S04]  /*109b0*/  LDL.64 R8, [R1+0x20] ;  /* 0x0000200001087983 */ /* 0x000f280000100a00 */
[----:B----4-:R0:W-:Y:S04]  /*109c0*/  STL.64 [R1+0xe08], R8 ;  /* 0x000e080801007387 */ /* 0x0101e80000100a00 */
[----:B0-----:R-:W4:Y:S04]  /*109d0*/  LDL.64 R8, [R1+0x30] ;  /* 0x0000300001087983 */ /* 0x001f280000100a00 */
[----:B----4-:R-:W-:Y:S04]  /*109e0*/  STL.64 [R1+0xe20], R8 ;  /* 0x000e200801007387 */ /* 0x010fe80000100a00 */
[----:B---3--:R-:W-:Y:S04]  /*109f0*/  STL.64 [R1+0xdc8], R22 ;  /* 0x000dc81601007387 */ /* 0x008fe80000100a00 */
[----:B--2---:R0:W-:Y:S04]  /*10a00*/  STL.64 [R1+0xdc0], R20 ;  /* 0x000dc01401007387 */ /* 0x0041e80000100a00 */
[----:B0-----:R-:W2:Y:S04]  /*10a10*/  LDL.LU R20, [R1+0x570] ;  /* 0x0005700001147983 */ /* 0x001ea80000300800 */
[----:B------:R-:W2:Y:S04]  /*10a20*/  LDL.LU R21, [R1+0x574] ;  /* 0x0005740001157983 */ /* 0x000ea80000300800 */
[----:B------:R-:W3:Y:S04]  /*10a30*/  LDL.LU R22, [R1+0x578] ;  /* 0x0005780001167983 */ /* 0x000ee80000300800 */
[----:B------:R-:W3:Y:S01]  /*10a40*/  LDL.LU R23, [R1+0x57c] ;  /* 0x00057c0001177983 */ /* 0x000ee20000300800 */
[----:B------:R-:W-:-:S02]  /*10a50*/  IMAD.MOV.U32 R8, RZ, RZ, R6 ;  /* 0x000000ffff087224 */ /* 0x000fc400078e0006 */
[----:B------:R-:W-:-:S05]  /*10a60*/  IMAD.MOV.U32 R9, RZ, RZ, R3 ;  /* 0x000000ffff097224 */ /* 0x000fca00078e0003 */
[----:B------:R-:W-:Y:S04]  /*10a70*/  STL.64 [R1+0xe38], R8 ;  /* 0x000e380801007387 */ /* 0x000fe80000100a00 */
[----:B---3--:R-:W-:Y:S01]  /*10a80*/  STL.64 [R1+0xde8], R22 ;  /* 0x000de81601007387 */ /* 0x008fe20000100a00 */
[----:B--2---:R0:W-:Y:S03]  /*10a90*/  STL.64 [R1+0xde0], R20 ;  /* 0x000de01401007387 */ /* 0x0041e60000100a00 */
[----:B0-----:R-:W2:Y:S01]  /*10aa0*/  LDL.LU R20, [R1+0x580] ;  /* 0x0005800001147983 */ /* 0x001ea20000300800 */
[----:B------:R-:W2:Y:S02]  /*10ab0*/  LDL.LU R21, [R1+0x584] ;  /* 0x0005840001157983 */ /* 0x000ea40000300800 */
[----:B------:R-:W3:Y:S02]  /*10ac0*/  LDL.LU R22, [R1+0x588] ;  /* 0x0005880001167983 */ /* 0x000ee40000300800 */
[----:B------:R-:W3:Y:S01]  /*10ad0*/  LDL.LU R23, [R1+0x58c] ;  /* 0x00058c0001177983 */ /* 0x000ee20000300800 */
[----:B------:R-:W4:Y:S01]  /*10ae0*/  LDL.LU R24, [R1+0x4d0] ;  /* 0x0004d00001187983 */ /* 0x000f220000300800 */
[----:B------:R-:W4:Y:S02]  /*10af0*/  LDL.LU R25, [R1+0x4d4] ;  /* 0x0004d40001197983 */ /* 0x000f240000300800 */
[----:B------:R-:W4:Y:S02]  /*10b00*/  LDL.LU R26, [R1+0x4d8] ;  /* 0x0004d800011a7983 */ /* 0x000f240000300800 */
[----:B------:R-:W4:Y:S01]  /*10b10*/  LDL.LU R27, [R1+0x4dc] ;  /* 0x0004dc00011b7983 */ /* 0x000f220000300800 */
[----:B------:R-:W2:Y:S01]  /*10b20*/  LDL.LU R8, [R1+0x5c0] ;  /* 0x0005c00001087983 */ /* 0x000ea20000300800 */
[----:B------:R-:W2:Y:S02]  /*10b30*/  LDL.LU R9, [R1+0x5c4] ;  /* 0x0005c40001097983 */ /* 0x000ea40000300800 */
[----:B------:R-:W2:Y:S02]  /*10b40*/  LDL.LU R10, [R1+0x5c8] ;  /* 0x0005c800010a7983 */ /* 0x000ea40000300800 */
[----:B------:R-:W2:Y:S02]  /*10b50*/  LDL.LU R11, [R1+0x5cc] ;  /* 0x0005cc00010b7983 */ /* 0x000ea40000300800 */
[----:B--2---:R-:W-:Y:S01]  /*10b60*/  STL.64 [R1+0xe48], R10 ;  /* 0x000e480a01007387 */ /* 0x004fe20000100a00 */
[----:B------:R-:W-:Y:S02]  /*10b70*/  STL.64 [R1+0xe40], R8 ;  /* 0x000e400801007387 */ /* 0x000fe40000100a00 */
[----:B---3--:R-:W-:Y:S02]  /*10b80*/  STL.64 [R1+0xe00], R22 ;  /* 0x000e001601007387 */ /* 0x008fe40000100a00 */
[----:B------:R0:W-:Y:S02]  /*10b90*/  STL.64 [R1+0xdf8], R20 ;  /* 0x000df81401007387 */ /* 0x0001e40000100a00 */
[----:B0-----:R-:W2:Y:S01]  /*10ba0*/  LDL.LU R20, [R1+0x590] ;  /* 0x0005900001147983 */ /* 0x001ea20000300800 */
[----:B------:R-:W2:Y:S02]  /*10bb0*/  LDL.LU R21, [R1+0x594] ;  /* 0x0005940001157983 */ /* 0x000ea40000300800 */
[----:B------:R-:W3:Y:S02]  /*10bc0*/  LDL.LU R22, [R1+0x598] ;  /* 0x0005980001167983 */ /* 0x000ee40000300800 */
[----:B------:R-:W3:Y:S02]  /*10bd0*/  LDL.LU R23, [R1+0x59c] ;  /* 0x00059c0001177983 */ /* 0x000ee40000300800 */
[----:B---3--:R-:W-:Y:S01]  /*10be0*/  STL.64 [R1+0xe18], R22 ;  /* 0x000e181601007387 */ /* 0x008fe20000100a00 */
[----:B--2---:R0:W-:Y:S03]  /*10bf0*/  STL.64 [R1+0xe10], R20 ;  /* 0x000e101401007387 */ /* 0x0041e60000100a00 */
        /* <DEDUP_REMOVED lines=9> */
[----:B------:R-:W3:Y:S01]  /*10c90*/  LDL.LU R23, [R1+0x5bc] ;  /* 0x0005bc0001177983 */ /* 0x000ee20000300800 */
[----:B----4-:R-:W-:Y:S01]  /*10ca0*/  HMMA.16816.F32 R16, R16, R4, R24 ;  /* 0x000000041010723c */ /* 0x010fe20000001818 */
[----:B------:R-:W0:Y:S04]  /*10cb0*/  LDSM.16.MT88.4 R24, [R28+0x8280] ;  /* 0x008280001c18783b */ /* 0x000e280000004200 */
[----:B---3--:R-:W-:Y:S01]  /*10cc0*/  STL.64 [R1+0xe58], R22 ;  /* 0x000e581601007387 */ /* 0x008fe20000100a00 */
[----:B--2---:R1:W-:Y:S03]  /*10cd0*/  STL.64 [R1+0xe50], R20 ;  /* 0x000e501401007387 */ /* 0x0043e60000100a00 */
[----:B-1----:R-:W2:Y:S01]  /*10ce0*/  LDL.LU R20, [R1+0x5d0] ;  /* 0x0005d00001147983 */ /* 0x002ea20000300800 */
[----:B------:R-:W2:Y:S02]  /*10cf0*/  LDL.LU R21, [R1+0x5d4] ;  /* 0x0005d40001157983 */ /* 0x000ea40000300800 */
[----:B------:R-:W2:Y:S02]  /*10d00*/  LDL.LU R22, [R1+0x5d8] ;  /* 0x0005d80001167983 */ /* 0x000ea40000300800 */
[----:B------:R-:W2:Y:S01]  /*10d10*/  LDL.LU R23, [R1+0x5dc] ;  /* 0x0005dc0001177983 */ /* 0x000ea20000300800 */
[----:B0-----:R-:W-:Y:S08]  /*10d20*/  STL.64 [R1+0xd40], R26 ;  /* 0x000d401a01007387 */ /* 0x001ff00000100a00 */
[----:B------:R-:W-:Y:S02]  /*10d30*/  STL.64 [R1+0x1f0], R16 ;  /* 0x0001f01001007387 */ /* 0x000fe40000100a00 */
[----:B------:R-:W-:Y:S02]  /*10d40*/  STL.64 [R1+0x1f8], R18 ;  /* 0x0001f81201007387 */ /* 0x000fe40000100a00 */
[----:B------:R-:W0:Y:S01]  /*10d50*/  LDSM.16.MT88.4 R16, [R28+0x8300] ;  /* 0x008300001c10783b */ /* 0x000e220000004200 */
[----:B------:R-:W-:-:S02]  /*10d60*/  IMAD.MOV.U32 R8, RZ, RZ, R2 ;  /* 0x000000ffff087224 */ /* 0x000fc400078e0002 */
[----:B------:R-:W-:Y:S01]  /*10d70*/  IMAD.MOV.U32 R9, RZ, RZ, R0 ;  /* 0x000000ffff097224 */ /* 0x000fe200078e0000 */
[----:B------:R1:W-:Y:S04]  /*10d80*/  STL.64 [R1+0xd38], R24 ;  /* 0x000d381801007387 */ /* 0x0003e80000100a00 */
[----:B-1----:R-:W3:Y:S04]  /*10d90*/  LDL.64 R24, [R1+0x50] ;  /* 0x0000500001187983 */ /* 0x002ee80000100a00 */
[----:B0-----:R-:W-:Y:S01]  /*10da0*/  STL.64 [R1+0xcc0], R18 ;  /* 0x000cc01201007387 */ /* 0x001fe20000100a00 */
[----:B------:R0:W-:Y:S03]  /*10db0*/  STL.64 [R1+0xcb8], R16 ;  /* 0x000cb81001007387 */ /* 0x0001e60000100a00 */
[----:B0-----:R-:W4:Y:S01]  /*10dc0*/  LDL.LU R16, [R1+0x540] ;  /* 0x0005400001107983 */ /* 0x001f220000300800 */
[----:B------:R-:W4:Y:S02]  /*10dd0*/  LDL.LU R17, [R1+0x544] ;  /* 0x0005440001117983 */ /* 0x000f240000300800 */
[----:B------:R-:W4:Y:S02]  /*10de0*/  LDL.LU R18, [R1+0x548] ;  /* 0x0005480001127983 */ /* 0x000f240000300800 */
[----:B------:R-:W4:Y:S01]  /*10df0*/  LDL.LU R19, [R1+0x54c] ;  /* 0x00054c0001137983 */ /* 0x000f220000300800 */
[C---:B--2---:R-:W-:Y:S01]  /*10e00*/  HMMA.16816.F32 R8, R12.reuse, R8, R20 ;  /* 0x000000080c08723c */ /* 0x044fe20000001814 */
[----:B------:R-:W2:Y:S01]  /*10e10*/  LDL.LU.64 R22, [R1+0xe58] ;  /* 0x000e580001167983 */ /* 0x000ea20000300a00 */
[----:B------:R-:W2:Y:S11]  /*10e20*/  LDL.LU.64 R20, [R1+0xe50] ;  /* 0x000e500001147983 */ /* 0x000eb60000300a00 */
[----:B------:R-:W-:Y:S10]  /*10e30*/  @!UPT UIADD3 URZ, URZ, URZ, URZ ;  /* 0x0000003f3f3ff290 */ /* 0x000ff4000fffe03f */
[----:B------:R-:W-:Y:S01]  /*10e40*/  STL.64 [R1+0x210], R8 ;  /* 0x0002100801007387 */ /* 0x000fe20000100a00 */
[----:B------:R0:W-:Y:S03]  /*10e50*/  STL.64 [R1+0x218], R10 ;  /* 0x0002180a01007387 */ /* 0x0001e60000100a00 */
[----:B0-----:R-:W3:Y:S01]  /*10e60*/  LDL.LU.64 R10, [R1+0xe48] ;  /* 0x000e4800010a7983 */ /* 0x001ee20000300a00 */
[----:B------:R-:W3:Y:S02]  /*10e70*/  LDL.LU.64 R8, [R1+0xe40] ;  /* 0x000e400001087983 */ /* 0x000ee40000300a00 */
[C---:B---3--:R-:W-:Y:S11]  /*10e80*/  HMMA.16816.F32 R8, R12.reuse, R24, R8 ;  /* 0x000000180c08723c */ /* 0x048ff60000001808 */
[----:B------:R-:W-:Y:S11]  /*10e90*/  @!UPT UIADD3 URZ, URZ, URZ, URZ ;  /* 0x0000003f3f3ff290 */ /* 0x000ff6000fffe03f */
[----:B------:R-:W-:Y:S01]  /*10ea0*/  @!UPT UIADD3 URZ, URZ, URZ, URZ ;  /* 0x0000003f3f3ff290 */ /* 0x000fe2000fffe03f */
[----:B------:R0:W-:Y:S01]  /*10eb0*/  STL.64 [R1+0x230], R8 ;  /* 0x0002300801007387 */ /* 0x0001e20000100a00 */
[----:B------:R2:W-:Y:S03]  /*10ec0*/  STL.64 [R1+0x238], R10 ;  /* 0x0002380a01007387 */ /* 0x0005e60000100a00 */
[----:B0-----:R-:W2:Y:S02]  /*10ed0*/  LDL.LU.64 R8, [R1+0xe38] ;  /* 0x000e380001087983 */ /* 0x001ea40000300a00 */
[C---:B--2---:R-:W-:Y:S02]  /*10ee0*/  HMMA.16816.F32 R8, R12.reuse, R8, R20 ;  /* 0x000000080c08723c */ /* 0x044fe40000001814 */
[----:B------:R-:W2:Y:S01]  /*10ef0*/  LDL.LU.64 R22, [R1+0xe30] ;  /* 0x000e300001167983 */ /* 0x000ea20000300a00 */
[----:B------:R-:W2:Y:S11]  /*10f00*/  LDL.LU.64 R20, [R1+0xe28] ;  /* 0x000e280001147983 */ /* 0x000eb60000300a00 */
[----:B------:R-:W-:Y:S09]  /*10f10*/  @!UPT UIADD3 URZ, URZ, URZ, URZ ;  /* 0x0000003f3f3ff290 */ /* 0x000ff2000fffe03f */
[----:B------:R0:W-:Y:S01]  /*10f20*/  STL.64 [R1+0x240], R8 ;  /* 0x0002400801007387 */ /* 0x0001e20000100a00 */
[----:B------:R-:W-:Y:S03]  /*10f30*/  STL.64 [R1+0x248], R10 ;  /* 0x0002480a01007387 */ /* 0x000fe60000100a00 */
[----:B0-----:R-:W2:Y:S02]  /*10f40*/  LDL.LU.64 R8, [R1+0xe20] ;  /* 0x000e200001087983 */ /* 0x001ea40000300a00 */
[C---:B--2---:R-:W-:Y:S01]  /*10f50*/  HMMA.16816.F32 R20, R12.reuse, R8, R20 ;  /* 0x000000080c14723c */ /* 0x044fe20000001814 */
[----:B------:R-:W-:Y:S02]  /*10f60*/  IMAD.MOV.U32 R0, RZ, RZ, R8 ;  /* 0x000000ffff007224 */ /* 0x000fe400078e0008 */
[----:B------:R-:W-:Y:S11]  /*10f70*/  IMAD.MOV.U32 R2, RZ, RZ, R9 ;  /* 0x000000ffff027224 */ /* 0x000ff600078e0009 */
[----:B------:R-:W-:Y:S09]  /*10f80*/  @!UPT UIADD3 URZ, URZ, URZ, URZ ;  /* 0x0000003f3f3ff290 */ /* 0x000ff2000fffe03f */
[----:B------:R-:W-:Y:S01]  /*10f90*/  STL.64 [R1+0x250], R20 ;  /* 0x0002501401007387 */ /* 0x000fe20000100a00 */
[----:B------:R0:W-:Y:S03]  /*10fa0*/  STL.64 [R1+0x258], R22 ;  /* 0x0002581601007387 */ /* 0x0001e60000100a00 */
[----:B0-----:R-:W2:Y:S01]  /*10fb0*/  LDL.LU.64 R22, [R1+0xe18] ;  /* 0x000e180001167983 */ /* 0x001ea20000300a00 */
[----:B------:R-:W2:Y:S02]  /*10fc0*/  LDL.LU.64 R20, [R1+0xe10] ;  /* 0x000e100001147983 */ /* 0x000ea40000300a00 */
[----:B------:R-:W2:Y:S02]  /*10fd0*/  LDL.LU.64 R8, [R1+0xe08] ;  /* 0x000e080001087983 */ /* 0x000ea40000300a00 */
[----:B--2---:R-:W-:Y:S01]  /*10fe0*/  HMMA.16816.F32 R20, R12, R8, R20 ;  /* 0x000000080c14723c */ /* 0x004fe20000001814 */
[----:B------:R-:W-:-:S02]  /*10ff0*/  IMAD.MOV.U32 R26, RZ, RZ, R8 ;  /* 0x000000ffff1a7224 */ /* 0x000fc400078e0008 */
[----:B------:R-:W-:Y:S11]  /*11000*/  IMAD.MOV.U32 R3, RZ, RZ, R9 ;  /* 0x000000ffff037224 */ /* 0x000ff600078e0009 */
[----:B------:R-:W-:Y:S09]  /*11010*/  @!UPT UIADD3 URZ, URZ, URZ, URZ ;  /* 0x0000003f3f3ff290 */ /* 0x000ff2000fffe03f */
[----:B------:R-:W-:Y:S01]  /*11020*/  STL.64 [R1+0x260], R20 ;  /* 0x0002601401007387 */ /* 0x000fe20000100a00 */
[----:B------:R0:W-:Y:S03]  /*11030*/  STL.64 [R1+0x268], R22 ;  /* 0x0002681601007387 */ /* 0x0001e60000100a00 */
[----:B0-----:R-:W2:Y:S01]  /*11040*/  LDL.LU.64 R22, [R1+0xe00] ;  /* 0x000e000001167983 */ /* 0x001ea20000300a00 */
[----:B------:R-:W2:Y:S02]  /*11050*/  LDL.LU.64 R20, [R1+0xdf8] ;  /* 0x000df80001147983 */ /* 0x000ea40000300a00 */
[----:B------:R-:W2:Y:S02]  /*11060*/  LDL.LU.64 R8, [R1+0xdf0] ;  /* 0x000df00001087983 */ /* 0x000ea40000300a00 */
[C---:B--2---:R-:W-:Y:S01]  /*11070*/  HMMA.16816.F32 R8, R12.reuse, R8, R20 ;  /* 0x000000080c08723c */ /* 0x044fe20000001814 */
[----:B------:R-:W2:Y:S01]  /*11080*/  LDL.LU.64 R22, [R1+0xde8] ;  /* 0x000de80001167983 */ /* 0x000ea20000300a00 */
[----:B------:R-:W2:Y:S11]  /*11090*/  LDL.LU.64 R20, [R1+0xde0] ;  /* 0x000de00001147983 */ /* 0x000eb60000300a00 */
[----:B------:R-:W-:Y:S10]  /*110a0*/  @!UPT UIADD3 URZ, URZ, URZ, URZ ;  /* 0x0000003f3f3ff290 */ /* 0x000ff4000fffe03f */
[----:B------:R-:W-:Y:S01]  /*110b0*/  STL.64 [R1+0x270], R8 ;  /* 0x0002700801007387 */ /* 0x000fe20000100a00 */
[----:B------:R0:W-:Y:S03]  /*110c0*/  STL.64 [R1+0x278], R10 ;  /* 0x0002780a01007387 */ /* 0x0001e60000100a00 */
[----:B0-----:R-:W3:Y:S01]  /*110d0*/  LDL.LU.64 R10, [R1+0xdd8] ;  /* 0x000dd800010a7983 */ /* 0x001ee20000300a00 */
[----:B------:R-:W2:Y:S02]  /*110e0*/  LDL.LU.64 R8, [R1+0xdd0] ;  /* 0x000dd00001087983 */ /* 0x000ea40000300a00 */
[C---:B--2---:R-:W-:Y:S11]  /*110f0*/  HMMA.16816.F32 R20, R12.reuse, R8, R20 ;  /* 0x000000080c14723c */ /* 0x044ff60000001814 */
[----:B------:R-:W-:Y:S11]  /*11100*/  @!UPT UIADD3 URZ, URZ, URZ, URZ ;  /* 0x0000003f3f3ff290 */ /* 0x000ff6000fffe03f */
[----:B------:R-:W-:Y:S01]  /*11110*/  @!UPT UIADD3 URZ, URZ, URZ, URZ ;  /* 0x0000003f3f3ff290 */ /* 0x000fe2000fffe03f */
[----:B------:R-:W-:Y:S01]  /*11120*/  STL.64 [R1+0x290], R20 ;  /* 0x0002901401007387 */ /* 0x000fe20000100a00 */
[----:B------:R0:W-:Y:S03]  /*11130*/  STL.64 [R1+0x298], R22 ;  /* 0x0002981601007387 */ /* 0x0001e60000100a00 */
[----:B0-----:R-:W2:Y:S01]  /*11140*/  LDL.LU.64 R22, [R1+0xdc8] ;  /* 0x000dc80001167983 */ /* 0x001ea20000300a00 */
[----:B------:R-:W2:Y:S02]  /*11150*/  LDL.LU.64 R20, [R1+0xdc0] ;  /* 0x000dc00001147983 */ /* 0x000ea40000300a00 */
[----:B---3--:R-:W-:Y:S02]  /*11160*/  STL.64 [R1+0xd60], R10 ;  /* 0x000d600a01007387 */ /* 0x008fe40000100a00 */
[----:B------:R0:W-:Y:S02]  /*11170*/  STL.64 [R1+0xd58], R8 ;  /* 0x000d580801007387 */ /* 0x0001e40000100a00 */
[----:B0-----:R-:W3:Y:S01]  /*11180*/  LDL.64 R8, [R1+0x60] ;  /* 0x0000600001087983 */ /* 0x001ee20000100a00 */
[----:B--2---:R-:W-:Y:S03]  /*11190*/  HMMA.16816.F32 R12, R12, R4, R20 ;  /* 0x000000040c0c723c */ /* 0x004fe60000001814 */
[----:B------:R-:W2:Y:S01]  /*111a0*/  LDL.LU.64 R22, [R1+0xdb8] ;  /* 0x000db80001167983 */ /* 0x000ea20000300a00 */
[----:B------:R-:W2:Y:S02]  /*111b0*/  LDL.LU.64 R20, [R1+0xdb0] ;  /* 0x000db00001147983 */ /* 0x000ea40000300a00 */
[----:B------:R0:W-:Y:S02]  /*111c0*/  STL.64 [R1+0xd98], R4 ;  /* 0x000d980401007387 */ /* 0x0001e40000100a00 */
[----:B0-----:R-:W2:Y:S11]  /*111d0*/  LDL.LU R4, [R1+0x550] ;  /* 0x0005500001047983 */ /* 0x001eb60000300800 */
[----:B------:R-:W-:Y:S04]  /*111e0*/  @!UPT UIADD3 URZ, URZ, URZ, URZ ;  /* 0x0000003f3f3ff290 */ /* 0x000fe8000fffe03f */
[----:B------:R0:W-:Y:S01]  /*111f0*/  STL.64 [R1+0x280], R12 ;  /* 0x0002800c01007387 */ /* 0x0001e20000100a00 */
[----:B------:R-:W-:Y:S02]  /*11200*/  STL.64 [R1+0x288], R14 ;  /* 0x0002880e01007387 */ /* 0x000fe40000100a00 */
[----:B------:R-:W2:Y:S02]  /*11210*/  LDL.LU R5, [R1+0x554] ;  /* 0x0005540001057983 */ /* 0x000ea40000300800 */
[----:B------:R-:W2:Y:S01]  /*11220*/  LDL.LU R6, [R1+0x558] ;  /* 0x0005580001067983 */ /* 0x000ea20000300800 */
[----:B------:R-:W2:Y:S01]  /*11230*/  LDL.LU R7, [R1+0x55c] ;  /* 0x00055c0001077983 */ /* 0x000ea20000300800 */
[----:B0-----:R-:W-:Y:S02]  /*11240*/  IMAD.MOV.U32 R12, RZ, RZ, R26 ;  /* 0x000000ffff0c7224 */ /* 0x001fe400078e001a */
[----:B------:R-:W-:Y:S02]  /*11250*/  IMAD.MOV.U32 R13, RZ, RZ, R3 ;  /* 0x000000ffff0d7224 */ /* 0x000fe400078e0003 */
[----:B---3--:R-:W-:-:S03]  /*11260*/  IMAD.MOV.U32 R3, RZ, RZ, R9 ;  /* 0x000000ffff037224 */ /* 0x008fc600078e0009 */
[----:B------:R2:W-:Y:S01]  /*11270*/  STL.64 [R1+0xd80], R12 ;  /* 0x000d800c01007387 */ /* 0x0005e20000100a00 */
[----:B------:R-:W-:Y:S01]  /*11280*/  IMAD.MOV.U32 R29, RZ, RZ, R24 ;  /* 0x000000ffff1d7224 */ /* 0x000fe200078e0018 */
[C---:B--2---:R-:W-:Y:S07]  /*11290*/  HMMA.16816.F32 R12, R20.reuse, R8, R4 ;  /* 0x00000008140c723c */ /* 0x044fee0000001804 */
[----:B------:R-:W-:Y:S02]  /*112a0*/  IMAD.MOV.U32 R6, RZ, RZ, R8 ;  /* 0x000000ffff067224 */ /* 0x000fe400078e0008 */
[----:B----4-:R-:W-:Y:S01]  /*112b0*/  HMMA.16816.F32 R8, R20, R24, R16 ;  /* 0x000000181408723c */ /* 0x010fe20000001810 */
[----:B------:R-:W-:Y:S11]  /*112c0*/  IMAD.MOV.U32 R7, RZ, RZ, R25 ;  /* 0x000000ffff077224 */ /* 0x000ff600078e0019 */
[----:B------:R-:W-:Y:S02]  /*112d0*/  @!UPT UIADD3 URZ, URZ, URZ, URZ ;  /* 0x0000003f3f3ff290 */ /* 0x000fe4000fffe03f */
[----:B------:R0:W-:Y:S01]  /*112e0*/  STL.64 [R1+0x2a0], R12 ;  /* 0x0002a00c01007387 */ /* 0x0001e20000100a00 */
[----:B------:R-:W-:Y:S08]  /*112f0*/  STL.64 [R1+0x2a8], R14 ;  /* 0x0002a80e01007387 */ /* 0x000ff00000100a00 */
[----:B------:R1:W-:Y:S01]  /*11300*/  STL.64 [R1+0x2b0], R8 ;  /* 0x0002b00801007387 */ /* 0x0003e20000100a00 */
[----:B------:R-:W-:Y:S02]  /*11310*/  STL.64 [R1+0x2b8], R10 ;  /* 0x0002b80a01007387 */ /* 0x000fe40000100a00 */
[----:B------:R-:W2:Y:S02]  /*11320*/  LDL.LU R16, [R1+0x470] ;  /* 0x0004700001107983 */ /* 0x000ea40000300800 */
[----:B------:R-:W2:Y:S01]  /*11330*/  LDL.LU R17, [R1+0x474] ;  /* 0x0004740001117983 */ /* 0x000ea20000300800 */
[----:B------:R-:W3:Y:S01]  /*11340*/  LDL.LU R18, [R1+0x478] ;  /* 0x0004780001127983 */ /* 0x000ee20000300800 */
[----:B------:R-:W3:Y:S02]  /*11350*/  LDL.LU R19, [R1+0x47c] ;  /* 0x00047c0001137983 */ /* 0x000ee40000300800 */
[----:B------:R-:W4:Y:S02]  /*11360*/  LDL.LU R24, [R1+0x4e0] ;  /* 0x0004e00001187983 */ /* 0x000f240000300800 */
[----:B------:R-:W4:Y:S02]  /*11370*/  LDL.LU R25, [R1+0x4e4] ;  /* 0x0004e40001197983 */ /* 0x000f240000300800 */
[----:B0-----:R-:W-:-:S02]  /*11380*/  IMAD.MOV.U32 R12, RZ, RZ, R0 ;  /* 0x000000ffff0c7224 */ /* 0x001fc400078e0000 */
[----:B------:R-:W-:Y:S01]  /*11390*/  IMAD.MOV.U32 R13, RZ, RZ, R2 ;  /* 0x000000ffff0d7224 */ /* 0x000fe200078e0002 */
[----:B------:R-:W2:Y:S01]  /*113a0*/  LDL.LU R26, [R1+0x4e8] ;  /* 0x0004e800011a7983 */ /* 0x000ea20000300800 */
[----:B------:R-:W2:Y:S02]  /*113b0*/  LDL.LU R27, [R1+0x4ec] ;  /* 0x0004ec00011b7983 */ /* 0x000ea40000300800 */
[----:B------:R-:W2:Y:S02]  /*113c0*/  LDL.LU R0, [R1+0xdac] ;  /* 0x000dac0001007983 */ /* 0x000ea40000300800 */
[----:B------:R-:W2:Y:S01]  /*113d0*/  LDL.LU R2, [R1+0xda8] ;  /* 0x000da80001027983 */ /* 0x000ea20000300800 */
[----:B------:R-:W-:Y:S01]  /*113e0*/  STL.64 [R1+0xda0], R12 ;  /* 0x000da00c01007387 */ /* 0x000fe20000100a00 */
[----:B-1----:R-:W2:Y:S03]  /*113f0*/  LDL.64 R8, [R1+0x10] ;  /* 0x0000100001087983 */ /* 0x002ea60000100a00 */
[----:B--2---:R0:W-:Y:S04]  /*11400*/  STL.64 [R1+0xd78], R8 ;  /* 0x000d780801007387 */ /* 0x0041e80000100a00 */
[----:B0-----:R-:W2:Y:S01]  /*11410*/  LDL.LU R8, [R1+0x510] ;  /* 0x0005100001087983 */ /* 0x001ea20000300800 */
[----:B------:R-:W2:Y:S02]  /*11420*/  LDL.LU R9, [R1+0x514] ;  /* 0x0005140001097983 */ /* 0x000ea40000300800 */
[----:B------:R-:W2:Y:S02]  /*11430*/  LDL.LU R10, [R1+0x518] ;  /* 0x00051800010a7983 */ /* 0x000ea40000300800 */
[----:B------:R-:W2:Y:S01]  /*11440*/  LDL.LU R11, [R1+0x51c] ;  /* 0x00051c00010b7983 */ /* 0x000ea20000300800 */
[----:B------:R-:W3:Y:S01]  /*11450*/  LDL.LU R12, [R1+0x530] ;  /* 0x00053000010c7983 */ /* 0x000ee20000300800 */
[----:B------:R-:W3:Y:S02]  /*11460*/  LDL.LU R13, [R1+0x534] ;  /* 0x00053400010d7983 */ /* 0x000ee40000300800 */
[----:B------:R-:W3:Y:S02]  /*11470*/  LDL.LU R14, [R1+0x538] ;  /* 0x00053800010e7983 */ /* 0x000ee40000300800 */
[----:B------:R-:W3:Y:S01]  /*11480*/  LDL.LU R15, [R1+0x53c] ;  /* 0x00053c00010f7983 */ /* 0x000ee20000300800 */
[----:B------:R-:W3:Y:S04]  /*11490*/  LDL.64 R4, [R1+0x40] ;  /* 0x0000400001047983 */ /* 0x000ee80000100a00 */
[----:B--2---:R-:W-:Y:S01]  /*114a0*/  STL.64 [R1+0xd90], R10 ;  /* 0x000d900a01007387 */ /* 0x004fe20000100a00 */
[----:B------:R0:W-:Y:S03]  /*114b0*/  STL.64 [R1+0xd88], R8 ;  /* 0x000d880801007387 */ /* 0x0001e60000100a00 */
[----:B0-----:R-:W2:Y:S01]  /*114c0*/  LDL.LU R8, [R1+0x520] ;  /* 0x0005200001087983 */ /* 0x001ea20000300800 */
[----:B------:R-:W2:Y:S02]  /*114d0*/  LDL.LU R9, [R1+0x524] ;  /* 0x0005240001097983 */ /* 0x000ea40000300800 */
[----:B------:R-:W2:Y:S02]  /*114e0*/  LDL.LU R10, [R1+0x528] ;  /* 0x00052800010a7983 */ /* 0x000ea40000300800 */
[----:B------:R-:W2:Y:S01]  /*114f0*/  LDL.LU R11, [R1+0x52c] ;  /* 0x00052c00010b7983 */ /* 0x000ea20000300800 */
[----:B------:R-:W-:Y:S01]  /*11500*/  STL.64 [R1+0xd50], R26 ;  /* 0x000d501a01007387 */ /* 0x000fe20000100a00 */
[----:B----4-:R0:W-:Y:S03]  /*11510*/  STL.64 [R1+0xd48], R24 ;  /* 0x000d481801007387 */ /* 0x0101e60000100a00 */
[----:B0-----:R-:W4:Y:S01]  /*11520*/  LDL.LU R24, [R1+0x4f0] ;  /* 0x0004f00001187983 */ /* 0x001f220000300800 */
[----:B------:R-:W4:Y:S02]  /*11530*/  LDL.LU R25, [R1+0x4f4] ;  /* 0x0004f40001197983 */ /* 0x000f240000300800 */
[----:B------:R-:W2:Y:S02]  /*11540*/  LDL.LU R26, [R1+0x4f8] ;  /* 0x0004f800011a7983 */ /* 0x000ea40000300800 */
[----:B------:R-:W2:Y:S01]  /*11550*/  LDL.LU R27, [R1+0x4fc] ;  /* 0x0004fc00011b7983 */ /* 0x000ea20000300800 */
[----:B---3--:R-:W-:Y:S01]  /*11560*/  HMMA.16816.F32 R12, R20, R4, R12 ;  /* 0x00000004140c723c */ /* 0x008fe2000000180c */
[----:B--2---:R-:W-:Y:S01]  /*11570*/  STL.64 [R1+0xd70], R26 ;  /* 0x000d701a01007387 */ /* 0x004fe20000100a00 */
[----:B----4-:R0:W-:Y:S03]  /*11580*/  STL.64 [R1+0xd68], R24 ;  /* 0x000d681801007387 */ /* 0x0101e60000100a00 */
[----:B0-----:R-:W2:Y:S01]  /*11590*/  LDL.LU R24, [R1+0x500] ;  /* 0x0005000001187983 */ /* 0x001ea20000300800 */
[----:B------:R-:W2:Y:S02]  /*115a0*/  LDL.LU R25, [R1+0x504] ;  /* 0x0005040001197983 */ /* 0x000ea40000300800 */
[----:B------:R-:W2:Y:S02]  /*115b0*/  LDL.LU R26, [R1+0x508] ;  /* 0x00050800011a7983 */ /* 0x000ea40000300800 */
[----:B------:R-:W2:Y:S01]  /*115c0*/  LDL.LU R27, [R1+0x50c] ;  /* 0x00050c00011b7983 */ /* 0x000ea20000300800 */
[----:B------:R-:W-:Y:S01]  /*115d0*/  STL.64 [R1+0xd00], R18 ;  /* 0x000d001201007387 */ /* 0x000fe20000100a00 */
[----:B------:R0:W-:Y:S03]  /*115e0*/  STL.64 [R1+0xcf8], R16 ;  /* 0x000cf81001007387 */ /* 0x0001e60000100a00 */
[----:B0-----:R-:W3:Y:S01]  /*115f0*/  LDL.LU R16, [R1+0x490] ;  /* 0x0004900001107983 */ /* 0x001ee20000300800 */
[----:B------:R-:W3:Y:S02]  /*11600*/  LDL.LU R17, [R1+0x494] ;  /* 0x0004940001117983 */ /* 0x000ee40000300800 */
[----:B------:R-:W4:Y:S02]  /*11610*/  LDL.LU R18, [R1+0x498] ;  /* 0x0004980001127983 */ /* 0x000f240000300800 */
[----:B------:R-:W4:Y:S02]  /*11620*/  LDL.LU R19, [R1+0x49c] ;  /* 0x00049c0001137983 */ /* 0x000f240000300800 */
[----:B----4-:R-:W-:Y:S01]  /*11630*/  STL.64 [R1+0xd10], R18 ;  /* 0x000d101201007387 */ /* 0x010fe20000100a00 */
[----:B---3--:R0:W-:Y:S02]  /*11640*/  STL.64 [R1+0xd08], R16 ;  /* 0x000d081001007387 */ /* 0x0081e40000100a00 */
[----:B0-----:R-:W-:-:S02]  /*11650*/  IMAD.MOV.U32 R16, RZ, RZ, R29 ;  /* 0x000000ffff107224 */ /* 0x001fc400078e001d */
[----:B------:R-:W-:-:S05]  /*11660*/  IMAD.MOV.U32 R17, RZ, RZ, R7 ;  /* 0x000000ffff117224 */ /* 0x000fca00078e0007 */
[----:B------:R-:W-:Y:S01]  /*11670*/  STL.64 [R1+0xd20], R16 ;  /* 0x000d201001007387 */ /* 0x000fe20000100a00 */
[----:B------:R0:W-:Y:S02]  /*11680*/  STL.64 [R1+0x2c0], R12 ;  /* 0x0002c00c01007387 */ /* 0x0001e40000100a00 */
[----:B------:R1:W-:Y:S01]  /*11690*/  STL.64 [R1+0x2c8], R14 ;  /* 0x0002c80e01007387 */ /* 0x0003e20000100a00 */
[----:B0-----:R-:W1:Y:S01]  /*116a0*/  LDL.LU.64 R12, [R1+0xda0] ;  /* 0x000da000010c7983 */ /* 0x001e620000300a00 */
[----:B------:R-:W-:Y:S02]  /*116b0*/  IMAD.MOV.U32 R18, RZ, RZ, R4 ;  /* 0x000000ffff127224 */ /* 0x000fe400078e0004 */
[----:B------:R-:W-:Y:S02]  /*116c0*/  IMAD.MOV.U32 R7, RZ, RZ, R5 ;  /* 0x000000ffff077224 */ /* 0x000fe400078e0005 */
[----:B------:R-:W3:Y:S01]  /*116d0*/  LDL.LU.64 R4, [R1+0xd98] ;  /* 0x000d980001047983 */ /* 0x000ee20000300a00 */
[C---:B-1----:R-:W-:Y:S03]  /*116e0*/  HMMA.16816.F32 R12, R20.reuse, R12, R8 ;  /* 0x0000000c140c723c */ /* 0x042fe60000001808 */
[----:B------:R-:W4:Y:S01]  /*116f0*/  LDL.LU.64 R10, [R1+0xd90] ;  /* 0x000d9000010a7983 */ /* 0x000f220000300a00 */
[----:B------:R-:W4:Y:S11]  /*11700*/  LDL.LU.64 R8, [R1+0xd88] ;  /* 0x000d880001087983 */ /* 0x000f360000300a00 */
[----:B------:R-:W-:Y:S08]  /*11710*/  @!UPT UIADD3 URZ, URZ, URZ, URZ ;  /* 0x0000003f3f3ff290 */ /* 0x000ff0000fffe03f */
[----:B------:R0:W-:Y:S01]  /*11720*/  STL.64 [R1+0x2d0], R12 ;  /* 0x0002d00c01007387 */ /* 0x0001e20000100a00 */
[----:B------:R-:W-:Y:S03]  /*11730*/  STL.64 [R1+0x2d8], R14 ;  /* 0x0002d80e01007387 */ /* 0x000fe60000100a00 */
[----:B0-----:R-:W4:Y:S02]  /*11740*/  LDL.LU.64 R12, [R1+0xd80] ;  /* 0x000d8000010c7983 */ /* 0x001f240000300a00 */
[----:B----4-:R-:W-:Y:S11]  /*11750*/  HMMA.16816.F32 R8, R20, R12, R8 ;  /* 0x0000000c1408723c */ /* 0x010ff60000001808 */
[----:B------:R-:W-:Y:S11]  /*11760*/  @!UPT UIADD3 URZ, URZ, URZ, URZ ;  /* 0x0000003f3f3ff290 */ /* 0x000ff6000fffe03f */
[----:B------:R-:W-:Y:S01]  /*11770*/  @!UPT UIADD3 URZ, URZ, URZ, URZ ;  /* 0x0000003f3f3ff290 */ /* 0x000fe2000fffe03f */
[----:B------:R0:W-:Y:S01]  /*11780*/  STL.64 [R1+0x2e0], R8 ;  /* 0x0002e00801007387 */ /* 0x0001e20000100a00 */
[----:B------:R-:W-:Y:S03]  /*11790*/  STL.64 [R1+0x2e8], R10 ;  /* 0x0002e80a01007387 */ /* 0x000fe60000100a00 */
[----:B0-----:R-:W2:Y:S01]  /*117a0*/  LDL.LU.64 R8, [R1+0xd78] ;  /* 0x000d780001087983 */ /* 0x001ea20000300a00 */
[----:B------:R0:W-:Y:S03]  /*117b0*/  STL.64 [R1+0xd18], R12 ;  /* 0x000d180c01007387 */ /* 0x0001e60000100a00 */
[----:B0-----:R-:W4:Y:S01]  /*117c0*/  LDL.LU R12, [R1+0x4a0] ;  /* 0x0004a000010c7983 */ /* 0x001f220000300800 */
[----:B------:R-:W4:Y:S02]  /*117d0*/  LDL.LU R13, [R1+0x4a4] ;  /* 0x0004a400010d7983 */ /* 0x000f240000300800 */
[----:B------:R-:W3:Y:S02]  /*117e0*/  LDL.LU R14, [R1+0x4a8] ;  /* 0x0004a800010e7983 */ /* 0x000ee40000300800 */
[----:B------:R-:W3:Y:S02]  /*117f0*/  LDL.LU R15, [R1+0x4ac] ;  /* 0x0004ac00010f7983 */ /* 0x000ee40000300800 */
[----:B------:R-:W-:-:S02]  /*11800*/  IMAD.MOV.U32 R16, RZ, RZ, R6 ;  /* 0x000000ffff107224 */ /* 0x000fc400078e0006 */
[----:B------:R-:W-:Y:S01]  /*11810*/  IMAD.MOV.U32 R17, RZ, RZ, R3 ;  /* 0x000000ffff117224 */ /* 0x000fe200078e0003 */
[C---:B--2---:R-:W-:Y:S01]  /*11820*/  HMMA.16816.F32 R24, R20.reuse, R8, R24 ;  /* 0x000000081418723c */ /* 0x044fe20000001818 */
[----:B------:R-:W-:Y:S02]  /*11830*/  IMAD.MOV.U32 R6, RZ, RZ, R8 ;  /* 0x000000ffff067224 */ /* 0x000fe400078e0008 */
[----:B------:R-:W-:Y:S01]  /*11840*/  IMAD.MOV.U32 R3, RZ, RZ, R9 ;  /* 0x000000ffff037224 */ /* 0x000fe200078e0009 */
[----:B---3--:R-:W-:Y:S01]  /*11850*/  STL.64 [R1+0xd30], R14 ;  /* 0x000d300e01007387 */ /* 0x008fe20000100a00 */
[----:B----4-:R0:W-:Y:S03]  /*11860*/  STL.64 [R1+0xd28], R12 ;  /* 0x000d280c01007387 */ /* 0x0101e60000100a00 */
[----:B0-----:R-:W2:Y:S01]  /*11870*/  LDL.LU R12, [R1+0x4c0] ;  /* 0x0004c000010c7983 */ /* 0x001ea20000300800 */
[----:B------:R-:W2:Y:S02]  /*11880*/  LDL.LU R13, [R1+0x4c4] ;  /* 0x0004c400010d7983 */ /* 0x000ea40000300800 */
[----:B------:R-:W2:Y:S02]  /*11890*/  LDL.LU R14, [R1+0x4c8] ;  /* 0x0004c800010e7983 */ /* 0x000ea40000300800 */
[----:B------:R-:W2:Y:S10]  /*118a0*/  LDL.LU R15, [R1+0x4cc] ;  /* 0x0004cc00010f7983 */ /* 0x000eb40000300800 */
[----:B------:R-:W-:Y:S01]  /*118b0*/  STL.64 [R1+0x560], R24 ;  /* 0x0005601801007387 */ /* 0x000fe20000100a00 */
[----:B------:R0:W-:Y:S03]  /*118c0*/  STL.64 [R1+0x568], R26 ;  /* 0x0005681a01007387 */ /* 0x0001e60000100a00 */
[----:B0-----:R-:W3:Y:S01]  /*118d0*/  LDL.LU.64 R26, [R1+0xd70] ;  /* 0x000d7000011a7983 */ /* 0x001ee20000300a00 */
[----:B------:R-:W3:Y:S02]  /*118e0*/  LDL.LU.64 R24, [R1+0xd68] ;  /* 0x000d680001187983 */ /* 0x000ee40000300a00 */
[----:B------:R-:W4:Y:S02]  /*118f0*/  LDL.LU.64 R10, [R1+0xd60] ;  /* 0x000d6000010a7983 */ /* 0x000f240000300a00 */
[----:B------:R-:W3:Y:S02]  /*11900*/  LDL.LU.64 R8, [R1+0xd58] ;  /* 0x000d580001087983 */ /* 0x000ee40000300a00 */
[C---:B---3--:R-:W-:Y:S11]  /*11910*/  HMMA.16816.F32 R24, R20.reuse, R8, R24 ;  /* 0x000000081418723c */ /* 0x048ff60000001818 */
[----:B------:R-:W-:Y:S11]  /*11920*/  @!UPT UIADD3 URZ, URZ, URZ, URZ ;  /* 0x0000003f3f3ff290 */ /* 0x000ff6000fffe03f */
[----:B------:R-:W-:Y:S01]  /*11930*/  @!UPT UIADD3 URZ, URZ, URZ, URZ ;  /* 0x0000003f3f3ff290 */ /* 0x000fe2000fffe03f */
[----:B------:R-:W-:Y:S01]  /*11940*/  STL.64 [R1+0x550], R24 ;  /* 0x0005501801007387 */ /* 0x000fe20000100a00 */
[----:B------:R0:W-:Y:S03]  /*11950*/  STL.64 [R1+0x558], R26 ;  /* 0x0005581a01007387 */ /* 0x0001e60000100a00 */
[----:B0-----:R-:W3:Y:S01]  /*11960*/  LDL.LU.64 R26, [R1+0xd50] ;  /* 0x000d5000011a7983 */ /* 0x001ee20000300a00 */
[----:B------:R-:W3:Y:S02]  /*11970*/  LDL.LU.64 R24, [R1+0xd48] ;  /* 0x000d480001187983 */ /* 0x000ee40000300a00 */
[----:B----4-:R-:W-:Y:S02]  /*11980*/  STL.64 [R1+0xcd8], R10 ;  /* 0x000cd80a01007387 */ /* 0x010fe40000100a00 */
[----:B------:R0:W-:Y:S01]  /*11990*/  STL.64 [R1+0xcd0], R8 ;  /* 0x000cd00801007387 */ /* 0x0001e20000100a00 */
[----:B---3--:R-:W-:Y:S01]  /*119a0*/  HMMA.16816.F32 R20, R20, R4, R24 ;  /* 0x000000041414723c */ /* 0x008fe20000001818 */
[----:B------:R-:W2:Y:S01]  /*119b0*/  LDL.LU.64 R26, [R1+0xd40] ;  /* 0x000d4000011a7983 */ /* 0x000ea20000300a00 */
[----:B------:R-:W2:Y:S02]  /*119c0*/  LDL.LU.64 R24, [R1+0xd38] ;  /* 0x000d380001187983 */ /* 0x000ea40000300a00 */
[----:B0-----:R-:W-:-:S02]  /*119d0*/  IMAD.MOV.U32 R8, RZ, RZ, R18 ;  /* 0x000000ffff087224 */ /* 0x001fc400078e0012 */
[----:B------:R-:W-:Y:S11]  /*119e0*/  STL.64 [R1+0xcc8], R4 ;  /* 0x000cc80401007387 */ /* 0x000ff60000100a00 */
[----:B------:R-:W-:Y:S06]  /*119f0*/  @!UPT UIADD3 URZ, URZ, URZ, URZ ;  /* 0x0000003f3f3ff290 */ /* 0x000fec000fffe03f */
[----:B------:R0:W-:Y:S01]  /*11a00*/  STL.64 [R1+0x540], R20 ;  /* 0x0005401401007387 */ /* 0x0001e20000100a00 */
[----:B------:R-:W-:Y:S03]  /*11a10*/  STL.64 [R1+0x548], R22 ;  /* 0x0005481601007387 */ /* 0x000fe60000100a00 */
[----:B0-----:R-:W3:Y:S01]  /*11a20*/  LDL.LU.64 R20, [R1+0x30] ;  /* 0x0000300001147983 */ /* 0x001ee20000300a00 */
[C---:B--2---:R-:W-:Y:S03]  /*11a30*/  HMMA.16816.F32 R16, R24.reuse, R16, R12 ;  /* 0x000000101810723c */ /* 0x044fe6000000180c */
[----:B------:R-:W2:Y:S01]  /*11a40*/  LDL.LU.64 R14, [R1+0xd30] ;  /* 0x000d3000010e7983 */ /* 0x000ea20000300a00 */
[----:B------:R-:W2:Y:S11]  /*11a50*/  LDL.LU.64 R12, [R1+0xd28] ;  /* 0x000d2800010c7983 */ /* 0x000eb60000300a00 */
[----:B------:R-:W-:Y:S08]  /*11a60*/  @!UPT UIADD3 URZ, URZ, URZ, URZ ;  /* 0x0000003f3f3ff290 */ /* 0x000ff0000fffe03f */
[----:B------:R0:W-:Y:S01]  /*11a70*/  STL.64 [R1+0x530], R16 ;  /* 0x0005301001007387 */ /* 0x0001e20000100a00 */
[----:B------:R2:W-:Y:S03]  /*11a80*/  STL.64 [R1+0x538], R18 ;  /* 0x0005381201007387 */ /* 0x0005e60000100a00 */
[----:B0-----:R-:W2:Y:S02]  /*11a90*/  LDL.LU.64 R16, [R1+0xd20] ;  /* 0x000d200001107983 */ /* 0x001ea40000300a00 */
[----:B--2---:R-:W-:Y:S02]  /*11aa0*/  HMMA.16816.F32 R16, R24, R16, R12 ;  /* 0x000000101810723c */ /* 0x004fe4000000180c */
[----:B------:R-:W2:Y:S11]  /*11ab0*/  LDL.LU.64 R12, [R1+0xd18] ;  /* 0x000d1800010c7983 */ /* 0x000eb60000300a00 */
[----:B------:R-:W-:Y:S10]  /*11ac0*/  @!UPT UIADD3 URZ, URZ, URZ, URZ ;  /* 0x0000003f3f3ff290 */ /* 0x000ff4000fffe03f */
[----:B------:R-:W-:Y:S01]  /*11ad0*/  STL.64 [R1+0x520], R16 ;  /* 0x0005201001007387 */ /* 0x000fe20000100a00 */
[----:B------:R0:W-:Y:S03]  /*11ae0*/  STL.64 [R1+0x528], R18 ;  /* 0x0005281201007387 */ /* 0x0001e60000100a00 */
[----:B0-----:R-:W4:Y:S01]  /*11af0*/  LDL.LU.64 R18, [R1+0xd10] ;  /* 0x000d100001127983 */ /* 0x001f220000300a00 */
[----:B------:R-:W4:Y:S02]  /*11b00*/  LDL.LU.64 R16, [R1+0xd08] ;  /* 0x000d080001107983 */ /* 0x000f240000300a00 */
[----:B------:R-:W-:-:S07]  /*11b10*/  IMAD.MOV.U32 R9, RZ, RZ, R7 ;  /* 0x000000ffff097224 */ /* 0x000fce00078e0007 */
[----:B----4-:R-:W-:Y:S01]  /*11b20*/  HMMA.16816.F32 R8, R24, R8, R16 ;  /* 0x000000081808723c */ /* 0x010fe20000001810 */
[----:B------:R-:W3:Y:S01]  /*11b30*/  LDL.LU.64 R18, [R1+0xd00] ;  /* 0x000d000001127983 */ /* 0x000ee20000300a00 */
[----:B------:R-:W3:Y:S11]  /*11b40*/  LDL.LU.64 R16, [R1+0xcf8] ;  /* 0x000cf80001107983 */ /* 0x000ef60000300a00 */
[----:B------:R-:W-:Y:S10]  /*11b50*/  @!UPT UIADD3 URZ, URZ, URZ, URZ ;  /* 0x0000003f3f3ff290 */ /* 0x000ff4000fffe03f */
[----:B------:R0:W-:Y:S01]  /*11b60*/  STL.64 [R1+0x510], R8 ;  /* 0x0005100801007387 */ /* 0x0001e20000100a00 */
[----:B------:R-:W-:Y:S02]  /*11b70*/  STL.64 [R1+0x518], R10 ;  /* 0x0005180a01007387 */ /* 0x000fe40000100a00 */
[----:B0-----:R-:W-:Y:S02]  /*11b80*/  IMAD.MOV.U32 R8, RZ, RZ, R6 ;  /* 0x000000ffff087224 */ /* 0x001fe400078e0006 */
[----:B------:R-:W-:-:S05]  /*11b90*/  IMAD.MOV.U32 R9, RZ, RZ, R3 ;  /* 0x000000ffff097224 */ /* 0x000fca00078e0003 */
[----:B------:R0:W-:Y:S04]  /*11ba0*/  STL.64 [R1+0xcf0], R8 ;  /* 0x000cf00801007387 */ /* 0x0001e80000100a00 */
[----:B0-----:R-:W2:Y:S01]  /*11bb0*/  LDL.LU R8, [R1+0x450] ;  /* 0x0004500001087983 */ /* 0x001ea20000300800 */
[----:B------:R-:W2:Y:S02]  /*11bc0*/  LDL.LU R9, [R1+0x454] ;  /* 0x0004540001097983 */ /* 0x000ea40000300800 */
[----:B------:R-:W2:Y:S02]  /*11bd0*/  LDL.LU R10, [R1+0x458] ;  /* 0x00045800010a7983 */ /* 0x000ea40000300800 */
[----:B------:R-:W2:Y:S01]  /*11be0*/  LDL.LU R11, [R1+0x45c] ;  /* 0x00045c00010b7983 */ /* 0x000ea20000300800 */
[----:B------:R-:W4:Y:S01]  /*11bf0*/  LDL.LU R4, [R1+0x3f0] ;  /* 0x0003f00001047983 */ /* 0x000f220000300800 */
[----:B------:R-:W4:Y:S02]  /*11c00*/  LDL.LU R5, [R1+0x3f4] ;  /* 0x0003f40001057983 */ /* 0x000f240000300800 */
[----:B------:R-:W2:Y:S02]  /*11c10*/  LDL.LU R6, [R1+0x3f8] ;  /* 0x0003f80001067983 */ /* 0x000ea40000300800 */
[----:B------:R-:W2:Y:S01]  /*11c20*/  LDL.LU R7, [R1+0x3fc] ;  /* 0x0003fc0001077983 */ /* 0x000ea20000300800 */
[C---:B---3--:R-:W-:Y:S01]  /*11c30*/  HMMA.16816.F32 R16, R24.reuse, R20, R16 ;  /* 0x000000141810723c */ /* 0x048fe20000001810 */
[----:B--2---:R-:W-:Y:S01]  /*11c40*/  STL.64 [R1+0xce8], R6 ;  /* 0x000ce80601007387 */ /* 0x004fe20000100a00 */
[----:B----4-:R0:W-:Y:S03]  /*11c50*/  STL.64 [R1+0xce0], R4 ;  /* 0x000ce00401007387 */ /* 0x0101e60000100a00 */
[----:B0-----:R-:W2:Y:S01]  /*11c60*/  LDL.LU R4, [R1+0x400] ;  /* 0x0004000001047983 */ /* 0x001ea20000300800 */
[----:B------:R-:W2:Y:S02]  /*11c70*/  LDL.LU R5, [R1+0x404] ;  /* 0x0004040001057983 */ /* 0x000ea40000300800 */
[----:B------:R-:W2:Y:S02]  /*11c80*/  LDL.LU R6, [R1+0x408] ;  /* 0x0004080001067983 */ /* 0x000ea40000300800 */
[----:B------:R-:W2:Y:S11]  /*11c90*/  LDL.LU R7, [R1+0x40c] ;  /* 0x00040c0001077983 */ /* 0x000eb60000300800 */
[----:B------:R-:W-:Y:S02]  /*11ca0*/  @!UPT UIADD3 URZ, URZ, URZ, URZ ;  /* 0x0000003f3f3ff290 */ /* 0x000fe4000fffe03f */
[----:B------:R0:W-:Y:S01]  /*11cb0*/  STL.64 [R1+0x500], R16 ;  /* 0x0005001001007387 */ /* 0x0001e20000100a00 */
[----:B------:R1:W-:Y:S03]  /*11cc0*/  STL.64 [R1+0x508], R18 ;  /* 0x0005081201007387 */ /* 0x0003e60000100a00 */
[----:B0-----:R-:W3:Y:S01]  /*11cd0*/  LDL.LU R16, [R1+0x3e0] ;  /* 0x0003e00001107983 */ /* 0x001ee20000300800 */
[----:B------:R-:W3:Y:S02]  /*11ce0*/  LDL.LU R17, [R1+0x3e4] ;  /* 0x0003e40001117983 */ /* 0x000ee40000300800 */
[----:B-1----:R-:W3:Y:S02]  /*11cf0*/  LDL.LU R18, [R1+0x3e8] ;  /* 0x0003e80001127983 */ /* 0x002ee40000300800 */
[----:B------:R-:W3:Y:S01]  /*11d00*/  LDL.LU R19, [R1+0x3ec] ;  /* 0x0003ec0001137983 */ /* 0x000ee20000300800 */
[----:B------:R0:W-:Y:S04]  /*11d10*/  STL.64 [R1+0xc80], R20 ;  /* 0x000c801401007387 */ /* 0x0001e80000100a00 */
[----:B0-----:R-:W4:Y:S01]  /*11d20*/  LDL.LU.64 R20, [R1+0x40] ;  /* 0x0000400001147983 */ /* 0x001f220000300a00 */
[C---:B------:R-:W-:Y:S03]  /*11d30*/  HMMA.16816.F32 R8, R24.reuse, R12, R8 ;  /* 0x0000000c1808723c */ /* 0x040fe60000001808 */
[----:B----4-:R0:W-:Y:S04]  /*11d40*/  STL.64 [R1+0xc98], R20 ;  /* 0x000c981401007387 */ /* 0x0101e80000100a00 */
[----:B0-----:R-:W4:Y:S04]  /*11d50*/  LDL.LU.64 R20, [R1+0x50] ;  /* 0x0000500001147983 */ /* 0x001f280000300a00 */
[----:B----4-:R0:W-:Y:S04]  /*11d60*/  STL.64 [R1+0xca0], R20 ;  /* 0x000ca01401007387 */ /* 0x0101e80000100a00 */
[----:B0-----:R-:W4:Y:S08]  /*11d70*/  LDL.LU.64 R20, [R1+0x60] ;  /* 0x0000600001147983 */ /* 0x001f300000300a00 */
[----:B------:R0:W-:Y:S02]  /*11d80*/  STL.64 [R1+0x4f0], R8 ;  /* 0x0004f00801007387 */ /* 0x0001e40000100a00 */
[----:B------:R-:W-:Y:S01]  /*11d90*/  STL.64 [R1+0x4f8], R10 ;  /* 0x0004f80a01007387 */ /* 0x000fe20000100a00 */
[----:B0-----:R-:W2:Y:S01]  /*11da0*/  LDL.LU.64 R8, [R1+0xcf0] ;  /* 0x000cf00001087983 */ /* 0x001ea20000300a00 */
[----:B------:R0:W-:Y:S03]  /*11db0*/  STL.64 [R1+0xc78], R12 ;  /* 0x000c780c01007387 */ /* 0x0001e60000100a00 */
[----:B0-----:R-:W2:Y:S01]  /*11dc0*/  LDL.LU R12, [R1+0x3a0] ;  /* 0x0003a000010c7983 */ /* 0x001ea20000300800 */
[----:B------:R-:W2:Y:S02]  /*11dd0*/  LDL.LU R13, [R1+0x3a4] ;  /* 0x0003a400010d7983 */ /* 0x000ea40000300800 */
[----:B------:R-:W2:Y:S02]  /*11de0*/  LDL.LU R14, [R1+0x3a8] ;  /* 0x0003a800010e7983 */ /* 0x000ea40000300800 */
[----:B------:R-:W2:Y:S02]  /*11df0*/  LDL.LU R15, [R1+0x3ac] ;  /* 0x0003ac00010f7983 */ /* 0x000ea40000300800 */
[----:B--2---:R-:W-:Y:S01]  /*11e00*/  STL.64 [R1+0xc90], R14 ;  /* 0x000c900e01007387 */ /* 0x004fe20000100a00 */
[----:B------:R0:W-:Y:S03]  /*11e10*/  STL.64 [R1+0xc88], R12 ;  /* 0x000c880c01007387 */ /* 0x0001e60000100a00 */
[----:B0-----:R-:W2:Y:S01]  /*11e20*/  LDL.LU R12, [R1+0x3b0] ;  /* 0x0003b000010c7983 */ /* 0x001ea20000300800 */
[----:B------:R-:W2:Y:S02]  /*11e30*/  LDL.LU R13, [R1+0x3b4] ;  /* 0x0003b400010d7983 */ /* 0x000ea40000300800 */
[----:B------:R-:W2:Y:S02]  /*11e40*/  LDL.LU R14, [R1+0x3b8] ;  /* 0x0003b800010e7983 */ /* 0x000ea40000300800 */
[----:B------:R-:W2:Y:S01]  /*11e50*/  LDL.LU R15, [R1+0x3bc] ;  /* 0x0003bc00010f7983 */ /* 0x000ea20000300800 */
[C---:B------:R-:W-:Y:S01]  /*11e60*/  HMMA.16816.F32 R8, R24.reuse, R8, R4 ;  /* 0x000000081808723c */ /* 0x040fe20000001804 */
[----:B--2---:R-:W-:Y:S01]  /*11e70*/  STL.64 [R1+0xcb0], R14 ;  /* 0x000cb00e01007387 */ /* 0x004fe20000100a00 */
[----:B------:R0:W-:Y:S03]  /*11e80*/  STL.64 [R1+0xca8], R12 ;  /* 0x000ca80c01007387 */ /* 0x0001e60000100a00 */
[----:B0-----:R-:W2:Y:S01]  /*11e90*/  LDL.LU R12, [R1+0x3d0] ;  /* 0x0003d000010c7983 */ /* 0x001ea20000300800 */
[----:B------:R-:W2:Y:S02]  /*11ea0*/  LDL.LU R13, [R1+0x3d4] ;  /* 0x0003d400010d7983 */ /* 0x000ea40000300800 */
[----:B------:R-:W2:Y:S02]  /*11eb0*/  LDL.LU R14, [R1+0x3d8] ;  /* 0x0003d800010e7983 */ /* 0x000ea40000300800 */
[----:B------:R-:W2:Y:S01]  /*11ec0*/  LDL.LU R15, [R1+0x3dc] ;  /* 0x0003dc00010f7983 */ /* 0x000ea20000300800 */
[----:B------:R-:W2:Y:S01]  /*11ed0*/  LDL.LU.64 R6, [R1+0xce8] ;  /* 0x000ce80001067983 */ /* 0x000ea20000300a00 */
[----:B------:R-:W2:Y:S11]  /*11ee0*/  LDL.LU.64 R4, [R1+0xce0] ;  /* 0x000ce00001047983 */ /* 0x000eb60000300a00 */
[----:B------:R-:W-:Y:S02]  /*11ef0*/  STL.64 [R1+0x4e0], R8 ;  /* 0x0004e00801007387 */ /* 0x000fe40000100a00 */
[----:B------:R0:W-:Y:S02]  /*11f00*/  STL.64 [R1+0x4e8], R10 ;  /* 0x0004e80a01007387 */ /* 0x0001e40000100a00 */
[----:B0-----:R-:W2:Y:S01]  /*11f10*/  LDL.LU.64 R10, [R1+0xcd8] ;  /* 0x000cd800010a7983 */ /* 0x001ea20000300a00 */
[----:B------:R-:W2:Y:S02]  /*11f20*/  LDL.LU.64 R8, [R1+0xcd0] ;  /* 0x000cd00001087983 */ /* 0x000ea40000300a00 */
[C---:B--2---:R-:W-:Y:S11]  /*11f30*/  HMMA.16816.F32 R4, R24.reuse, R8, R4 ;  /* 0x000000081804723c */ /* 0x044ff60000001804 */
[----:B------:R-:W-:Y:S11]  /*11f40*/  @!UPT UIADD3 URZ, URZ, URZ, URZ ;  /* 0x0000003f3f3ff290 */ /* 0x000ff6000fffe03f */
[----:B------:R-:W-:Y:S01]  /*11f50*/  @!UPT UIADD3 URZ, URZ, URZ, URZ ;  /* 0x0000003f3f3ff290 */ /* 0x000fe2000fffe03f */
[----:B------:R0:W-:Y:S01]  /*11f60*/  STL.64 [R1+0x4d0], R4 ;  /* 0x0004d00401007387 */ /* 0x0001e20000100a00 */
[----:B------:R-:W-:Y:S03]  /*11f70*/  STL.64 [R1+0x4d8], R6 ;  /* 0x0004d80601007387 */ /* 0x000fe60000100a00 */
[----:B0-----:R-:W3:Y:S01]  /*11f80*/  LDL.LU.64 R4, [R1+0xcc8] ;  /* 0x000cc80001047983 */ /* 0x001ee20000300a00 */
[----:B------:R-:W-:Y:S02]  /*11f90*/  STL.64 [R1+0xc58], R10 ;  /* 0x000c580a01007387 */ /* 0x000fe40000100a00 */
[----:B------:R0:W-:Y:S02]  /*11fa0*/  STL.64 [R1+0xc50], R8 ;  /* 0x000c500801007387 */ /* 0x0001e40000100a00 */
[----:B0-----:R-:W2:Y:S01]  /*11fb0*/  LDL.LU.64 R8, [R1+0x10] ;  /* 0x0000100001087983 */ /* 0x001ea20000300a00 */
[----:B---3--:R-:W-:Y:S03]  /*11fc0*/  HMMA.16816.F32 R24, R24, R4, R16 ;  /* 0x000000041818723c */ /* 0x008fe60000001810 */
[----:B--2---:R0:W-:Y:S04]  /*11fd0*/  STL.64 [R1+0xc70], R8 ;  /* 0x000c700801007387 */ /* 0x0041e80000100a00 */
[----:B0-----:R-:W2:Y:S01]  /*11fe0*/  LDL.LU R8, [R1+0x390] ;  /* 0x0003900001087983 */ /* 0x001ea20000300800 */
[----:B------:R-:W2:Y:S02]  /*11ff0*/  LDL.LU R9, [R1+0x394] ;  /* 0x0003940001097983 */ /* 0x000ea40000300800 */
[----:B------:R-:W2:Y:S02]  /*12000*/  LDL.LU R10, [R1+0x398] ;  /* 0x00039800010a7983 */ /* 0x000ea40000300800 */
[----:B------:R-:W2:Y:S01]  /*12010*/  LDL.LU R11, [R1+0x39c] ;  /* 0x00039c00010b7983 */ /* 0x000ea20000300800 */
[----:B------:R-:W3:Y:S01]  /*12020*/  LDL.LU.64 R18, [R1+0xcc0] ;  /* 0x000cc00001127983 */ /* 0x000ee20000300a00 */
[----:B------:R-:W3:Y:S09]  /*12030*/  LDL.LU.64 R16, [R1+0xcb8] ;  /* 0x000cb80001107983 */ /* 0x000ef20000300a00 */
[----:B------:R0:W-:Y:S02]  /*12040*/  STL.64 [R1+0x440], R24 ;  /* 0x0004401801007387 */ /* 0x0001e40000100a00 */
[----:B------:R1:W-:Y:S02]  /*12050*/  STL.64 [R1+0x448], R26 ;  /* 0x0004481a01007387 */ /* 0x0003e40000100a00 */
[----:B----4-:R-:W-:-:S02]  /*12060*/  IMAD.MOV.U32 R3, RZ, RZ, R20 ;  /* 0x000000ffff037224 */ /* 0x010fc400078e0014 */
[----:B------:R-:W-:Y:S01]  /*12070*/  IMAD.MOV.U32 R29, RZ, RZ, R21 ;  /* 0x000000ffff1d7224 */ /* 0x000fe200078e0015 */
[----:B0-----:R-:W4:Y:S01]  /*12080*/  LDL.LU R24, [R1+0x3c0] ;  /* 0x0003c00001187983 */ /* 0x001f220000300800 */
[----:B------:R-:W4:Y:S02]  /*12090*/  LDL.LU R25, [R1+0x3c4] ;  /* 0x0003c40001197983 */ /* 0x000f240000300800 */
[----:B-1----:R-:W4:Y:S02]  /*120a0*/  LDL.LU R26, [R1+0x3c8] ;  /* 0x0003c800011a7983 */ /* 0x002f240000300800 */
[----:B------:R-:W4:Y:S01]  /*120b0*/  LDL.LU R27, [R1+0x3cc] ;  /* 0x0003cc00011b7983 */ /* 0x000f220000300800 */
[C---:B---3--:R-:W-:Y:S11]  /*120c0*/  HMMA.16816.F32 R12, R16.reuse, R20, R12 ;  /* 0x00000014100c723c */ /* 0x048ff6000000180c */
[----:B------:R-:W-:Y:S11]  /*120d0*/  @!UPT UIADD3 URZ, URZ, URZ, URZ ;  /* 0x0000003f3f3ff290 */ /* 0x000ff6000fffe03f */
[----:B------:R-:W-:Y:S01]  /*120e0*/  @!UPT UIADD3 URZ, URZ, URZ, URZ ;  /* 0x0000003f3f3ff290 */ /* 0x000fe2000fffe03f */
[----:B------:R-:W-:Y:S01]  /*120f0*/  STL.64 [R1+0x4c0], R12 ;  /* 0x0004c00c01007387 */ /* 0x000fe20000100a00 */
[----:B------:R0:W-:Y:S03]  /*12100*/  STL.64 [R1+0x4c8], R14 ;  /* 0x0004c80e01007387 */ /* 0x0001e60000100a00 */
[----:B0-----:R-:W3:Y:S01]  /*12110*/  LDL.LU.64 R14, [R1+0xcb0] ;  /* 0x000cb000010e7983 */ /* 0x001ee20000300a00 */
[----:B------:R-:W3:Y:S02]  /*12120*/  LDL.LU.64 R12, [R1+0xca8] ;  /* 0x000ca800010c7983 */ /* 0x000ee40000300a00 */
[----:B------:R-:W4:Y:S02]  /*12130*/  LDL.LU.64 R20, [R1+0xca0] ;  /* 0x000ca00001147983 */ /* 0x000f240000300a00 */
[C---:B----4-:R-:W-:Y:S11]  /*12140*/  HMMA.16816.F32 R24, R16.reuse, R20, R24 ;  /* 0x000000141018723c */ /* 0x050ff60000001818 */
[----:B------:R-:W-:Y:S11]  /*12150*/  @!UPT UIADD3 URZ, URZ, URZ, URZ ;  /* 0x0000003f3f3ff290 */ /* 0x000ff6000fffe03f */
[----:B------:R-:W-:Y:S01]  /*12160*/  @!UPT UIADD3 URZ, URZ, URZ, URZ ;  /* 0x0000003f3f3ff290 */ /* 0x000fe2000fffe03f */
[----:B------:R0:W-:Y:S01]  /*12170*/  STL.64 [R1+0x4b0], R24 ;  /* 0x0004b01801007387 */ /* 0x0001e20000100a00 */
[----:B------:R1:W-:Y:S02]  /*12180*/  STL.64 [R1+0x4b8], R26 ;  /* 0x0004b81a01007387 */ /* 0x0003e40000100a00 */
[----:B0-----:R-:W-:Y:S02]  /*12190*/  IMAD.MOV.U32 R25, RZ, RZ, R20 ;  /* 0x000000ffff197224 */ /* 0x001fe400078e0014 */
[----:B------:R-:W-:Y:S02]  /*121a0*/  IMAD.MOV.U32 R24, RZ, RZ, R21 ;  /* 0x000000ffff187224 */ /* 0x000fe400078e0015 */
[----:B------:R-:W3:Y:S02]  /*121b0*/  LDL.LU.64 R20, [R1+0xc98] ;  /* 0x000c980001147983 */ /* 0x000ee40000300a00 */
[----:B---3--:R-:W-:Y:S01]  /*121c0*/  HMMA.16816.F32 R12, R16, R20, R12 ;  /* 0x00000014100c723c */ /* 0x008fe2000000180c */
[----:B-1----:R-:W-:-:S02]  /*121d0*/  IMAD.MOV.U32 R27, RZ, RZ, R20 ;  /* 0x000000ffff1b7224 */ /* 0x002fc400078e0014 */
[----:B------:R-:W-:Y:S11]  /*121e0*/  IMAD.MOV.U32 R26, RZ, RZ, R21 ;  /* 0x000000ffff1a7224 */ /* 0x000ff600078e0015 */
[----:B------:R-:W-:Y:S09]  /*121f0*/  @!UPT UIADD3 URZ, URZ, URZ, URZ ;  /* 0x0000003f3f3ff290 */ /* 0x000ff2000fffe03f */
[----:B------:R-:W-:Y:S01]  /*12200*/  STL.64 [R1+0x4a0], R12 ;  /* 0x0004a00c01007387 */ /* 0x000fe20000100a00 */
[----:B------:R0:W-:Y:S03]  /*12210*/  STL.64 [R1+0x4a8], R14 ;  /* 0x0004a80e01007387 */ /* 0x0001e60000100a00 */
[----:B0-----:R-:W3:Y:S01]  /*12220*/  LDL.LU.64 R14, [R1+0xc90] ;  /* 0x000c9000010e7983 */ /* 0x001ee20000300a00 */
[----:B------:R-:W3:Y:S02]  /*12230*/  LDL.LU.64 R12, [R1+0xc88] ;  /* 0x000c8800010c7983 */ /* 0x000ee40000300a00 */
[----:B------:R-:W3:Y:S02]  /*12240*/  LDL.LU.64 R20, [R1+0xc80] ;  /* 0x000c800001147983 */ /* 0x000ee40000300a00 */
[----:B------:R-:W-:Y:S01]  /*12250*/  STL.64 [R1+0xc68], R26 ;  /* 0x000c681a01007387 */ /* 0x000fe20000100a00 */
[----:B------:R0:W-:Y:S04]  /*12260*/  STL.64 [R1+0xc60], R24 ;  /* 0x000c601801007387 */ /* 0x0001e80000100a00 */
[----:B0-----:R-:W4:Y:S01]  /*12270*/  LDL.LU R24, [R1+0x380] ;  /* 0x0003800001187983 */ /* 0x001f220000300800 */
[----:B------:R-:W4:Y:S02]  /*12280*/  LDL.LU R25, [R1+0x384] ;  /* 0x0003840001197983 */ /* 0x000f240000300800 */
[----:B------:R-:W4:Y:S02]  /*12290*/  LDL.LU R26, [R1+0x388] ;  /* 0x00038800011a7983 */ /* 0x000f240000300800 */
[----:B------:R-:W4:Y:S01]  /*122a0*/  LDL.LU R27, [R1+0x38c] ;  /* 0x00038c00011b7983 */ /* 0x000f220000300800 */
[C---:B---3--:R-:W-:Y:S11]  /*122b0*/  HMMA.16816.F32 R12, R16.reuse, R20, R12 ;  /* 0x00000014100c723c */ /* 0x048ff6000000180c */
[----:B------:R-:W-:Y:S11]  /*122c0*/  @!UPT UIADD3 URZ, URZ, URZ, URZ ;  /* 0x0000003f3f3ff290 */ /* 0x000ff6000fffe03f */
[----:B------:R-:W-:Y:S01]  /*122d0*/  @!UPT UIADD3 URZ, URZ, URZ, URZ ;  /* 0x0000003f3f3ff290 */ /* 0x000fe2000fffe03f */
[----:B------:R0:W-:Y:S01]  /*122e0*/  STL.64 [R1+0x490], R12 ;  /* 0x0004900c01007387 */ /* 0x0001e20000100a00 */
[----:B------:R2:W-:Y:S03]  /*122f0*/  STL.64 [R1+0x498], R14 ;  /* 0x0004980e01007387 */ /* 0x0005e60000100a00 */
[----:B0-----:R-:W2:Y:S02]  /*12300*/  LDL.LU.64 R12, [R1+0xc78] ;  /* 0x000c7800010c7983 */ /* 0x001ea40000300a00 */
[----:B--2---:R-:W-:Y:S02]  /*12310*/  HMMA.16816.F32 R12, R16, R12, R8 ;  /* 0x0000000c100c723c */ /* 0x004fe40000001808 */
[----:B------:R-:W4:Y:S11]  /*12320*/  LDL.LU.64 R8, [R1+0xc70] ;  /* 0x000c700001087983 */ /* 0x000f360000300a00 */
[----:B------:R-:W-:Y:S10]  /*12330*/  @!UPT UIADD3 URZ, URZ, URZ, URZ ;  /* 0x0000003f3f3ff290 */ /* 0x000ff4000fffe03f */
[----:B------:R-:W-:Y:S01]  /*12340*/  STL.64 [R1+0x480], R12 ;  /* 0x0004800c01007387 */ /* 0x000fe20000100a00 */
[----:B------:R-:W-:Y:S02]  /*12350*/  STL.64 [R1+0x488], R14 ;  /* 0x0004880e01007387 */ /* 0x000fe40000100a00 */
[----:B------:R-:W0:Y:S02]  /*12360*/  LDSM.16.MT88.4 R12, [R28+0xc000] ;  /* 0x00c000001c0c783b */ /* 0x000e240000004200 */
[----:B0-----:R-:W-:Y:S02]  /*12370*/  STL.64 [R1+0xbb0], R14 ;  /* 0x000bb00e01007387 */ /* 0x001fe40000100a00 */
[----:B------:R0:W-:Y:S02]  /*12380*/  STL.64 [R1+0xba8], R12 ;  /* 0x000ba80c01007387 */ /* 0x0001e40000100a00 */
[----:B0-----:R-:W2:Y:S01]  /*12390*/  LDL.LU R12, [R1+0x370] ;  /* 0x00037000010c7983 */ /* 0x001ea20000300800 */
[----:B------:R-:W2:Y:S02]  /*123a0*/  LDL.LU R13, [R1+0x374] ;  /* 0x00037400010d7983 */ /* 0x000ea40000300800 */
[----:B------:R-:W-:-:S02]  /*123b0*/  IMAD.MOV.U32 R14, RZ, RZ, R2 ;  /* 0x000000ffff0e7224 */ /* 0x000fc400078e0002 */
[----:B------:R-:W-:Y:S01]  /*123c0*/  IMAD.MOV.U32 R15, RZ, RZ, R0 ;  /* 0x000000ffff0f7224 */ /* 0x000fe200078e0000 */
[C---:B----4-:R-:W-:Y:S01]  /*123d0*/  HMMA.16816.F32 R24, R16.reuse, R8, R24 ;  /* 0x000000081018723c */ /* 0x050fe20000001818 */
[----:B------:R-:W-:Y:S02]  /*123e0*/  IMAD.MOV.U32 R2, RZ, RZ, R8 ;  /* 0x000000ffff027224 */ /* 0x000fe400078e0008 */
[----:B------:R-:W-:Y:S11]  /*123f0*/  IMAD.MOV.U32 R0, RZ, RZ, R9 ;  /* 0x000000ffff007224 */ /* 0x000ff600078e0009 */
[----:B------:R-:W-:Y:S09]  /*12400*/  @!UPT UIADD3 URZ, URZ, URZ, URZ ;  /* 0x0000003f3f3ff290 */ /* 0x000ff2000fffe03f */
[----:B------:R-:W-:Y:S01]  /*12410*/  STL.64 [R1+0x470], R24 ;  /* 0x0004701801007387 */ /* 0x000fe20000100a00 */
[----:B------:R0:W-:Y:S03]  /*12420*/  STL.64 [R1+0x478], R26 ;  /* 0x0004781a01007387 */ /* 0x0001e60000100a00 */
[----:B0-----:R-:W3:Y:S01]  /*12430*/  LDL.LU.64 R26, [R1+0xc68] ;  /* 0x000c6800011a7983 */ /* 0x001ee20000300a00 */
[----:B------:R-:W4:Y:S02]  /*12440*/  LDL.LU.64 R24, [R1+0xc60] ;  /* 0x000c600001187983 */ /* 0x000f240000300a00 */
[----:B------:R-:W2:Y:S02]  /*12450*/  LDL.LU.64 R10, [R1+0xc58] ;  /* 0x000c5800010a7983 */ /* 0x000ea40000300a00 */
[----:B------:R-:W2:Y:S02]  /*12460*/  LDL.LU.64 R8, [R1+0xc50] ;  /* 0x000c500001087983 */ /* 0x000ea40000300a00 */
[----:B--2---:R-:W-:Y:S01]  /*12470*/  HMMA.16816.F32 R12, R16, R8, R12 ;  /* 0x00000008100c723c */ /* 0x004fe2000000180c */
[----:B------:R-:W-:Y:S01]  /*12480*/  STL.64 [R1+0xbc0], R10 ;  /* 0x000bc00a01007387 */ /* 0x000fe20000100a00 */
[----:B------:R0:W-:Y:S11]  /*12490*/  STL.64 [R1+0xbb8], R8 ;  /* 0x000bb80801007387 */ /* 0x0001f60000100a00 */
[----:B------:R-:W-:Y:S10]  /*124a0*/  @!UPT UIADD3 URZ, URZ, URZ, URZ ;  /* 0x0000003f3f3ff290 */ /* 0x000ff4000fffe03f */
[----:B------:R-:W-:Y:S01]  /*124b0*/  STL.64 [R1+0x460], R12 ;  /* 0x0004600c01007387 */ /* 0x000fe20000100a00 */
[----:B------:R-:W-:Y:S02]  /*124c0*/  STL.64 [R1+0x468], R14 ;  /* 0x0004680e01007387 */ /* 0x000fe40000100a00 */
[----:B0-----:R-:W2:Y:S02]  /*124d0*/  LDL.LU R8, [R1+0x1e0] ;  /* 0x0001e00001087983 */ /* 0x001ea40000300800 */
[----:B------:R-:W2:Y:S01]  /*124e0*/  LDL.LU R9, [R1+0x1e4] ;  /* 0x0001e40001097983 */ /* 0x000ea20000300800 */
[----:B------:R-:W2:Y:S01]  /*124f0*/  LDL.LU R10, [R1+0x1e8] ;  /* 0x0001e800010a7983 */ /* 0x000ea20000300800 */
[----:B------:R-:W2:Y:S03]  /*12500*/  LDL.LU R11, [R1+0x1ec] ;  /* 0x0001ec00010b7983 */ /* 0x000ea60000300800 */
[----:B--2---:R-:W-:Y:S01]  /*12510*/  STL.64 [R1+0xbd0], R10 ;  /* 0x000bd00a01007387 */ /* 0x004fe20000100a00 */
[----:B------:R0:W-:Y:S03]  /*12520*/  STL.64 [R1+0xbc8], R8 ;  /* 0x000bc80801007387 */ /* 0x0001e60000100a00 */
[----:B0-----:R-:W2:Y:S01]  /*12530*/  LDL.LU R8, [R1+0x220] ;  /* 0x0002200001087983 */ /* 0x001ea20000300800 */
[----:B------:R-:W2:Y:S02]  /*12540*/  LDL.LU R9, [R1+0x224] ;  /* 0x0002240001097983 */ /* 0x000ea40000300800 */
[----:B------:R-:W2:Y:S02]  /*12550*/  LDL.LU R10, [R1+0x228] ;  /* 0x00022800010a7983 */ /* 0x000ea40000300800 */
[----:B------:R-:W2:Y:S02]  /*12560*/  LDL.LU R11, [R1+0x22c] ;  /* 0x00022c00010b7983 */ /* 0x000ea40000300800 */
[----:B------:R-:W-:-:S02]  /*12570*/  IMAD.MOV.U32 R6, RZ, RZ, R20 ;  /* 0x000000ffff067224 */ /* 0x000fc400078e0014 */
[----:B------:R-:W-:Y:S02]  /*12580*/  IMAD.MOV.U32 R7, RZ, RZ, R21 ;  /* 0x000000ffff077224 */ /* 0x000fe400078e0015 */
[----:B------:R-:W-:Y:S04]  /*12590*/  LDSM.16.MT88.4 R20, [R28+0x8380] ;  /* 0x008380001c14783b */ /* 0x000fe80000004200 */
[----:B--2---:R-:W-:Y:S01]  /*125a0*/  STL.64 [R1+0xbe0], R10 ;  /* 0x000be00a01007387 */ /* 0x004fe20000100a00 */
[----:B------:R0:W-:Y:S02]  /*125b0*/  STL.64 [R1+0xbd8], R8 ;  /* 0x000bd80801007387 */ /* 0x0001e40000100a00 */
[----:B0-----:R-:W-:Y:S02]  /*125c0*/  IMAD.MOV.U32 R8, RZ, RZ, R6 ;  /* 0x000000ffff087224 */ /* 0x001fe400078e0006 */
[----:B------:R-:W-:Y:S01]  /*125d0*/  IMAD.MOV.U32 R9, RZ, RZ, R7 ;  /* 0x000000ffff097224 */ /* 0x000fe200078e0007 */
[----:B------:R-:W2:Y:S01]  /*125e0*/  LDL.LU R6, [R1+0xc4c] ;  /* 0x000c4c0001067983 */ /* 0x000ea20000300800 */
[----:B------:R-:W2:Y:S03]  /*125f0*/  LDL.LU R7, [R1+0xc48] ;  /* 0x000c480001077983 */ /* 0x000ea60000300800 */
[----:B------:R3:W-:Y:S02]  /*12600*/  STL.64 [R1+0xbf8], R8 ;  /* 0x000bf80801007387 */ /* 0x0007e40000100a00 */
[----:B---3--:R-:W-:-:S02]  /*12610*/  IMAD.MOV.U32 R8, RZ, RZ, R27 ;  /* 0x000000ffff087224 */ /* 0x008fc400078e001b */
[----:B------:R-:W-:-:S05]  /*12620*/  IMAD.MOV.U32 R9, RZ, RZ, R26 ;  /* 0x000000ffff097224 */ /* 0x000fca00078e001a */
[----:B------:R4:W-:Y:S02]  /*12630*/  STL.64 [R1+0xc10], R8 ;  /* 0x000c100801007387 */ /* 0x0009e40000100a00 */
[----:B----4-:R-:W-:Y:S02]  /*12640*/  IMAD.MOV.U32 R8, RZ, RZ, R25 ;  /* 0x000000ffff087224 */ /* 0x010fe400078e0019 */
[----:B------:R-:W-:Y:S02]  /*12650*/  IMAD.MOV.U32 R9, RZ, RZ, R24 ;  /* 0x000000ffff097224 */ /* 0x000fe400078e0018 */
[----:B------:R-:W3:Y:S01]  /*12660*/  LDL.LU R24, [R1+0x360] ;  /* 0x0003600001187983 */ /* 0x000ee20000300800 */
[----:B------:R-:W3:Y:S02]  /*12670*/  LDL.LU R25, [R1+0x364] ;  /* 0x0003640001197983 */ /* 0x000ee40000300800 */
[----:B------:R-:W3:Y:S02]  /*12680*/  LDL.LU R26, [R1+0x368] ;  /* 0x00036800011a7983 */ /* 0x000ee40000300800 */
[----:B------:R-:W3:Y:S01]  /*12690*/  LDL.LU R27, [R1+0x36c] ;  /* 0x00036c00011b7983 */ /* 0x000ee20000300800 */
[----:B------:R0:W-:Y:S02]  /*126a0*/  STL.64 [R1+0xc28], R8 ;  /* 0x000c280801007387 */ /* 0x0001e40000100a00 */
[----:B0-----:R-:W-:-:S02]  /*126b0*/  IMAD.MOV.U32 R8, RZ, RZ, R3 ;  /* 0x000000ffff087224 */ /* 0x001fc400078e0003 */
[----:B------:R-:W-:Y:S01]  /*126c0*/  IMAD.MOV.U32 R9, RZ, RZ, R29 ;  /* 0x000000ffff097224 */ /* 0x000fe200078e001d */
[----:B------:R-:W4:Y:S01]  /*126d0*/  LDL.LU R3, [R1+0xc44] ;  /* 0x000c440001037983 */ /* 0x000f220000300800 */
[----:B------:R-:W2:Y:S02]  /*126e0*/  LDL.LU R29, [R1+0xc40] ;  /* 0x000c4000011d7983 */ /* 0x000ea40000300800 */
[----:B------:R-:W2:Y:S02]  /*126f0*/  LDL.LU R12, [R1+0x1d0] ;  /* 0x0001d000010c7983 */ /* 0x000ea40000300800 */
        /* <DEDUP_REMOVED lines=21> */
[----:B---3--:R-:W-:Y:S01]  /*12850*/  HMMA.16816.F32 R24, R16, R4, R24 ;  /* 0x000000041018723c */ /* 0x008fe20000001818 */
[----:B--2---:R-:W-:Y:S01]  /*12860*/  STL.64 [R1+0xc38], R14 ;  /* 0x000c380e01007387 */ /* 0x004fe20000100a00 */
[----:B------:R0:W-:Y:S03]  /*12870*/  STL.64 [R1+0xc30], R12 ;  /* 0x000c300c01007387 */ /* 0x0001e60000100a00 */
[----:B0-----:R-:W2:Y:S01]  /*12880*/  LDL.LU R12, [R1+0x350] ;  /* 0x00035000010c7983 */ /* 0x001ea20000300800 */
[----:B------:R-:W2:Y:S02]  /*12890*/  LDL.LU R13, [R1+0x354] ;  /* 0x00035400010d7983 */ /* 0x000ea40000300800 */
[----:B------:R-:W2:Y:S02]  /*128a0*/  LDL.LU R14, [R1+0x358] ;  /* 0x00035800010e7983 */ /* 0x000ea40000300800 */
[----:B------:R-:W2:Y:S01]  /*128b0*/  LDL.LU R15, [R1+0x35c] ;  /* 0x00035c00010f7983 */ /* 0x000ea20000300800 */
[----:B------:R-:W3:Y:S01]  /*128c0*/  LDL.LU.64 R16, [R1+0x20] ;  /* 0x0000200001107983 */ /* 0x000ee20000300a00 */
[----:B------:R-:W3:Y:S11]  /*128d0*/  LDL.64 R18, [R1+0x28] ;  /* 0x0000280001127983 */ /* 0x000ef60000100a00 */
[----:B------:R-:W-:Y:S02]  /*128e0*/  STL.64 [R1+0x420], R24 ;  /* 0x0004201801007387 */ /* 0x000fe40000100a00 */
[----:B------:R-:W-:Y:S02]  /*128f0*/  STL.64 [R1+0x428], R26 ;  /* 0x0004281a01007387 */ /* 0x000fe40000100a00 */
[----:B------:R-:W0:Y:S04]  /*12900*/  LDSM.16.MT88.4 R24, [R28+0xc080] ;  /* 0x00c080001c18783b */ /* 0x000e280000004200 */
[----:B0-----:R-:W-:Y:S01]  /*12910*/  STL.64 [R1+0xb38], R26 ;  /* 0x000b381a01007387 */ /* 0x001fe20000100a00 */
[----:B------:R0:W-:Y:S03]  /*12920*/  STL.64 [R1+0xb30], R24 ;  /* 0x000b301801007387 */ /* 0x0001e60000100a00 */
[----:B0-----:R-:W3:Y:S01]  /*12930*/  LDL.LU R24, [R1+0xf0] ;  /* 0x0000f00001187983 */ /* 0x001ee20000300800 */
[----:B------:R-:W3:Y:S01]  /*12940*/  LDL.LU R25, [R1+0xf4] ;  /* 0x0000f40001197983 */ /* 0x000ee20000300800 */
[C---:B--2---:R-:W-:Y:S02]  /*12950*/  HMMA.16816.F32 R8, R20.reuse, R8, R12 ;  /* 0x000000081408723c */ /* 0x044fe4000000180c */
[----:B------:R-:W2:Y:S01]  /*12960*/  LDL.LU.64 R14, [R1+0xc38] ;  /* 0x000c3800010e7983 */ /* 0x000ea20000300a00 */
[----:B------:R-:W2:Y:S11]  /*12970*/  LDL.LU.64 R12, [R1+0xc30] ;  /* 0x000c3000010c7983 */ /* 0x000eb60000300a00 */
[----:B------:R-:W-:Y:S09]  /*12980*/  @!UPT UIADD3 URZ, URZ, URZ, URZ ;  /* 0x0000003f3f3ff290 */ /* 0x000ff2000fffe03f */
        /* <DEDUP_REMOVED lines=21> */
[----:B------:R-:W-:Y:S01]  /*12ae0*/  STL.64 [R1+0x330], R8 ;  /* 0x0003300801007387 */ /* 0x000fe20000100a00 */
[----:B------:R0:W-:Y:S03]  /*12af0*/  STL.64 [R1+0x338], R10 ;  /* 0x0003380a01007387 */ /* 0x0001e60000100a00 */
[----:B0-----:R-:W3:Y:S01]  /*12b00*/  LDL.LU.64 R10, [R1+0xbe0] ;  /* 0x000be000010a7983 */ /* 0x001ee20000300a00 */
[----:B------:R-:W3:Y:S02]  /*12b10*/  LDL.LU.64 R8, [R1+0xbd8] ;  /* 0x000bd80001087983 */ /* 0x000ee40000300a00 */
[----:B---3--:R-:W-:Y:S11]  /*12b20*/  HMMA.16816.F32 R8, R20, R16, R8 ;  /* 0x000000101408723c */ /* 0x008ff60000001808 */
[----:B------:R-:W-:Y:S11]  /*12b30*/  @!UPT UIADD3 URZ, URZ, URZ, URZ ;  /* 0x0000003f3f3ff290 */ /* 0x000ff6000fffe03f */
[----:B------:R-:W-:Y:S01]  /*12b40*/  @!UPT UIADD3 URZ, URZ, URZ, URZ ;  /* 0x0000003f3f3ff290 */ /* 0x000fe2000fffe03f */
[----:B------:R-:W-:Y:S01]  /*12b50*/  STL.64 [R1+0x320], R8 ;  /* 0x0003200801007387 */ /* 0x000fe20000100a00 */
[----:B------:R0:W-:Y:S03]  /*12b60*/  STL.64 [R1+0x328], R10 ;  /* 0x0003280a01007387 */ /* 0x0001e60000100a00 */
[----:B0-----:R-:W3:Y:S01]  /*12b70*/  LDL.LU.64 R10, [R1+0xbd0] ;  /* 0x000bd000010a7983 */ /* 0x001ee20000300a00 */
[----:B------:R-:W3:Y:S02]  /*12b80*/  LDL.LU.64 R8, [R1+0xbc8] ;  /* 0x000bc80001087983 */ /* 0x000ee40000300a00 */
[----:B------:R-:W-:Y:S02]  /*12b90*/  IMAD.MOV.U32 R16, RZ, RZ, R2 ;  /* 0x000000ffff107224 */ /* 0x000fe400078e0002 */
[----:B------:R-:W-:Y:S01]  /*12ba0*/  IMAD.MOV.U32 R17, RZ, RZ, R0 ;  /* 0x000000ffff117224 */ /* 0x000fe200078e0000 */
[----:B------:R3:W-:Y:S01]  /*12bb0*/  STL.64 [R1+0xb68], R18 ;  /* 0x000b681201007387 */ /* 0x0007e20000100a00 */
[----:B----4-:R-:W-:-:S05]  /*12bc0*/  IMAD.MOV.U32 R27, RZ, RZ, R3 ;  /* 0x000000ffff1b7224 */ /* 0x010fca00078e0003 */
[----:B---3--:R-:W-:Y:S01]  /*12bd0*/  HMMA.16816.F32 R16, R20, R16, R8 ;  /* 0x000000101410723c */ /* 0x008fe20000001808 */
[----:B------:R-:W3:Y:S01]  /*12be0*/  LDL.LU.64 R10, [R1+0xbc0] ;  /* 0x000bc000010a7983 */ /* 0x000ee20000300a00 */
[----:B------:R-:W2:Y:S11]  /*12bf0*/  LDL.LU.64 R8, [R1+0xbb8] ;  /* 0x000bb80001087983 */ /* 0x000eb60000300a00 */
[----:B------:R-:W-:Y:S11]  /*12c00*/  @!UPT UIADD3 URZ, URZ, URZ, URZ ;  /* 0x0000003f3f3ff290 */ /* 0x000ff6000fffe03f */
[----:B------:R-:W-:Y:S02]  /*12c10*/  IMAD.MOV.U32 R3, RZ, RZ, R18 ;  /* 0x000000ffff037224 */ /* 0x000fe400078e0012 */
[----:B------:R-:W-:Y:S02]  /*12c20*/  IMAD.MOV.U32 R0, RZ, RZ, R19 ;  /* 0x000000ffff007224 */ /* 0x000fe400078e0013 */
[----:B------:R-:W4:Y:S01]  /*12c30*/  LDL.64 R18, [R1+0x48] ;  /* 0x0000480001127983 */ /* 0x000f220000100a00 */
[----:B------:R-:W-:-:S03]  /*12c40*/  IMAD.MOV.U32 R26, RZ, RZ, R29 ;  /* 0x000000ffff1a7224 */ /* 0x000fc600078e001d */
[----:B----4-:R0:W-:Y:S04]  /*12c50*/  STL.64 [R1+0xb88], R18 ;  /* 0x000b881201007387 */ /* 0x0101e80000100a00 */
[----:B0-----:R-:W4:Y:S01]  /*12c60*/  LDL.64 R18, [R1+0x58] ;  /* 0x0000580001127983 */ /* 0x001f220000100a00 */
[C---:B--2---:R-:W-:Y:S08]  /*12c70*/  HMMA.16816.F32 R12, R20.reuse, R8, R12 ;  /* 0x00000008140c723c */ /* 0x044ff0000000180c */
[----:B------:R-:W-:Y:S01]  /*12c80*/  HMMA.16816.F32 R20, R20, R4, R24 ;  /* 0x000000041414723c */ /* 0x000fe20000001818 */
[----:B------:R-:W-:-:S02]  /*12c90*/  IMAD.MOV.U32 R2, RZ, RZ, R17 ;  /* 0x000000ffff027224 */ /* 0x000fc400078e0011 */
[----:B------:R-:W-:Y:S01]  /*12ca0*/  IMAD.MOV.U32 R29, RZ, RZ, R16 ;  /* 0x000000ffff1d7224 */ /* 0x000fe200078e0010 */
[----:B----4-:R0:W-:Y:S04]  /*12cb0*/  STL.64 [R1+0xb98], R18 ;  /* 0x000b981201007387 */ /* 0x0101e80000100a00 */
[----:B0-----:R-:W2:Y:S01]  /*12cc0*/  LDL.64 R18, [R1+0x68] ;  /* 0x0000680001127983 */ /* 0x001ea20000100a00 */
[----:B------:R-:W-:Y:S02]  /*12cd0*/  STL [R1+0x7a4], R0 ;  /* 0x0007a40001007387 */ /* 0x000fe40000100800 */
[----:B------:R-:W-:Y:S02]  /*12ce0*/  STL [R1+0x7a0], R3 ;  /* 0x0007a00301007387 */ /* 0x000fe40000100800 */
[----:B------:R-:W-:Y:S01]  /*12cf0*/  STL [R1+0x79c], R2 ;  /* 0x00079c0201007387 */ /* 0x000fe20000100800 */
[----:B------:R-:W-:Y:S01]  /*12d00*/  STL [R1+0x798], R29 ;  /* 0x0007981d01007387 */ /* 0x000fe20000100800 */
[----:B------:R-:W-:Y:S02]  /*12d10*/  STL.64 [R1+0x300], R12 ;  /* 0x0003000c01007387 */ /* 0x000fe40000100a00 */
[----:B------:R0:W-:Y:S02]  /*12d20*/  STL.64 [R1+0x308], R14 ;  /* 0x0003080e01007387 */ /* 0x0001e40000100a00 */
[----:B0-----:R-:W4:Y:S01]  /*12d30*/  LDL.LU.64 R14, [R1+0xbb0] ;  /* 0x000bb000010e7983 */ /* 0x001f220000300a00 */
[----:B------:R-:W4:Y:S02]  /*12d40*/  LDL.LU.64 R12, [R1+0xba8] ;  /* 0x000ba800010c7983 */ /* 0x000f240000300a00 */
[----:B---3--:R0:W-:Y:S02]  /*12d50*/  STL.64 [R1+0xba0], R10 ;  /* 0x000ba00a01007387 */ /* 0x0081e40000100a00 */
[----:B------:R-:W4:Y:S01]  /*12d60*/  LDL.LU R8, [R1+0xe0] ;  /* 0x0000e00001087983 */ /* 0x000f220000300800 */
[----:B------:R-:W4:Y:S04]  /*12d70*/  LDL.LU R9, [R1+0xe4] ;  /* 0x0000e40001097983 */ /* 0x000f280000300800 */
[----:B0-----:R-:W4:Y:S01]  /*12d80*/  LDL.LU R10, [R1+0xe8] ;  /* 0x0000e800010a7983 */ /* 0x001f220000300800 */
[----:B------:R-:W4:Y:S02]  /*12d90*/  LDL.LU R11, [R1+0xec] ;  /* 0x0000ec00010b7983 */ /* 0x000f240000300800 */
[----:B------:R-:W-:Y:S02]  /*12da0*/  STL [R1+0x400], R20 ;  /* 0x0004001401007387 */ /* 0x000fe40000100800 */
[----:B------:R0:W-:Y:S01]  /*12db0*/  STL.64 [R1+0xb90], R6 ;  /* 0x000b900601007387 */ /* 0x0001e20000100a00 */
[----:B------:R-:W3:Y:S01]  /*12dc0*/  LDL.LU R4, [R1+0xd0] ;  /* 0x0000d00001047983 */ /* 0x000ee20000300800 */
[----:B------:R-:W3:Y:S03]  /*12dd0*/  LDL.LU R5, [R1+0xd4] ;  /* 0x0000d40001057983 */ /* 0x000ee60000300800 */
[----:B0-----:R-:W3:Y:S01]  /*12de0*/  LDL.LU R6, [R1+0xd8] ;  /* 0x0000d80001067983 */ /* 0x001ee20000300800 */
[----:B------:R-:W3:Y:S02]  /*12df0*/  LDL.LU R7, [R1+0xdc] ;  /* 0x0000dc0001077983 */ /* 0x000ee40000300800 */
[----:B------:R-:W3:Y:S02]  /*12e00*/  LDL.LU R24, [R1+0x130] ;  /* 0x0001300001187983 */ /* 0x000ee40000300800 */
[----:B------:R-:W3:Y:S01]  /*12e10*/  LDL.LU R25, [R1+0x134] ;  /* 0x0001340001197983 */ /* 0x000ee20000300800 */
[----:B------:R-:W3:Y:S01]  /*12e20*/  LDL.LU R26, [R1+0x138] ;  /* 0x00013800011a7983 */ /* 0x000ee20000300800 */
[----:B------:R-:W3:Y:S02]  /*12e30*/  LDL.LU R27, [R1+0x13c] ;  /* 0x00013c00011b7983 */ /* 0x000ee40000300800 */
[----:B------:R-:W-:-:S02]  /*12e40*/  IMAD.MOV.U32 R2, RZ, RZ, R23 ;  /* 0x000000ffff027224 */ /* 0x000fc400078e0017 */
[----:B------:R-:W-:Y:S02]  /*12e50*/  IMAD.MOV.U32 R3, RZ, RZ, R22 ;  /* 0x000000ffff037224 */ /* 0x000fe400078e0016 */
[----:B------:R-:W-:Y:S02]  /*12e60*/  IMAD.MOV.U32 R0, RZ, RZ, R21 ;  /* 0x000000ffff007224 */ /* 0x000fe400078e0015 */
[----:B--2---:R-:W-:Y:S01]  /*12e70*/  IMAD.MOV.U32 R29, RZ, RZ, R18 ;  /* 0x000000ffff1d7224 */ /* 0x004fe200078e0012 */
[C---:B----4-:R-:W-:Y:S01]  /*12e80*/  HMMA.16816.F32 R8, R12.reuse, R18, R8 ;  /* 0x000000120c08723c */ /* 0x050fe20000001808 */
[----:B---3--:R-:W-:Y:S01]  /*12e90*/  STL.64 [R1+0xb78], R26 ;  /* 0x000b781a01007387 */ /* 0x008fe20000100a00 */
[----:B------:R0:W-:Y:S03]  /*12ea0*/  STL.64 [R1+0xb70], R24 ;  /* 0x000b701801007387 */ /* 0x0001e60000100a00 */
[----:B0-----:R-:W2:Y:S01]  /*12eb0*/  LDL.LU R24, [R1+0xc0] ;  /* 0x0000c00001187983 */ /* 0x001ea20000300800 */
[----:B------:R-:W2:Y:S02]  /*12ec0*/  LDL.LU R25, [R1+0xc4] ;  /* 0x0000c40001197983 */ /* 0x000ea40000300800 */
[----:B------:R-:W2:Y:S02]  /*12ed0*/  LDL.LU R26, [R1+0xc8] ;  /* 0x0000c800011a7983 */ /* 0x000ea40000300800 */
[----:B------:R-:W2:Y:S01]  /*12ee0*/  LDL.LU R27, [R1+0xcc] ;  /* 0x0000cc00011b7983 */ /* 0x000ea20000300800 */
[----:B------:R-:W3:Y:S04]  /*12ef0*/  LDL R22, [R1+0x38] ;  /* 0x0000380001167983 */ /* 0x000ee80000100800 */
[----:B------:R-:W3:Y:S01]  /*12f00*/  LDL R23, [R1+0x3c] ;  /* 0x00003c0001177983 */ /* 0x000ee20000100800 */
[----:B------:R-:W-:Y:S02]  /*12f10*/  STL [R1+0x800], R2 ;  /* 0x0008000201007387 */ /* 0x000fe40000100800 */
[----:B------:R-:W-:Y:S02]  /*12f20*/  STL [R1+0x7fc], R3 ;  /* 0x0007fc0301007387 */ /* 0x000fe40000100800 */
[----:B------:R-:W-:Y:S03]  /*12f30*/  STL [R1+0x7f8], R0 ;  /* 0x0007f80001007387 */ /* 0x000fe60000100800 */
[----:B------:R0:W-:Y:S01]  /*12f40*/  STL.64 [R1+0x5b0], R8 ;  /* 0x0005b00801007387 */ /* 0x0001e20000100a00 */
[----:B------:R1:W-:Y:S02]  /*12f50*/  STL.64 [R1+0x5b8], R10 ;  /* 0x0005b80a01007387 */ /* 0x0003e40000100a00 */
[----:B0-----:R-:W-:Y:S01]  /*12f60*/  IMAD.MOV.U32 R9, RZ, RZ, R19 ;  /* 0x000000ffff097224 */ /* 0x001fe200078e0013 */
[----:B-1----:R-:W4:Y:S01]  /*12f70*/  LDL.LU.64 R10, [R1+0xba0] ;  /* 0x000ba000010a7983 */ /* 0x002f220000300a00 */
[----:B------:R-:W2:Y:S02]  /*12f80*/  LDL.LU.64 R18, [R1+0xb98] ;  /* 0x000b980001127983 */ /* 0x000ea40000300a00 */
[C---:B--2---:R-:W-:Y:S11]  /*12f90*/  HMMA.16816.F32 R4, R12.reuse, R18, R4 ;  /* 0x000000120c04723c */ /* 0x044ff60000001804 */
[----:B------:R-:W-:Y:S11]  /*12fa0*/  @!UPT UIADD3 URZ, URZ, URZ, URZ ;  /* 0x0000003f3f3ff290 */ /* 0x000ff6000fffe03f */
[----:B------:R-:W-:Y:S01]  /*12fb0*/  @!UPT UIADD3 URZ, URZ, URZ, URZ ;  /* 0x0000003f3f3ff290 */ /* 0x000fe2000fffe03f */
[----:B------:R-:W-:Y:S01]  /*12fc0*/  STL.64 [R1+0x5a0], R4 ;  /* 0x0005a00401007387 */ /* 0x000fe20000100a00 */
[----:B------:R0:W-:Y:S03]  /*12fd0*/  STL.64 [R1+0x5a8], R6 ;  /* 0x0005a80601007387 */ /* 0x0001e60000100a00 */
[----:B0-----:R-:W2:Y:S01]  /*12fe0*/  LDL.LU.64 R6, [R1+0xb90] ;  /* 0x000b900001067983 */ /* 0x001ea20000300a00 */
[----:B------:R-:W-:Y:S02]  /*12ff0*/  IMAD.MOV.U32 R5, RZ, RZ, R18 ;  /* 0x000000ffff057224 */ /* 0x000fe400078e0012 */
[----:B------:R-:W-:Y:S02]  /*13000*/  IMAD.MOV.U32 R4, RZ, RZ, R19 ;  /* 0x000000ffff047224 */ /* 0x000fe400078e0013 */
[----:B------:R-:W3:Y:S04]  /*13010*/  LDL.LU.64 R18, [R1+0xb88] ;  /* 0x000b880001127983 */ /* 0x000ee80000300a00 */
[----:B--2---:R-:W-:Y:S01]  /*13020*/  STL.64 [R1+0xb48], R6 ;  /* 0x000b480601007387 */ /* 0x004fe20000100a00 */
[----:B------:R0:W-:Y:S03]  /*13030*/  STL.64 [R1+0xb40], R4 ;  /* 0x000b400401007387 */ /* 0x0001e60000100a00 */
[----:B0-----:R-:W2:Y:S01]  /*13040*/  LDL.LU R4, [R1] ;  /* 0x0000000001047983 */ /* 0x001ea20000300800 */
[----:B------:R-:W2:Y:S01]  /*13050*/  LDL.LU R5, [R1+0x4] ;  /* 0x0000040001057983 */ /* 0x000ea20000300800 */
[----:B---3--:R-:W-:Y:S01]  /*13060*/  HMMA.16816.F32 R24, R12, R18, R24 ;  /* 0x000000120c18723c */ /* 0x008fe20000001818 */
[----:B----4-:R-:W-:-:S02]  /*13070*/  IMAD.MOV.U32 R6, RZ, RZ, R10 ;  /* 0x000000ffff067224 */ /* 0x010fc400078e000a */
[----:B------:R-:W-:Y:S01]  /*13080*/  IMAD.MOV.U32 R7, RZ, RZ, R11 ;  /* 0x000000ffff077224 */ /* 0x000fe200078e000b */
[----:B------:R-:W3:Y:S01]  /*13090*/  LDL.LU R10, [R1+0xb84] ;  /* 0x000b8400010a7983 */ /* 0x000ee20000300800 */
[----:B------:R-:W3:Y:S02]  /*130a0*/  LDL.LU R11, [R1+0xb80] ;  /* 0x000b8000010b7983 */ /* 0x000ee40000300800 */
[----:B------:R-:W-:Y:S02]  /*130b0*/  IMAD.MOV.U32 R2, RZ, RZ, R18 ;  /* 0x000000ffff027224 */ /* 0x000fe400078e0012 */
[----:B------:R-:W-:Y:S11]  /*130c0*/  IMAD.MOV.U32 R0, RZ, RZ, R19 ;  /* 0x000000ffff007224 */ /* 0x000ff600078e0013 */
[----:B------:R-:W-:Y:S03]  /*130d0*/  @!UPT UIADD3 URZ, URZ, URZ, URZ ;  /* 0x0000003f3f3ff290 */ /* 0x000fe6000fffe03f */
[----:B------:R-:W-:Y:S01]  /*130e0*/  STL.64 [R1+0x590], R24 ;  /* 0x0005901801007387 */ /* 0x000fe20000100a00 */
[----:B------:R0:W-:Y:S03]  /*130f0*/  STL.64 [R1+0x598], R26 ;  /* 0x0005981a01007387 */ /* 0x0001e60000100a00 */
[----:B0-----:R-:W4:Y:S01]  /*13100*/  LDL.LU.64 R26, [R1+0xb78] ;  /* 0x000b7800011a7983 */ /* 0x001f220000300a00 */
[----:B------:R-:W4:Y:S02]  /*13110*/  LDL.LU.64 R24, [R1+0xb70] ;  /* 0x000b700001187983 */ /* 0x000f240000300a00 */
[----:B------:R-:W4:Y:S02]  /*13120*/  LDL.LU.64 R18, [R1+0xb68] ;  /* 0x000b680001127983 */ /* 0x000f240000300a00 */
[----:B------:R0:W-:Y:S01]  /*13130*/  STL.64 [R1+0xae8], R22 ;  /* 0x000ae81601007387 */ /* 0x0001e20000100a00 */
[----:B--2---:R-:W-:Y:S11]  /*13140*/  HMMA.16816.F32 R4, R12, R22, R4 ;  /* 0x000000160c04723c */ /* 0x004ff60000001804 */
[----:B------:R-:W-:Y:S11]  /*13150*/  @!UPT UIADD3 URZ, URZ, URZ, URZ ;  /* 0x0000003f3f3ff290 */ /* 0x000ff6000fffe03f */
[----:B------:R-:W-:Y:S01]  /*13160*/  @!UPT UIADD3 URZ, URZ, URZ, URZ ;  /* 0x0000003f3f3ff290 */ /* 0x000fe2000fffe03f */
[----:B------:R-:W-:Y:S01]  /*13170*/  STL.64 [R1+0x580], R4 ;  /* 0x0005800401007387 */ /* 0x000fe20000100a00 */
[----:B------:R-:W-:Y:S02]  /*13180*/  STL.64 [R1+0x588], R6 ;  /* 0x0005880601007387 */ /* 0x000fe40000100a00 */
[----:B------:R-:W1:Y:S04]  /*13190*/  LDSM.16.MT88.4 R4, [R28+0xc100] ;  /* 0x00c100001c04783b */ /* 0x000e680000004200 */
[----:B0-----:R-:W-:Y:S02]  /*131a0*/  IMAD.MOV.U32 R22, RZ, RZ, R2 ;  /* 0x000000ffff167224 */ /* 0x001fe400078e0002 */
[----:B------:R-:W-:-:S05]  /*131b0*/  IMAD.MOV.U32 R23, RZ, RZ, R0 ;  /* 0x000000ffff177224 */ /* 0x000fca00078e0000 */
[----:B------:R0:W-:Y:S01]  /*131c0*/  STL.64 [R1+0xb60], R22 ;  /* 0x000b601601007387 */ /* 0x0001e20000100a00 */
[----:B------:R-:W2:Y:S02]  /*131d0*/  LDL.LU R20, [R1+0x120] ;  /* 0x0001200001147983 */ /* 0x000ea40000300800 */
[----:B------:R-:W2:Y:S01]  /*131e0*/  LDL.LU R21, [R1+0x124] ;  /* 0x0001240001157983 */ /* 0x000ea20000300800 */
[----:B0-----:R-:W2:Y:S01]  /*131f0*/  LDL.LU R22, [R1+0x128] ;  /* 0x0001280001167983 */ /* 0x001ea20000300800 */
[----:B------:R-:W2:Y:S02]  /*13200*/  LDL.LU R23, [R1+0x12c] ;  /* 0x00012c0001177983 */ /* 0x000ea40000300800 */
[----:B-1----:R-:W-:Y:S02]  /*13210*/  IMAD.MOV.U32 R8, RZ, RZ, R4 ;  /* 0x000000ffff087224 */ /* 0x002fe400078e0004 */
[----:B------:R-:W-:Y:S02]  /*13220*/  IMAD.MOV.U32 R3, RZ, RZ, R5 ;  /* 0x000000ffff037224 */ /* 0x000fe400078e0005 */
[----:B------:R-:W-:-:S02]  /*13230*/  IMAD.MOV.U32 R2, RZ, RZ, R6 ;  /* 0x000000ffff027224 */ /* 0x000fc400078e0006 */
[----:B------:R-:W-:Y:S02]  /*13240*/  IMAD.MOV.U32 R0, RZ, RZ, R7 ;  /* 0x000000ffff007224 */ /* 0x000fe400078e0007 */
[C---:B----4-:R-:W-:Y:S01]  /*13250*/  HMMA.16816.F32 R4, R12.reuse, R18, R24 ;  /* 0x000000120c04723c */ /* 0x050fe20000001818 */
[----:B---3--:R0:W-:Y:S01]  /*13260*/  STL.64 [R1+0xb58], R10 ;  /* 0x000b580a01007387 */ /* 0x0081e20000100a00 */
[----:B------:R-:W-:Y:S03]  /*13270*/  STL [R1+0xb50], R8 ;  /* 0x000b500801007387 */ /* 0x000fe60000100800 */
[----:B0-----:R-:W2:Y:S01]  /*13280*/  LDL.64 R10, [R1+0x18] ;  /* 0x00001800010a7983 */ /* 0x001ea20000100a00 */
[----:B------:R-:W3:Y:S11]  /*13290*/  LDL.LU R24, [R1+0xb0] ;  /* 0x0000b00001187983 */ /* 0x000ef60000300800 */
[----:B------:R-:W-:Y:S06]  /*132a0*/  @!UPT UIADD3 URZ, URZ, URZ, URZ ;  /* 0x0000003f3f3ff290 */ /* 0x000fec000fffe03f */
[----:B------:R0:W-:Y:S01]  /*132b0*/  STL.64 [R1+0x450], R4 ;  /* 0x0004500401007387 */ /* 0x0001e20000100a00 */
[----:B------:R1:W-:Y:S02]  /*132c0*/  STL.64 [R1+0x458], R6 ;  /* 0x0004580601007387 */ /* 0x0003e40000100a00 */
[----:B------:R-:W3:Y:S02]  /*132d0*/  LDL.LU R25, [R1+0xb4] ;  /* 0x0000b40001197983 */ /* 0x000ee40000300800 */
[----:B------:R-:W3:Y:S01]  /*132e0*/  LDL.LU R26, [R1+0xb8] ;  /* 0x0000b800011a7983 */ /* 0x000ee20000300800 */
[----:B------:R-:W3:Y:S04]  /*132f0*/  LDL.LU R27, [R1+0xbc] ;  /* 0x0000bc00011b7983 */ /* 0x000ee80000300800 */
[----:B0-----:R-:W4:Y:S01]  /*13300*/  LDL.LU R4, [R1+0x110] ;  /* 0x0001100001047983 */ /* 0x001f220000300800 */
[----:B------:R-:W4:Y:S02]  /*13310*/  LDL.LU R5, [R1+0x114] ;  /* 0x0001140001057983 */ /* 0x000f240000300800 */
[----:B-1----:R-:W4:Y:S02]  /*13320*/  LDL.LU R6, [R1+0x118] ;  /* 0x0001180001067983 */ /* 0x002f240000300800 */
[----:B------:R-:W4:Y:S01]  /*13330*/  LDL.LU R7, [R1+0x11c] ;  /* 0x00011c0001077983 */ /* 0x000f220000300800 */
[----:B------:R0:W-:Y:S01]  /*13340*/  STL.64 [R1+0xae0], R18 ;  /* 0x000ae01201007387 */ /* 0x0001e20000100a00 */
[----:B------:R-:W2:Y:S02]  /*13350*/  LDL.LU R16, [R1+0x70] ;  /* 0x0000700001107983 */ /* 0x000ea40000300800 */
[----:B------:R-:W2:Y:S01]  /*13360*/  LDL.LU R17, [R1+0x74] ;  /* 0x0000740001117983 */ /* 0x000ea20000300800 */
[----:B0-----:R-:W2:Y:S01]  /*13370*/  LDL.LU R18, [R1+0x78] ;  /* 0x0000780001127983 */ /* 0x001ea20000300800 */
[----:B------:R-:W2:Y:S03]  /*13380*/  LDL.LU R19, [R1+0x7c] ;  /* 0x00007c0001137983 */ /* 0x000ea60000300800 */
[----:B--2---:R-:W-:Y:S01]  /*13390*/  STL.64 [R1+0xaf8], R18 ;  /* 0x000af81201007387 */ /* 0x004fe20000100a00 */
[----:B------:R0:W-:Y:S03]  /*133a0*/  STL.64 [R1+0xaf0], R16 ;  /* 0x000af01001007387 */ /* 0x0001e60000100a00 */
[----:B0-----:R-:W2:Y:S01]  /*133b0*/  LDL.LU R16, [R1+0x80] ;  /* 0x0000800001107983 */ /* 0x001ea20000300800 */
[----:B------:R-:W2:Y:S02]  /*133c0*/  LDL.LU R17, [R1+0x84] ;  /* 0x0000840001117983 */ /* 0x000ea40000300800 */
[----:B------:R-:W2:Y:S02]  /*133d0*/  LDL.LU R18, [R1+0x88] ;  /* 0x0000880001127983 */ /* 0x000ea40000300800 */
[----:B------:R-:W2:Y:S01]  /*133e0*/  LDL.LU R19, [R1+0x8c] ;  /* 0x00008c0001137983 */ /* 0x000ea20000300800 */
[----:B------:R-:W-:Y:S01]  /*133f0*/  HMMA.16816.F32 R20, R12, R10, R20 ;  /* 0x0000000a0c14723c */ /* 0x000fe20000001814 */
[----:B--2---:R-:W-:Y:S01]  /*13400*/  STL.64 [R1+0xb08], R18 ;  /* 0x000b081201007387 */ /* 0x004fe20000100a00 */
[----:B------:R0:W-:Y:S03]  /*13410*/  STL.64 [R1+0xb00], R16 ;  /* 0x000b001001007387 */ /* 0x0001e60000100a00 */
[----:B0-----:R-:W2:Y:S01]  /*13420*/  LDL.LU R16, [R1+0x90] ;  /* 0x0000900001107983 */ /* 0x001ea20000300800 */
[----:B------:R-:W2:Y:S02]  /*13430*/  LDL.LU R17, [R1+0x94] ;  /* 0x0000940001117983 */ /* 0x000ea40000300800 */
[----:B------:R-:W2:Y:S02]  /*13440*/  LDL.LU R18, [R1+0x98] ;  /* 0x0000980001127983 */ /* 0x000ea40000300800 */
[----:B------:R-:W2:Y:S02]  /*13450*/  LDL.LU R19, [R1+0x9c] ;  /* 0x00009c0001137983 */ /* 0x000ea40000300800 */
[----:B--2---:R0:W-:Y:S01]  /*13460*/  STL.64 [R1+0xb18], R18 ;  /* 0x000b181201007387 */ /* 0x0041e20000100a00 */
[----:B------:R-:W-:Y:S10]  /*13470*/  STL.64 [R1+0xb10], R16 ;  /* 0x000b101001007387 */ /* 0x000ff40000100a00 */
[----:B------:R1:W-:Y:S02]  /*13480*/  STL.64 [R1+0x430], R20 ;  /* 0x0004301401007387 */ /* 0x0003e40000100a00 */
[----:B------:R2:W-:Y:S02]  /*13490*/  STL.64 [R1+0x438], R22 ;  /* 0x0004381601007387 */ /* 0x0005e40000100a00 */
[----:B0-----:R-:W-:-:S02]  /*134a0*/  IMAD.MOV.U32 R19, RZ, RZ, R9 ;  /* 0x000000ffff137224 */ /* 0x001fc400078e0009 */
[----:B------:R-:W-:Y:S02]  /*134b0*/  IMAD.MOV.U32 R9, RZ, RZ, R11 ;  /* 0x000000ffff097224 */ /* 0x000fe400078e000b */
[----:B-1----:R-:W-:Y:S01]  /*134c0*/  IMAD.MOV.U32 R20, RZ, RZ, R10 ;  /* 0x000000ffff147224 */ /* 0x002fe200078e000a */
[----:B--2---:R-:W2:Y:S01]  /*134d0*/  LDL.LU.64 R22, [R1+0xb60] ;  /* 0x000b600001167983 */ /* 0x004ea20000300a00 */
[----:B------:R-:W4:Y:S02]  /*134e0*/  LDL.LU.64 R10, [R1+0xb58] ;  /* 0x000b5800010a7983 */ /* 0x000f240000300a00 */
[----:B------:R-:W2:Y:S01]  /*134f0*/  LDL.LU R8, [R1+0xb50] ;  /* 0x000b500001087983 */ /* 0x000ea20000300800 */
[C---:B----4-:R-:W-:Y:S01]  /*13500*/  HMMA.16816.F32 R4, R12.reuse, R10, R4 ;  /* 0x0000000a0c04723c */ /* 0x050fe20000001804 */
[----:B--2---:R-:W-:Y:S01]  /*13510*/  STL.64 [R1+0xb28], R22 ;  /* 0x000b281601007387 */ /* 0x004fe20000100a00 */
[----:B------:R0:W-:Y:S03]  /*13520*/  STL [R1+0xb20], R20 ;  /* 0x000b201401007387 */ /* 0x0001e60000100800 */
[----:B0-----:R-:W2:Y:S01]  /*13530*/  LDL.LU R20, [R1+0xa0] ;  /* 0x0000a00001147983 */ /* 0x001ea20000300800 */
[----:B------:R-:W2:Y:S02]  /*13540*/  LDL.LU R21, [R1+0xa4] ;  /* 0x0000a40001157983 */ /* 0x000ea40000300800 */
[----:B------:R-:W2:Y:S02]  /*13550*/  LDL.LU R22, [R1+0xa8] ;  /* 0x0000a80001167983 */ /* 0x000ea40000300800 */
[----:B------:R-:W2:Y:S11]  /*13560*/  LDL.LU R23, [R1+0xac] ;  /* 0x0000ac0001177983 */ /* 0x000eb60000300800 */
[----:B------:R-:W-:Y:S02]  /*13570*/  @!UPT UIADD3 URZ, URZ, URZ, URZ ;  /* 0x0000003f3f3ff290 */ /* 0x000fe4000fffe03f */
[----:B------:R-:W-:Y:S01]  /*13580*/  STL.64 [R1+0x3f0], R4 ;  /* 0x0003f00401007387 */ /* 0x000fe20000100a00 */
[----:B------:R0:W-:Y:S03]  /*13590*/  STL.64 [R1+0x3f8], R6 ;  /* 0x0003f80601007387 */ /* 0x0001e60000100a00 */
[----:B0-----:R-:W3:Y:S01]  /*135a0*/  LDL.LU.64 R6, [R1+0xb48] ;  /* 0x000b480001067983 */ /* 0x001ee20000300a00 */
[----:B------:R-:W4:Y:S02]  /*135b0*/  LDL.LU.64 R4, [R1+0xb40] ;  /* 0x000b400001047983 */ /* 0x000f240000300a00 */
[----:B------:R-:W-:Y:S01]  /*135c0*/  IMAD.MOV.U32 R18, RZ, RZ, R29 ;  /* 0x000000ffff127224 */ /* 0x000fe200078e001d */
[----:B---3--:R-:W-:Y:S01]  /*135d0*/  HMMA.16816.F32 R12, R12, R6, R24 ;  /* 0x000000060c0c723c */ /* 0x008fe20000001818 */
[----:B------:R-:W2:Y:S01]  /*135e0*/  LDL.LU.64 R26, [R1+0xb38] ;  /* 0x000b3800011a7983 */ /* 0x000ea20000300a00 */
[----:B------:R-:W2:Y:S11]  /*135f0*/  LDL.LU.64 R24, [R1+0xb30] ;  /* 0x000b300001187983 */ /* 0x000eb60000300a00 */
[----:B------:R-:W-:Y:S10]  /*13600*/  @!UPT UIADD3 URZ, URZ, URZ, URZ ;  /* 0x0000003f3f3ff290 */ /* 0x000ff4000fffe03f */
[----:B------:R-:W-:Y:S01]  /*13610*/  STL.64 [R1+0x3e0], R12 ;  /* 0x0003e00c01007387 */ /* 0x000fe20000100a00 */
[----:B------:R4:W-:Y:S02]  /*13620*/  STL.64 [R1+0x3e8], R14 ;  /* 0x0003e80e01007387 */ /* 0x0009e40000100a00 */
[----:B------:R0:W-:Y:S02]  /*13630*/  STL.64 [R1+0xad8], R6 ;  /* 0x000ad80601007387 */ /* 0x0001e40000100a00 */
[----:B----4-:R-:W-:Y:S02]  /*13640*/  IMAD.MOV.U32 R15, RZ, RZ, R4 ;  /* 0x000000ffff0f7224 */ /* 0x010fe400078e0004 */
[----:B------:R-:W-:Y:S01]  /*13650*/  IMAD.MOV.U32 R14, RZ, RZ, R5 ;  /* 0x000000ffff0e7224 */ /* 0x000fe200078e0005 */
[----:B------:R-:W3:Y:S01]  /*13660*/  LDL.LU R4, [R1+0x100] ;  /* 0x0001000001047983 */ /* 0x000ee20000300800 */
[----:B------:R-:W3:Y:S02]  /*13670*/  LDL.LU R5, [R1+0x104] ;  /* 0x0001040001057983 */ /* 0x000ee40000300800 */
[----:B0-----:R-:W3:Y:S02]  /*13680*/  LDL.LU R6, [R1+0x108] ;  /* 0x0001080001067983 */ /* 0x001ee40000300800 */
[----:B------:R-:W3:Y:S01]  /*13690*/  LDL.LU R7, [R1+0x10c] ;  /* 0x00010c0001077983 */ /* 0x000ee20000300800 */
[C---:B--2---:R-:W-:Y:S01]  /*136a0*/  HMMA.16816.F32 R16, R24.reuse, R18, R20 ;  /* 0x000000121810723c */ /* 0x044fe20000001814 */
[----:B------:R-:W2:Y:S01]  /*136b0*/  LDL.LU.64 R22, [R1+0xb28] ;  /* 0x000b280001167983 */ /* 0x000ea20000300a00 */
[----:B------:R-:W4:Y:S11]  /*136c0*/  LDL.LU R20, [R1+0xb20] ;  /* 0x000b200001147983 */ /* 0x000f360000300800 */
[----:B------:R-:W-:Y:S10]  /*136d0*/  @!UPT UIADD3 URZ, URZ, URZ, URZ ;  /* 0x0000003f3f3ff290 */ /* 0x000ff4000fffe03f */
[----:B------:R-:W-:Y:S01]  /*136e0*/  STL.64 [R1+0x570], R16 ;  /* 0x0005701001007387 */ /* 0x000fe20000100a00 */
[----:B------:R0:W-:Y:S03]  /*136f0*/  STL.64 [R1+0x578], R18 ;  /* 0x0005781201007387 */ /* 0x0001e60000100a00 */
[----:B0-----:R-:W2:Y:S01]  /*13700*/  LDL.LU.64 R18, [R1+0xb18] ;  /* 0x000b180001127983 */ /* 0x001ea20000300a00 */
[----:B------:R-:W2:Y:S02]  /*13710*/  LDL.LU.64 R16, [R1+0xb10] ;  /* 0x000b100001107983 */ /* 0x000ea40000300a00 */
[C---:B--2---:R-:W-:Y:S01]  /*13720*/  HMMA.16816.F32 R12, R24.reuse, R14, R16 ;  /* 0x0000000e180c723c */ /* 0x044fe20000001810 */
[----:B------:R-:W2:Y:S01]  /*13730*/  LDL.LU.64 R18, [R1+0xb08] ;  /* 0x000b080001127983 */ /* 0x000ea20000300a00 */
[----:B------:R-:W2:Y:S11]  /*13740*/  LDL.LU.64 R16, [R1+0xb00] ;  /* 0x000b000001107983 */ /* 0x000eb60000300a00 */
[----:B------:R-:W-:Y:S10]  /*13750*/  @!UPT UIADD3 URZ, URZ, URZ, URZ ;  /* 0x0000003f3f3ff290 */ /* 0x000ff4000fffe03f */
[----:B------:R-:W-:Y:S01]  /*13760*/  STL.64 [R1+0x3d0], R12 ;  /* 0x0003d00c01007387 */ /* 0x000fe20000100a00 */
[----:B------:R4:W-:Y:S02]  /*13770*/  STL.64 [R1+0x3d8], R14 ;  /* 0x0003d80e01007387 */ /* 0x0009e40000100a00 */
[----:B----4-:R-:W-:Y:S02]  /*13780*/  IMAD.MOV.U32 R14, RZ, RZ, R20 ;  /* 0x000000ffff0e7224 */ /* 0x010fe400078e0014 */
[C---:B--2---:R-:W-:Y:S01]  /*13790*/  HMMA.16816.F32 R20, R24.reuse, R22, R16 ;  /* 0x000000161814723c */ /* 0x044fe20000001810 */
[----:B------:R-:W2:Y:S01]  /*137a0*/  LDL.LU.64 R18, [R1+0xaf8] ;  /* 0x000af80001127983 */ /* 0x000ea20000300a00 */
[----:B------:R-:W2:Y:S11]  /*137b0*/  LDL.LU.64 R16, [R1+0xaf0] ;  /* 0x000af00001107983 */ /* 0x000eb60000300a00 */
[----:B------:R-:W-:Y:S10]  /*137c0*/  @!UPT UIADD3 URZ, URZ, URZ, URZ ;  /* 0x0000003f3f3ff290 */ /* 0x000ff4000fffe03f */
[----:B------:R-:W-:Y:S01]  /*137d0*/  STL.64 [R1+0x3c0], R20 ;  /* 0x0003c01401007387 */ /* 0x000fe20000100a00 */
[----:B------:R0:W-:Y:S03]  /*137e0*/  STL.64 [R1+0x3c8], R22 ;  /* 0x0003c81601007387 */ /* 0x0001e60000100a00 */
[----:B0-----:R-:W2:Y:S02]  /*137f0*/  LDL.LU.64 R22, [R1+0xae8] ;  /* 0x000ae80001167983 */ /* 0x001ea40000300a00 */
[----:B--2---:R-:W-:Y:S02]  /*13800*/  HMMA.16816.F32 R20, R24, R22, R16 ;  /* 0x000000161814723c */ /* 0x004fe40000001810 */
[----:B------:R-:W3:Y:S11]  /*13810*/  LDL.LU.64 R18, [R1+0xae0] ;  /* 0x000ae00001127983 */ /* 0x000ef60000300a00 */
[----:B------:R-:W-:Y:S10]  /*13820*/  @!UPT UIADD3 URZ, URZ, URZ, URZ ;  /* 0x0000003f3f3ff290 */ /* 0x000ff4000fffe03f */
[----:B------:R-:W-:Y:S01]  /*13830*/  STL.64 [R1+0x3b0], R20 ;  /* 0x0003b01401007387 */ /* 0x000fe20000100a00 */
[----:B------:R-:W-:Y:S02]  /*13840*/  STL.64 [R1+0x3b8], R22 ;  /* 0x0003b81601007387 */ /* 0x000fe40000100a00 */
[----:B------:R-:W0:Y:S02]  /*13850*/  LDSM.16.MT88.4 R20, [R28+0xc180] ;  /* 0x00c180001c14783b */ /* 0x000e240000004200 */
[----:B0-----:R0:W-:Y:S02]  /*13860*/  STL.64 [R1+0xa40], R22 ;  /* 0x000a401601007387 */ /* 0x0011e40000100a00 */
[----:B0-----:R-:W-:Y:S02]  /*13870*/  IMAD.MOV.U32 R22, RZ, RZ, R2 ;  /* 0x000000ffff167224 */ /* 0x001fe400078e0002 */
[----:B------:R-:W-:Y:S01]  /*13880*/  IMAD.MOV.U32 R23, RZ, RZ, R0 ;  /* 0x000000ffff177224 */ /* 0x000fe200078e0000 */
[----:B------:R0:W-:Y:S04]  /*13890*/  STL.64 [R1+0xa38], R20 ;  /* 0x000a381401007387 */ /* 0x0001e80000100a00 */
[----:B------:R-:W-:Y:S01]  /*138a0*/  STL.64 [R1+0xad0], R22 ;  /* 0x000ad01601007387 */ /* 0x000fe20000100a00 */
[----:B0-----:R-:W-:-:S02]  /*138b0*/  IMAD.MOV.U32 R20, RZ, RZ, R8 ;  /* 0x000000ffff147224 */ /* 0x001fc400078e0008 */
[----:B------:R-:W-:-:S05]  /*138c0*/  IMAD.MOV.U32 R21, RZ, RZ, R3 ;  /* 0x000000ffff157224 */ /* 0x000fca00078e0003 */
[----:B------:R-:W-:Y:S01]  /*138d0*/  STL.64 [R1+0xac8], R20 ;  /* 0x000ac81401007387 */ /* 0x000fe20000100a00 */
[----:B---3--:R-:W-:Y:S01]  /*138e0*/  HMMA.16816.F32 R4, R24, R18, R4 ;  /* 0x000000121804723c */ /* 0x008fe20000001804 */
[----:B------:R-:W-:Y:S02]  /*138f0*/  IMAD.MOV.U32 R2, RZ, RZ, R18 ;  /* 0x000000ffff027224 */ /* 0x000fe400078e0012 */
[----:B------:R-:W-:Y:S02]  /*13900*/  IMAD.MOV.U32 R0, RZ, RZ, R19 ;  /* 0x000000ffff007224 */ /* 0x000fe400078e0013 */
[----:B------:R-:W0:Y:S11]  /*13910*/  LDSM.16.MT88.4 R16, [R28+0xc200] ;  /* 0x00c200001c10783b */ /* 0x000e360000004200 */
[----:B------:R-:W-:Y:S07]  /*13920*/  @!UPT UIADD3 URZ, URZ, URZ, URZ ;  /* 0x0000003f3f3ff290 */ /* 0x000fee000fffe03f */
[----:B------:R1:W-:Y:S01]  /*13930*/  STL.64 [R1+0x3a0], R4 ;  /* 0x0003a00401007387 */ /* 0x0003e20000100a00 */
[----:B------:R2:W-:Y:S03]  /*13940*/  STL.64 [R1+0x3a8], R6 ;  /* 0x0003a80601007387 */ /* 0x0005e60000100a00 */
[----:B0-----:R0:W-:Y:S01]  /*13950*/  STL.64 [R1+0x9d0], R18 ;  /* 0x0009d01201007387 */ /* 0x0011e20000100a00 */
[----:B------:R-:W-:Y:S02]  /*13960*/  STL.64 [R1+0x9c8], R16 ;  /* 0x0009c81001007387 */ /* 0x000fe40000100a00 */
[----:B------:R-:W3:Y:S02]  /*13970*/  LDL.LU R20, [R1+0x1a0] ;  /* 0x0001a00001147983 */ /* 0x000ee40000300800 */
[----:B------:R-:W3:Y:S01]  /*13980*/  LDL.LU R21, [R1+0x1a4] ;  /* 0x0001a40001157983 */ /* 0x000ee20000300800 */
[----:B------:R-:W3:Y:S01]  /*13990*/  LDL.LU R22, [R1+0x1a8] ;  /* 0x0001a80001167983 */ /* 0x000ee20000300800 */
[----:B------:R-:W3:Y:S02]  /*139a0*/  LDL.LU R23, [R1+0x1ac] ;  /* 0x0001ac0001177983 */ /* 0x000ee40000300800 */
[----:B-1----:R-:W4:Y:S02]  /*139b0*/  LDL.LU R4, [R1+0x1c0] ;  /* 0x0001c00001047983 */ /* 0x002f240000300800 */
[----:B------:R-:W4:Y:S01]  /*139c0*/  LDL.LU R5, [R1+0x1c4] ;  /* 0x0001c40001057983 */ /* 0x000f220000300800 */
[----:B--2---:R-:W4:Y:S01]  /*139d0*/  LDL.LU R6, [R1+0x1c8] ;  /* 0x0001c80001067983 */ /* 0x004f220000300800 */
[----:B------:R-:W4:Y:S02]  /*139e0*/  LDL.LU R7, [R1+0x1cc] ;  /* 0x0001cc0001077983 */ /* 0x000f240000300800 */
[----:B0-----:R-:W-:-:S02]  /*139f0*/  IMAD.MOV.U32 R18, RZ, RZ, R2 ;  /* 0x000000ffff127224 */ /* 0x001fc400078e0002 */
[----:B------:R-:W-:-:S05]  /*13a00*/  IMAD.MOV.U32 R19, RZ, RZ, R0 ;  /* 0x000000ffff137224 */ /* 0x000fca00078e0000 */
[----:B------:R0:W-:Y:S04]  /*13a10*/  STL.64 [R1+0xa70], R18 ;  /* 0x000a701201007387 */ /* 0x0001e80000100a00 */
[----:B0-----:R-:W2:Y:S04]  /*13a20*/  LDL.64 R18, [R1+0x38] ;  /* 0x0000380001127983 */ /* 0x001ea80000100a00 */
[----:B--2---:R0:W-:Y:S04]  /*13a30*/  STL.64 [R1+0xa88], R18 ;  /* 0x000a881201007387 */ /* 0x0041e80000100a00 */
[----:B0-----:R-:W2:Y:S01]  /*13a40*/  LDL.64 R18, [R1+0x48] ;  /* 0x0000480001127983 */ /* 0x001ea20000100a00 */
[----:B------:R-:W-:-:S03]  /*13a50*/  IMAD.MOV.U32 R15, RZ, RZ, R9 ;  /* 0x000000ffff0f7224 */ /* 0x000fc600078e0009 */
[----:B--2---:R0:W-:Y:S01]  /*13a60*/  STL.64 [R1+0xa98], R18 ;  /* 0x000a981201007387 */ /* 0x0041e20000100a00 */
[----:B------:R-:W2:Y:S02]  /*13a70*/  LDL.LU R16, [R1+0x1b0] ;  /* 0x0001b00001107983 */ /* 0x000ea40000300800 */
[----:B------:R-:W2:Y:S01]  /*13a80*/  LDL.LU R17, [R1+0x1b4] ;  /* 0x0001b40001117983 */ /* 0x000ea20000300800 */
[----:B0-----:R-:W2:Y:S01]  /*13a90*/  LDL.LU R18, [R1+0x1b8] ;  /* 0x0001b80001127983 */ /* 0x001ea20000300800 */
[----:B------:R-:W2:Y:S02]  /*13aa0*/  LDL.LU R19, [R1+0x1bc] ;  /* 0x0001bc0001137983 */ /* 0x000ea40000300800 */
[C---:B--2---:R-:W-:Y:S01]  /*13ab0*/  HMMA.16816.F32 R12, R24.reuse, R14, R16 ;  /* 0x0000000e180c723c */ /* 0x044fe20000001810 */
[----:B------:R-:W2:Y:S04]  /*13ac0*/  LDL.64 R18, [R1+0x58] ;  /* 0x0000580001127983 */ /* 0x000ea80000100a00 */
[----:B--2---:R0:W-:Y:S11]  /*13ad0*/  STL.64 [R1+0xab0], R18 ;  /* 0x000ab01201007387 */ /* 0x0041f60000100a00 */
[----:B------:R-:W-:Y:S07]  /*13ae0*/  @!UPT UIADD3 URZ, URZ, URZ, URZ ;  /* 0x0000003f3f3ff290 */ /* 0x000fee000fffe03f */
[----:B------:R-:W-:Y:S02]  /*13af0*/  STL.64 [R1+0x390], R12 ;  /* 0x0003900c01007387 */ /* 0x000fe40000100a00 */
[----:B------:R-:W-:Y:S02]  /*13b00*/  STL.64 [R1+0x398], R14 ;  /* 0x0003980e01007387 */ /* 0x000fe40000100a00 */
[----:B------:R-:W1:Y:S04]  /*13b10*/  LDSM.16.MT88.4 R12, [R28+0xc280] ;  /* 0x00c280001c0c783b */ /* 0x000e680000004200 */
[----:B0-----:R-:W2:Y:S04]  /*13b20*/  LDL.64 R18, [R1+0x68] ;  /* 0x0000680001127983 */ /* 0x001ea80000100a00 */
[----:B-1----:R0:W-:Y:S01]  /*13b30*/  STL.64 [R1+0x978], R14 ;  /* 0x0009780e01007387 */ /* 0x0021e20000100a00 */
[----:B------:R1:W-:Y:S03]  /*13b40*/  STL.64 [R1+0x970], R12 ;  /* 0x0009700c01007387 */ /* 0x0003e60000100a00 */
[----:B0-----:R-:W2:Y:S04]  /*13b50*/  LDL.64 R14, [R1+0x18] ;  /* 0x00001800010e7983 */ /* 0x001ea80000100a00 */
[----:B--2---:R0:W-:Y:S01]  /*13b60*/  STL.64 [R1+0xa90], R14 ;  /* 0x000a900e01007387 */ /* 0x0041e20000100a00 */
[----:B-1----:R-:W2:Y:S02]  /*13b70*/  LDL.LU R12, [R1+0x170] ;  /* 0x00017000010c7983 */ /* 0x002ea40000300800 */
[----:B------:R-:W2:Y:S01]  /*13b80*/  LDL.LU R13, [R1+0x174] ;  /* 0x00017400010d7983 */ /* 0x000ea20000300800 */
[----:B0-----:R-:W2:Y:S01]  /*13b90*/  LDL.LU R14, [R1+0x178] ;  /* 0x00017800010e7983 */ /* 0x001ea20000300800 */
[----:B------:R-:W2:Y:S01]  /*13ba0*/  LDL.LU R15, [R1+0x17c] ;  /* 0x00017c00010f7983 */ /* 0x000ea20000300800 */
[C---:B----4-:R-:W-:Y:S02]  /*13bb0*/  HMMA.16816.F32 R4, R24.reuse, R10, R4 ;  /* 0x0000000a1804723c */ /* 0x050fe40000001804 */
[----:B--2---:R-:W-:Y:S01]  /*13bc0*/  STL.64 [R1+0xaa8], R14 ;  /* 0x000aa80e01007387 */ /* 0x004fe20000100a00 */
[----:B------:R0:W-:Y:S03]  /*13bd0*/  STL.64 [R1+0xaa0], R12 ;  /* 0x000aa00c01007387 */ /* 0x0001e60000100a00 */
[----:B0-----:R-:W2:Y:S01]  /*13be0*/  LDL.LU R12, [R1+0x180] ;  /* 0x00018000010c7983 */ /* 0x001ea20000300800 */
[----:B------:R-:W2:Y:S02]  /*13bf0*/  LDL.LU R13, [R1+0x184] ;  /* 0x00018400010d7983 */ /* 0x000ea40000300800 */
[----:B------:R-:W4:Y:S02]  /*13c00*/  LDL.LU R14, [R1+0x188] ;  /* 0x00018800010e7983 */ /* 0x000f240000300800 */
[----:B------:R-:W4:Y:S02]  /*13c10*/  LDL.LU R15, [R1+0x18c] ;  /* 0x00018c00010f7983 */ /* 0x000f240000300800 */
[----:B----4-:R-:W-:Y:S01]  /*13c20*/  STL.64 [R1+0xac0], R14 ;  /* 0x000ac00e01007387 */ /* 0x010fe20000100a00 */
[----:B--2---:R0:W-:Y:S03]  /*13c30*/  STL.64 [R1+0xab8], R12 ;  /* 0x000ab80c01007387 */ /* 0x0041e60000100a00 */
[----:B0-----:R-:W2:Y:S01]  /*13c40*/  LDL.LU R12, [R1+0x190] ;  /* 0x00019000010c7983 */ /* 0x001ea20000300800 */
[----:B------:R-:W2:Y:S02]  /*13c50*/  LDL.LU R13, [R1+0x194] ;  /* 0x00019400010d7983 */ /* 0x000ea40000300800 */
[----:B------:R-:W2:Y:S02]  /*13c60*/  LDL.LU R14, [R1+0x198] ;  /* 0x00019800010e7983 */ /* 0x000ea40000300800 */
[----:B------:R-:W2:Y:S01]  /*13c70*/  LDL.LU R15, [R1+0x19c] ;  /* 0x00019c00010f7983 */ /* 0x000ea20000300800 */
[----:B------:R-:W-:Y:S01]  /*13c80*/  STL.64 [R1+0x380], R4 ;  /* 0x0003800401007387 */ /* 0x000fe20000100a00 */
[----:B------:R0:W-:Y:S03]  /*13c90*/  STL.64 [R1+0x388], R6 ;  /* 0x0003880601007387 */ /* 0x0001e60000100a00 */
[----:B0-----:R-:W3:Y:S02]  /*13ca0*/  LDL.LU.64 R6, [R1+0xad8] ;  /* 0x000ad80001067983 */ /* 0x001ee40000300a00 */
[----:B---3--:R-:W-:Y:S02]  /*13cb0*/  HMMA.16816.F32 R24, R24, R6, R20 ;  /* 0x000000061818723c */ /* 0x008fe40000001814 */
[----:B------:R-:W2:Y:S01]  /*13cc0*/  LDL.LU.64 R22, [R1+0xad0] ;  /* 0x000ad00001167983 */ /* 0x000ea20000300a00 */
[----:B------:R-:W2:Y:S11]  /*13cd0*/  LDL.LU.64 R20, [R1+0xac8] ;  /* 0x000ac80001147983 */ /* 0x000eb60000300a00 */
[----:B------:R-:W-:Y:S09]  /*13ce0*/  @!UPT UIADD3 URZ, URZ, URZ, URZ ;  /* 0x0000003f3f3ff290 */ /* 0x000ff2000fffe03f */
[----:B------:R0:W-:Y:S01]  /*13cf0*/  STL.64 [R1+0x370], R24 ;  /* 0x0003701801007387 */ /* 0x0001e20000100a00 */
[----:B------:R1:W-:Y:S03]  /*13d00*/  STL.64 [R1+0x378], R26 ;  /* 0x0003781a01007387 */ /* 0x0003e60000100a00 */
[----:B0-----:R-:W3:Y:S01]  /*13d10*/  LDL.LU R24, [R1+0x140] ;  /* 0x0001400001187983 */ /* 0x001ee20000300800 */
[----:B------:R-:W3:Y:S02]  /*13d20*/  LDL.LU R25, [R1+0x144] ;  /* 0x0001440001197983 */ /* 0x000ee40000300800 */
[----:B-1----:R-:W4:Y:S02]  /*13d30*/  LDL.LU R26, [R1+0x148] ;  /* 0x00014800011a7983 */ /* 0x002f240000300800 */
[----:B------:R-:W4:Y:S02]  /*13d40*/  LDL.LU R27, [R1+0x14c] ;  /* 0x00014c00011b7983 */ /* 0x000f240000300800 */
[----:B----4-:R-:W-:Y:S01]  /*13d50*/  STL.64 [R1+0xa68], R26 ;  /* 0x000a681a01007387 */ /* 0x010fe20000100a00 */
[----:B---3--:R0:W-:Y:S03]  /*13d60*/  STL.64 [R1+0xa60], R24 ;  /* 0x000a601801007387 */ /* 0x0081e60000100a00 */
[----:B0-----:R-:W3:Y:S01]  /*13d70*/  LDL.LU R24, [R1+0x150] ;  /* 0x0001500001187983 */ /* 0x001ee20000300800 */
[----:B------:R-:W3:Y:S02]  /*13d80*/  LDL.LU R25, [R1+0x154] ;  /* 0x0001540001197983 */ /* 0x000ee40000300800 */
[----:B------:R-:W4:Y:S02]  /*13d90*/  LDL.LU R26, [R1+0x158] ;  /* 0x00015800011a7983 */ /* 0x000f240000300800 */
[----:B------:R-:W4:Y:S01]  /*13da0*/  LDL.LU R27, [R1+0x15c] ;  /* 0x00015c00011b7983 */ /* 0x000f220000300800 */
[----:B--2---:R-:W-:Y:S01]  /*13db0*/  HMMA.16816.F32 R12, R20, R18, R12 ;  /* 0x00000012140c723c */ /* 0x004fe2000000180c */
[----:B------:R-:W-:-:S02]  /*13dc0*/  IMAD.MOV.U32 R2, RZ, RZ, R18 ;  /* 0x000000ffff027224 */ /* 0x000fc400078e0012 */
[----:B------:R-:W-:Y:S01]  /*13dd0*/  IMAD.MOV.U32 R0, RZ, RZ, R19 ;  /* 0x000000ffff007224 */ /* 0x000fe200078e0013 */
[----:B----4-:R-:W-:Y:S01]  /*13de0*/  STL.64 [R1+0xa80], R26 ;  /* 0x000a801a01007387 */ /* 0x010fe20000100a00 */
[----:B---3--:R0:W-:Y:S03]  /*13df0*/  STL.64 [R1+0xa78], R24 ;  /* 0x000a781801007387 */ /* 0x0081e60000100a00 */
        /* <DEDUP_REMOVED lines=8> */
[----:B------:R-:W3:Y:S02]  /*13e80*/  LDL.LU.64 R18, [R1+0xab0] ;  /* 0x000ab00001127983 */ /* 0x000ee40000300a00 */
[----:B---3--:R-:W-:Y:S01]  /*13e90*/  HMMA.16816.F32 R12, R20, R18, R12 ;  /* 0x00000012140c723c */ /* 0x008fe2000000180c */
[----:B------:R-:W-:-:S02]  /*13ea0*/  IMAD.MOV.U32 R8, RZ, RZ, R18 ;  /* 0x000000ffff087224 */ /* 0x000fc400078e0012 */
[----:B------:R-:W-:Y:S11]  /*13eb0*/  IMAD.MOV.U32 R5, RZ, RZ, R19 ;  /* 0x000000ffff057224 */ /* 0x000ff600078e0013 */
[----:B------:R-:W-:Y:S09]  /*13ec0*/  @!UPT UIADD3 URZ, URZ, URZ, URZ ;  /* 0x0000003f3f3ff290 */ /* 0x000ff2000fffe03f */
[----:B------:R-:W-:Y:S01]  /*13ed0*/  STL.64 [R1+0x1e0], R12 ;  /* 0x0001e00c01007387 */ /* 0x000fe20000100a00 */
[----:B------:R0:W-:Y:S03]  /*13ee0*/  STL.64 [R1+0x1e8], R14 ;  /* 0x0001e80e01007387 */ /* 0x0001e60000100a00 */
[----:B0-----:R-:W3:Y:S01]  /*13ef0*/  LDL.LU.64 R14, [R1+0xaa8] ;  /* 0x000aa800010e7983 */ /* 0x001ee20000300a00 */
[----:B------:R-:W3:Y:S02]  /*13f00*/  LDL.LU.64 R12, [R1+0xaa0] ;  /* 0x000aa000010c7983 */ /* 0x000ee40000300a00 */
[----:B------:R-:W3:Y:S02]  /*13f10*/  LDL.LU.64 R18, [R1+0xa98] ;  /* 0x000a980001127983 */ /* 0x000ee40000300a00 */
[C---:B---3--:R-:W-:Y:S01]  /*13f20*/  HMMA.16816.F32 R12, R20.reuse, R18, R12 ;  /* 0x00000012140c723c */ /* 0x048fe2000000180c */
[----:B------:R-:W-:Y:S11]  /*13f30*/  IMAD.MOV.U32 R9, RZ, RZ, R19 ;  /* 0x000000ffff097224 */ /* 0x000ff600078e0013 */
[----:B------:R-:W-:Y:S11]  /*13f40*/  @!UPT UIADD3 URZ, URZ, URZ, URZ ;  /* 0x0000003f3f3ff290 */ /* 0x000ff6000fffe03f */
[----:B------:R0:W-:Y:S01]  /*13f50*/  STL.64 [R1+0x1d0], R12 ;  /* 0x0001d00c01007387 */ /* 0x0001e20000100a00 */
[----:B------:R1:W-:Y:S02]  /*13f60*/  STL.64 [R1+0x1d8], R14 ;  /* 0x0001d80e01007387 */ /* 0x0003e40000100a00 */
[----:B0-----:R-:W-:Y:S01]  /*13f70*/  IMAD.MOV.U32 R12, RZ, RZ, R18 ;  /* 0x000000ffff0c7224 */ /* 0x001fe200078e0012 */
[----:B-1----:R-:W3:Y:S01]  /*13f80*/  LDL.LU.64 R14, [R1+0xa90] ;  /* 0x000a9000010e7983 */ /* 0x002ee20000300a00 */
[----:B------:R-:W2:Y:S02]  /*13f90*/  LDL.LU.64 R18, [R1+0xa88] ;  /* 0x000a880001127983 */ /* 0x000ea40000300a00 */
        /* <DEDUP_REMOVED lines=9> */
[----:B------:R-:W-:Y:S01]  /*14030*/  STL.64 [R1+0xa58], R6 ;  /* 0x000a580601007387 */ /* 0x000fe20000100a00 */
[----:B------:R-:W-:Y:S01]  /*14040*/  STL [R1+0xa50], R4 ;  /* 0x000a500401007387 */ /* 0x000fe20000100800 */
[----:B--2---:R-:W-:Y:S11]  /*14050*/  HMMA.16816.F32 R24, R20, R18, R24 ;  /* 0x000000121418723c */ /* 0x004ff60000001818 */
[----:B------:R-:W-:Y:S11]  /*14060*/  @!UPT UIADD3 URZ, URZ, URZ, URZ ;  /* 0x0000003f3f3ff290 */ /* 0x000ff6000fffe03f */
[----:B------:R-:W-:Y:S01]  /*14070*/  @!UPT UIADD3 URZ, URZ, URZ, URZ ;  /* 0x0000003f3f3ff290 */ /* 0x000fe2000fffe03f */
[----:B------:R-:W-:Y:S01]  /*14080*/  STL.64 [R1+0x1a0], R24 ;  /* 0x0001a01801007387 */ /* 0x000fe20000100a00 */
[----:B------:R0:W-:Y:S03]  /*14090*/  STL.64 [R1+0x1a8], R26 ;  /* 0x0001a81a01007387 */ /* 0x0001e60000100a00 */
[----:B0-----:R-:W3:Y:S01]  /*140a0*/  LDL.LU.64 R26, [R1+0xa68] ;  /* 0x000a6800011a7983 */ /* 0x001ee20000300a00 */
[----:B------:R-:W3:Y:S02]  /*140b0*/  LDL.LU.64 R24, [R1+0xa60] ;  /* 0x000a600001187983 */ /* 0x000ee40000300a00 */
[----:B------:R0:W-:Y:S02]  /*140c0*/  STL.64 [R1+0x9e0], R18 ;  /* 0x0009e01201007387 */ /* 0x0001e40000100a00 */
[----:B------:R-:W2:Y:S01]  /*140d0*/  LDL.LU R16, [R1+0x250] ;  /* 0x0002500001107983 */ /* 0x000ea20000300800 */
[----:B------:R-:W2:Y:S04]  /*140e0*/  LDL.LU R17, [R1+0x254] ;  /* 0x0002540001117983 */ /* 0x000ea80000300800 */
[----:B0-----:R-:W4:Y:S01]  /*140f0*/  LDL.LU R18, [R1+0x258] ;  /* 0x0002580001127983 */ /* 0x001f220000300800 */
[----:B------:R-:W4:Y:S03]  /*14100*/  LDL.LU R19, [R1+0x25c] ;  /* 0x00025c0001137983 */ /* 0x000f260000300800 */
[----:B----4-:R0:W-:Y:S01]  /*14110*/  STL.64 [R1+0x9f0], R18 ;  /* 0x0009f01201007387 */ /* 0x0101e20000100a00 */
[----:B--2---:R-:W-:Y:S02]  /*14120*/  STL.64 [R1+0x9e8], R16 ;  /* 0x0009e81001007387 */ /* 0x004fe40000100a00 */
[----:B0-----:R-:W-:-:S02]  /*14130*/  IMAD.MOV.U32 R18, RZ, RZ, R12 ;  /* 0x000000ffff127224 */ /* 0x001fc400078e000c */
[----:B------:R-:W-:-:S05]  /*14140*/  IMAD.MOV.U32 R19, RZ, RZ, R9 ;  /* 0x000000ffff137224 */ /* 0x000fca00078e0009 */
[----:B------:R0:W-:Y:S02]  /*14150*/  STL.64 [R1+0xa08], R18 ;  /* 0x000a081201007387 */ /* 0x0001e40000100a00 */
[----:B0-----:R-:W-:Y:S02]  /*14160*/  IMAD.MOV.U32 R19, RZ, RZ, R5 ;  /* 0x000000ffff137224 */ /* 0x001fe400078e0005 */
[----:B---3--:R-:W-:Y:S01]  /*14170*/  HMMA.16816.F32 R4, R20, R14, R24 ;  /* 0x0000000e1404723c */ /* 0x008fe20000001818 */
[----:B------:R-:W-:Y:S01]  /*14180*/  IMAD.MOV.U32 R18, RZ, RZ, R8 ;  /* 0x000000ffff127224 */ /* 0x000fe200078e0008 */
[----:B------:R-:W0:Y:S04]  /*14190*/  LDSM.16.MT88.4 R24, [R28+0xc300] ;  /* 0x00c300001c18783b */ /* 0x000e280000004200 */
[----:B------:R1:W-:Y:S02]  /*141a0*/  STL.64 [R1+0xa20], R18 ;  /* 0x000a201201007387 */ /* 0x0003e40000100a00 */
[----:B-1----:R-:W-:-:S02]  /*141b0*/  IMAD.MOV.U32 R18, RZ, RZ, R2 ;  /* 0x000000ffff127224 */ /* 0x002fc400078e0002 */
[----:B------:R-:W-:-:S05]  /*141c0*/  IMAD.MOV.U32 R19, RZ, RZ, R0 ;  /* 0x000000ffff137224 */ /* 0x000fca00078e0000 */
[----:B------:R-:W-:Y:S08]  /*141d0*/  STL.64 [R1+0xa48], R18 ;  /* 0x000a481201007387 */ /* 0x000ff00000100a00 */
[----:B------:R1:W-:Y:S02]  /*141e0*/  STL.64 [R1+0xb0], R4 ;  /* 0x0000b00401007387 */ /* 0x0003e40000100a00 */
[----:B------:R2:W-:Y:S02]  /*141f0*/  STL.64 [R1+0xb8], R6 ;  /* 0x0000b80601007387 */ /* 0x0005e40000100a00 */
[----:B------:R-:W-:Y:S01]  /*14200*/  IMAD.MOV.U32 R2, RZ, RZ, R14 ;  /* 0x000000ffff027224 */ /* 0x000fe200078e000e */
[----:B-1----:R-:W3:Y:S01]  /*14210*/  LDL.LU R4, [R1+0x200] ;  /* 0x0002000001047983 */ /* 0x002ee20000300800 */
[----:B------:R-:W3:Y:S02]  /*14220*/  LDL.LU R5, [R1+0x204] ;  /* 0x0002040001057983 */ /* 0x000ee40000300800 */
[----:B--2---:R-:W3:Y:S02]  /*14230*/  LDL.LU R6, [R1+0x208] ;  /* 0x0002080001067983 */ /* 0x004ee40000300800 */
[----:B------:R-:W3:Y:S01]  /*14240*/  LDL.LU R7, [R1+0x20c] ;  /* 0x00020c0001077983 */ /* 0x000ee20000300800 */
[----:B------:R-:W2:Y:S01]  /*14250*/  LDL.LU R16, [R1+0x1f0] ;  /* 0x0001f00001107983 */ /* 0x000ea20000300800 */
[----:B------:R-:W2:Y:S02]  /*14260*/  LDL.LU R17, [R1+0x1f4] ;  /* 0x0001f40001117983 */ /* 0x000ea40000300800 */
[----:B------:R-:W2:Y:S02]  /*14270*/  LDL.LU R18, [R1+0x1f8] ;  /* 0x0001f80001127983 */ /* 0x000ea40000300800 */
[----:B------:R-:W2:Y:S01]  /*14280*/  LDL.LU R19, [R1+0x1fc] ;  /* 0x0001fc0001137983 */ /* 0x000ea20000300800 */
[----:B------:R-:W4:Y:S01]  /*14290*/  LDL.LU R12, [R1+0x270] ;  /* 0x00027000010c7983 */ /* 0x000f220000300800 */
[----:B------:R-:W4:Y:S02]  /*142a0*/  LDL.LU R13, [R1+0x274] ;  /* 0x00027400010d7983 */ /* 0x000f240000300800 */
[----:B------:R-:W-:-:S02]  /*142b0*/  IMAD.MOV.U32 R0, RZ, RZ, R15 ;  /* 0x000000ffff007224 */ /* 0x000fc400078e000f */
[----:B------:R-:W2:Y:S01]  /*142c0*/  LDL.LU R14, [R1+0x278] ;  /* 0x00027800010e7983 */ /* 0x000ea20000300800 */
[----:B------:R-:W2:Y:S04]  /*142d0*/  LDL.LU R15, [R1+0x27c] ;  /* 0x00027c00010f7983 */ /* 0x000ea80000300800 */
[----:B--2---:R-:W-:Y:S01]  /*142e0*/  STL.64 [R1+0xa00], R14 ;  /* 0x000a000e01007387 */ /* 0x004fe20000100a00 */
[----:B----4-:R1:W-:Y:S03]  /*142f0*/  STL.64 [R1+0x9f8], R12 ;  /* 0x0009f80c01007387 */ /* 0x0103e60000100a00 */
[----:B-1----:R-:W2:Y:S01]  /*14300*/  LDL.LU R12, [R1+0x240] ;  /* 0x00024000010c7983 */ /* 0x002ea20000300800 */
[----:B------:R-:W2:Y:S02]  /*14310*/  LDL.LU R13, [R1+0x244] ;  /* 0x00024400010d7983 */ /* 0x000ea40000300800 */
[----:B------:R-:W4:Y:S02]  /*14320*/  LDL.LU R14, [R1+0x248] ;  /* 0x00024800010e7983 */ /* 0x000f240000300800 */
[----:B------:R-:W4:Y:S01]  /*14330*/  LDL.LU R15, [R1+0x24c] ;  /* 0x00024c00010f7983 */ /* 0x000f220000300800 */
[C---:B---3--:R-:W-:Y:S01]  /*14340*/  HMMA.16816.F32 R4, R20.reuse, R10, R4 ;  /* 0x0000000a1404723c */ /* 0x048fe20000001804 */
[----:B----4-:R-:W-:Y:S01]  /*14350*/  STL.64 [R1+0xa18], R14 ;  /* 0x000a180e01007387 */ /* 0x010fe20000100a00 */
[----:B--2---:R1:W-:Y:S03]  /*14360*/  STL.64 [R1+0xa10], R12 ;  /* 0x000a100c01007387 */ /* 0x0043e60000100a00 */
[----:B-1----:R-:W2:Y:S01]  /*14370*/  LDL.LU R12, [R1+0x230] ;  /* 0x00023000010c7983 */ /* 0x002ea20000300800 */
[----:B------:R-:W2:Y:S02]  /*14380*/  LDL.LU R13, [R1+0x234] ;  /* 0x00023400010d7983 */ /* 0x000ea40000300800 */
[----:B------:R-:W3:Y:S02]  /*14390*/  LDL.LU R14, [R1+0x238] ;  /* 0x00023800010e7983 */ /* 0x000ee40000300800 */
[----:B------:R-:W3:Y:S02]  /*143a0*/  LDL.LU R15, [R1+0x23c] ;  /* 0x00023c00010f7983 */ /* 0x000ee40000300800 */
[----:B---3--:R-:W-:Y:S01]  /*143b0*/  STL.64 [R1+0xa30], R14 ;  /* 0x000a300e01007387 */ /* 0x008fe20000100a00 */
[----:B--2---:R1:W-:Y:S03]  /*143c0*/  STL.64 [R1+0xa28], R12 ;  /* 0x000a280c01007387 */ /* 0x0043e60000100a00 */
[----:B-1----:R-:W2:Y:S01]  /*143d0*/  LDL.LU R12, [R1+0x210] ;  /* 0x00021000010c7983 */ /* 0x002ea20000300800 */
[----:B------:R-:W2:Y:S02]  /*143e0*/  LDL.LU R13, [R1+0x214] ;  /* 0x00021400010d7983 */ /* 0x000ea40000300800 */
[----:B------:R-:W2:Y:S02]  /*143f0*/  LDL.LU R14, [R1+0x218] ;  /* 0x00021800010e7983 */ /* 0x000ea40000300800 */
[----:B------:R-:W2:Y:S01]  /*14400*/  LDL.LU R15, [R1+0x21c] ;  /* 0x00021c00010f7983 */ /* 0x000ea20000300800 */
[----:B0-----:R-:W-:Y:S01]  /*14410*/  STL.64 [R1+0x8e8], R26 ;  /* 0x0008e81a01007387 */ /* 0x001fe20000100a00 */
[----:B------:R0:W-:Y:S03]  /*14420*/  STL.64 [R1+0x8e0], R24 ;  /* 0x0008e01801007387 */ /* 0x0001e60000100a00 */
[----:B0-----:R-:W3:Y:S01]  /*14430*/  LDL.LU R24, [R1+0x260] ;  /* 0x0002600001187983 */ /* 0x001ee20000300800 */
[----:B------:R-:W3:Y:S02]  /*14440*/  LDL.LU R25, [R1+0x264] ;  /* 0x0002640001197983 */ /* 0x000ee40000300800 */
[----:B------:R-:W3:Y:S02]  /*14450*/  LDL.LU R26, [R1+0x268] ;  /* 0x00026800011a7983 */ /* 0x000ee40000300800 */
[----:B------:R-:W3:Y:S01]  /*14460*/  LDL.LU R27, [R1+0x26c] ;  /* 0x00026c00011b7983 */ /* 0x000ee20000300800 */
[----:B------:R-:W-:Y:S01]  /*14470*/  STL.64 [R1+0xa0], R4 ;  /* 0x0000a00401007387 */ /* 0x000fe20000100a00 */
[----:B------:R0:W-:Y:S03]  /*14480*/  STL.64 [R1+0xa8], R6 ;  /* 0x0000a80601007387 */ /* 0x0001e60000100a00 */
[----:B0-----:R-:W4:Y:S01]  /*14490*/  LDL.LU.64 R6, [R1+0xa58] ;  /* 0x000a580001067983 */ /* 0x001f220000300a00 */
[----:B------:R-:W2:Y:S01]  /*144a0*/  LDL.LU R4, [R1+0xa50] ;  /* 0x000a500001047983 */ /* 0x000ea20000300800 */
[----:B----4-:R-:W-:Y:S02]  /*144b0*/  HMMA.16816.F32 R20, R20, R6, R16 ;  /* 0x000000061414723c */ /* 0x010fe40000001810 */
[----:B------:R-:W2:Y:S11]  /*144c0*/  LDL.LU.64 R18, [R1+0xa48] ;  /* 0x000a480001127983 */ /* 0x000eb60000300a00 */
[----:B------:R-:W-:Y:S10]  /*144d0*/  @!UPT UIADD3 URZ, URZ, URZ, URZ ;  /* 0x0000003f3f3ff290 */ /* 0x000ff4000fffe03f */
[----:B------:R-:W-:Y:S01]  /*144e0*/  STL.64 [R1+0x90], R20 ;  /* 0x0000901401007387 */ /* 0x000fe20000100a00 */
[----:B------:R0:W-:Y:S03]  /*144f0*/  STL.64 [R1+0x98], R22 ;  /* 0x0000981601007387 */ /* 0x0001e60000100a00 */
[----:B0-----:R-:W2:Y:S01]  /*14500*/  LDL.LU.64 R22, [R1+0xa40] ;  /* 0x000a400001167983 */ /* 0x001ea20000300a00 */
[----:B------:R-:W2:Y:S02]  /*14510*/  LDL.LU.64 R20, [R1+0xa38] ;  /* 0x000a380001147983 */ /* 0x000ea40000300a00 */
[----:B------:R-:W-:Y:S01]  /*14520*/  STL.64 [R1+0x9d8], R6 ;  /* 0x0009d80601007387 */ /* 0x000fe20000100a00 */
[C---:B--2---:R-:W-:Y:S01]  /*14530*/  HMMA.16816.F32 R16, R20.reuse, R18, R12 ;  /* 0x000000121410723c */ /* 0x044fe2000000180c */
[----:B------:R-:W2:Y:S01]  /*14540*/  LDL.LU.64 R14, [R1+0xa30] ;  /* 0x000a3000010e7983 */ /* 0x000ea20000300a00 */
[----:B------:R-:W2:Y:S11]  /*14550*/  LDL.LU.64 R12, [R1+0xa28] ;  /* 0x000a2800010c7983 */ /* 0x000eb60000300a00 */
[----:B------:R-:W-:Y:S10]  /*14560*/  @!UPT UIADD3 URZ, URZ, URZ, URZ ;  /* 0x0000003f3f3ff290 */ /* 0x000ff4000fffe03f */
[----:B------:R-:W-:Y:S01]  /*14570*/  STL.64 [R1+0x190], R16 ;  /* 0x0001901001007387 */ /* 0x000fe20000100a00 */
        /* <DEDUP_REMOVED lines=8> */
[----:B0-----:R-:W2:Y:S02]  /*14600*/  LDL.LU.64 R18, [R1+0xa08] ;  /* 0x000a080001127983 */ /* 0x001ea40000300a00 */
[----:B--2---:R-:W-:Y:S02]  /*14610*/  HMMA.16816.F32 R16, R20, R18, R12 ;  /* 0x000000121410723c */ /* 0x004fe4000000180c */
[----:B------:R-:W2:Y:S01]  /*14620*/  LDL.LU.64 R14, [R1+0xa00] ;  /* 0x000a0000010e7983 */ /* 0x000ea20000300a00 */
[----:B------:R-:W2:Y:S11]  /*14630*/  LDL.LU.64 R12, [R1+0x9f8] ;  /* 0x0009f800010c7983 */ /* 0x000eb60000300a00 */
[----:B------:R-:W-:Y:S09]  /*14640*/  @!UPT UIADD3 URZ, URZ, URZ, URZ ;  /* 0x0000003f3f3ff290 */ /* 0x000ff2000fffe03f */
[----:B------:R-:W-:Y:S01]  /*14650*/  STL.64 [R1+0x170], R16 ;  /* 0x0001701001007387 */ /* 0x000fe20000100a00 */
[----:B------:R0:W-:Y:S03]  /*14660*/  STL.64 [R1+0x178], R18 ;  /* 0x0001781201007387 */ /* 0x0001e60000100a00 */
[----:B0-----:R-:W4:Y:S01]  /*14670*/  LDL.LU.64 R18, [R1+0x9f0] ;  /* 0x0009f00001127983 */ /* 0x001f220000300a00 */
[----:B------:R-:W4:Y:S02]  /*14680*/  LDL.LU.64 R16, [R1+0x9e8] ;  /* 0x0009e80001107983 */ /* 0x000f240000300a00 */
[----:B------:R-:W-:Y:S02]  /*14690*/  IMAD.MOV.U32 R6, RZ, RZ, R4 ;  /* 0x000000ffff067224 */ /* 0x000fe400078e0004 */
[----:B------:R-:W-:-:S07]  /*146a0*/  IMAD.MOV.U32 R7, RZ, RZ, R3 ;  /* 0x000000ffff077224 */ /* 0x000fce00078e0003 */
[C---:B----4-:R-:W-:Y:S01]  /*146b0*/  HMMA.16816.F32 R4, R20.reuse, R6, R16 ;  /* 0x000000061404723c */ /* 0x050fe20000001810 */
[----:B------:R-:W3:Y:S11]  /*146c0*/  LDL.LU.64 R18, [R1+0x9e0] ;  /* 0x0009e00001127983 */ /* 0x000ef60000300a00 */
[----:B------:R-:W-:Y:S11]  /*146d0*/  @!UPT UIADD3 URZ, URZ, URZ, URZ ;  /* 0x0000003f3f3ff290 */ /* 0x000ff6000fffe03f */
[----:B------:R-:W-:Y:S01]  /*146e0*/  STL.64 [R1+0x160], R4 ;  /* 0x0001600401007387 */ /* 0x000fe20000100a00 */
[----:B------:R3:W-:Y:S02]  /*146f0*/  STL.64 [R1+0x168], R6 ;  /* 0x0001680601007387 */ /* 0x0007e40000100a00 */
[----:B---3--:R-:W-:Y:S01]  /*14700*/  HMMA.16816.F32 R4, R20, R18, R24 ;  /* 0x000000121404723c */ /* 0x008fe20000001818 */
[----:B------:R-:W3:Y:S11]  /*14710*/  LDL.LU R24, [R1+0x440] ;  /* 0x0004400001187983 */ /* 0x000ef60000300800 */
[----:B------:R-:W-:Y:S11]  /*14720*/  @!UPT UIADD3 URZ, URZ, URZ, URZ ;  /* 0x0000003f3f3ff290 */ /* 0x000ff6000fffe03f */
[----:B------:R0:W-:Y:S01]  /*14730*/  STL.64 [R1+0x150], R4 ;  /* 0x0001500401007387 */ /* 0x0001e20000100a00 */
[----:B------:R1:W-:Y:S02]  /*14740*/  STL.64 [R1+0x158], R6 ;  /* 0x0001580601007387 */ /* 0x0003e40000100a00 */
[----:B------:R-:W3:Y:S02]  /*14750*/  LDL.LU R25, [R1+0x444] ;  /* 0x0004440001197983 */ /* 0x000ee40000300800 */
[----:B------:R-:W4:Y:S01]  /*14760*/  LDL.LU R26, [R1+0x448] ;  /* 0x00044800011a7983 */ /* 0x000f220000300800 */
[----:B------:R-:W4:Y:S01]  /*14770*/  LDL.LU R27, [R1+0x44c] ;  /* 0x00044c00011b7983 */ /* 0x000f220000300800 */
[----:B------:R-:W2:Y:S02]  /*14780*/  LDL.LU R16, [R1+0x280] ;  /* 0x0002800001107983 */ /* 0x000ea40000300800 */
[----:B------:R-:W2:Y:S02]  /*14790*/  LDL.LU R17, [R1+0x284] ;  /* 0x0002840001117983 */ /* 0x000ea40000300800 */
[----:B------:R-:W2:Y:S01]  /*147a0*/  LDL.LU R18, [R1+0x288] ;  /* 0x0002880001127983 */ /* 0x000ea20000300800 */
[----:B------:R-:W2:Y:S04]  /*147b0*/  LDL.LU R19, [R1+0x28c] ;  /* 0x00028c0001137983 */ /* 0x000ea80000300800 */
[----:B0-----:R-:W2:Y:S01]  /*147c0*/  LDL.LU R4, [R1+0x290] ;  /* 0x0002900001047983 */ /* 0x001ea20000300800 */
[----:B------:R-:W2:Y:S02]  /*147d0*/  LDL.LU R5, [R1+0x294] ;  /* 0x0002940001057983 */ /* 0x000ea40000300800 */
[----:B-1----:R-:W2:Y:S02]  /*147e0*/  LDL.LU R6, [R1+0x298] ;  /* 0x0002980001067983 */ /* 0x002ea40000300800 */
[----:B------:R-:W2:Y:S01]  /*147f0*/  LDL.LU R7, [R1+0x29c] ;  /* 0x00029c0001077983 */ /* 0x000ea20000300800 */
[----:B----4-:R-:W-:Y:S01]  /*14800*/  STL.64 [R1+0x8f8], R26 ;  /* 0x0008f81a01007387 */ /* 0x010fe20000100a00 */
[----:B---3--:R0:W-:Y:S03]  /*14810*/  STL.64 [R1+0x8f0], R24 ;  /* 0x0008f01801007387 */ /* 0x0081e60000100a00 */
[----:B0-----:R-:W3:Y:S01]  /*14820*/  LDL.LU R24, [R1+0x4d0] ;  /* 0x0004d00001187983 */ /* 0x001ee20000300800 */
[----:B------:R-:W3:Y:S02]  /*14830*/  LDL.LU R25, [R1+0x4d4] ;  /* 0x0004d40001197983 */ /* 0x000ee40000300800 */
[----:B------:R-:W4:Y:S02]  /*14840*/  LDL.LU R26, [R1+0x4d8] ;  /* 0x0004d800011a7983 */ /* 0x000f240000300800 */
[----:B------:R-:W4:Y:S02]  /*14850*/  LDL.LU R27, [R1+0x4dc] ;  /* 0x0004dc00011b7983 */ /* 0x000f240000300800 */
[----:B----4-:R0:W-:Y:S02]  /*14860*/  STL.64 [R1+0x908], R26 ;  /* 0x0009081a01007387 */ /* 0x0101e40000100a00 */
[----:B0-----:R-:W-:-:S02]  /*14870*/  IMAD.MOV.U32 R26, RZ, RZ, R2 ;  /* 0x000000ffff1a7224 */ /* 0x001fc400078e0002 */
[----:B------:R-:W-:-:S07]  /*14880*/  IMAD.MOV.U32 R27, RZ, RZ, R0 ;  /* 0x000000ffff1b7224 */ /* 0x000fce00078e0000 */
[C---:B--2---:R-:W-:Y:S01]  /*14890*/  HMMA.16816.F32 R12, R20.reuse, R26, R12 ;  /* 0x0000001a140c723c */ /* 0x044fe2000000180c */
[----:B---3--:R-:W-:Y:S11]  /*148a0*/  STL.64 [R1+0x900], R24 ;  /* 0x0009001801007387 */ /* 0x008ff60000100a00 */
[----:B------:R-:W-:Y:S11]  /*148b0*/  @!UPT UIADD3 URZ, URZ, URZ, URZ ;  /* 0x0000003f3f3ff290 */ /* 0x000ff6000fffe03f */
[----:B------:R0:W-:Y:S01]  /*148c0*/  STL.64 [R1+0x140], R12 ;  /* 0x0001400c01007387 */ /* 0x0001e20000100a00 */
[----:B------:R1:W-:Y:S03]  /*148d0*/  STL.64 [R1+0x148], R14 ;  /* 0x0001480e01007387 */ /* 0x0003e60000100a00 */
[----:B0-----:R-:W2:Y:S01]  /*148e0*/  LDL.LU R12, [R1+0x2d0] ;  /* 0x0002d000010c7983 */ /* 0x001ea20000300800 */
[----:B------:R-:W2:Y:S02]  /*148f0*/  LDL.LU R13, [R1+0x2d4] ;  /* 0x0002d400010d7983 */ /* 0x000ea40000300800 */
[----:B-1----:R-:W3:Y:S02]  /*14900*/  LDL.LU R14, [R1+0x2d8] ;  /* 0x0002d800010e7983 */ /* 0x002ee40000300800 */
[----:B------:R-:W3:Y:S02]  /*14910*/  LDL.LU R15, [R1+0x2dc] ;  /* 0x0002dc00010f7983 */ /* 0x000ee40000300800 */
[----:B---3--:R0:W-:Y:S01]  /*14920*/  STL.64 [R1+0x9b0], R14 ;  /* 0x0009b00e01007387 */ /* 0x0081e20000100a00 */
[----:B--2---:R1:W-:Y:S03]  /*14930*/  STL.64 [R1+0x9a8], R12 ;  /* 0x0009a80c01007387 */ /* 0x0043e60000100a00 */
[----:B0-----:R-:W2:Y:S04]  /*14940*/  LDL.64 R14, [R1+0x48] ;  /* 0x00004800010e7983 */ /* 0x001ea80000100a00 */
[----:B--2---:R0:W-:Y:S01]  /*14950*/  STL.64 [R1+0x9c0], R14 ;  /* 0x0009c00e01007387 */ /* 0x0041e20000100a00 */
[----:B-1----:R-:W2:Y:S02]  /*14960*/  LDL.LU R12, [R1+0x2b0] ;  /* 0x0002b000010c7983 */ /* 0x002ea40000300800 */
[----:B------:R-:W2:Y:S01]  /*14970*/  LDL.LU R13, [R1+0x2b4] ;  /* 0x0002b400010d7983 */ /* 0x000ea20000300800 */
[----:B0-----:R-:W2:Y:S01]  /*14980*/  LDL.LU R14, [R1+0x2b8] ;  /* 0x0002b800010e7983 */ /* 0x001ea20000300800 */
[----:B------:R-:W2:Y:S02]  /*14990*/  LDL.LU R15, [R1+0x2bc] ;  /* 0x0002bc00010f7983 */ /* 0x000ea40000300800 */
[----:B------:R0:W-:Y:S02]  /*149a0*/  STL.64 [R1+0x988], R26 ;  /* 0x0009881a01007387 */ /* 0x0001e40000100a00 */
[----:B0-----:R-:W3:Y:S01]  /*149b0*/  LDL.64 R26, [R1+0x28] ;  /* 0x00002800011a7983 */ /* 0x001ee20000100a00 */
[C---:B------:R-:W-:Y:S03]  /*149c0*/  HMMA.16816.F32 R4, R20.reuse, R10, R4 ;  /* 0x0000000a1404723c */ /* 0x040fe60000001804 */
[----:B---3--:R0:W-:Y:S04]  /*149d0*/  STL.64 [R1+0x9a0], R26 ;  /* 0x0009a01a01007387 */ /* 0x0081e80000100a00 */
[----:B0-----:R-:W3:Y:S04]  /*149e0*/  LDL.64 R26, [R1+0x38] ;  /* 0x00003800011a7983 */ /* 0x001ee80000100a00 */
[----:B---3--:R0:W-:Y:S01]  /*149f0*/  STL.64 [R1+0x9b8], R26 ;  /* 0x0009b81a01007387 */ /* 0x0081e20000100a00 */
[----:B------:R-:W3:Y:S02]  /*14a00*/  LDL.LU R24, [R1+0x2c0] ;  /* 0x0002c00001187983 */ /* 0x000ee40000300800 */
[----:B------:R-:W3:Y:S01]  /*14a10*/  LDL.LU R25, [R1+0x2c4] ;  /* 0x0002c40001197983 */ /* 0x000ee20000300800 */
[----:B0-----:R-:W3:Y:S01]  /*14a20*/  LDL.LU R26, [R1+0x2c8] ;  /* 0x0002c800011a7983 */ /* 0x001ee20000300800 */
[----:B------:R-:W3:Y:S07]  /*14a30*/  LDL.LU R27, [R1+0x2cc] ;  /* 0x0002cc00011b7983 */ /* 0x000eee0000300800 */
[----:B------:R-:W-:Y:S02]  /*14a40*/  STL.64 [R1+0x130], R4 ;  /* 0x0001300401007387 */ /* 0x000fe40000100a00 */
[----:B------:R0:W-:Y:S02]  /*14a50*/  STL.64 [R1+0x138], R6 ;  /* 0x0001380601007387 */ /* 0x0001e40000100a00 */
[----:B0-----:R-:W4:Y:S02]  /*14a60*/  LDL.LU.64 R6, [R1+0x9d8] ;  /* 0x0009d80001067983 */ /* 0x001f240000300a00 */
[----:B----4-:R-:W-:Y:S02]  /*14a70*/  HMMA.16816.F32 R20, R20, R6, R16 ;  /* 0x000000061414723c */ /* 0x010fe40000001810 */
[----:B------:R-:W4:Y:S01]  /*14a80*/  LDL.LU.64 R18, [R1+0x9d0] ;  /* 0x0009d00001127983 */ /* 0x000f220000300a00 */
[----:B------:R-:W4:Y:S11]  /*14a90*/  LDL.LU.64 R16, [R1+0x9c8] ;  /* 0x0009c80001107983 */ /* 0x000f360000300a00 */
[----:B------:R-:W-:Y:S09]  /*14aa0*/  @!UPT UIADD3 URZ, URZ, URZ, URZ ;  /* 0x0000003f3f3ff290 */ /* 0x000ff2000fffe03f */
[----:B------:R-:W-:Y:S01]  /*14ab0*/  STL.64 [R1+0x80], R20 ;  /* 0x0000801401007387 */ /* 0x000fe20000100a00 */
[----:B------:R0:W-:Y:S03]  /*14ac0*/  STL.64 [R1+0x88], R22 ;  /* 0x0000881601007387 */ /* 0x0001e60000100a00 */
[----:B0-----:R-:W4:Y:S01]  /*14ad0*/  LDL.64 R22, [R1+0x68] ;  /* 0x0000680001167983 */ /* 0x001f220000100a00 */
[----:B------:R0:W-:Y:S02]  /*14ae0*/  STL.64 [R1+0x980], R6 ;  /* 0x0009800601007387 */ /* 0x0001e40000100a00 */
[----:B------:R-:W4:Y:S02]  /*14af0*/  LDL.LU R4, [R1+0x2a0] ;  /* 0x0002a00001047983 */ /* 0x000f240000300800 */
[----:B------:R-:W4:Y:S01]  /*14b00*/  LDL.LU R5, [R1+0x2a4] ;  /* 0x0002a40001057983 */ /* 0x000f220000300800 */
[----:B0-----:R-:W4:Y:S01]  /*14b10*/  LDL.LU R6, [R1+0x2a8] ;  /* 0x0002a80001067983 */ /* 0x001f220000300800 */
[----:B------:R-:W4:Y:S02]  /*14b20*/  LDL.LU R7, [R1+0x2ac] ;  /* 0x0002ac0001077983 */ /* 0x000f240000300800 */
[----:B----4-:R-:W-:Y:S11]  /*14b30*/  HMMA.16816.F32 R4, R16, R22, R4 ;  /* 0x000000161004723c */ /* 0x010ff60000001804 */
[----:B------:R-:W-:Y:S11]  /*14b40*/  @!UPT UIADD3 URZ, URZ, URZ, URZ ;  /* 0x0000003f3f3ff290 */ /* 0x000ff6000fffe03f */
[----:B------:R-:W-:Y:S01]  /*14b50*/  @!UPT UIADD3 URZ, URZ, URZ, URZ ;  /* 0x0000003f3f3ff290 */ /* 0x000fe2000fffe03f */
[----:B------:R0:W-:Y:S01]  /*14b60*/  STL.64 [R1+0x120], R4 ;  /* 0x0001200401007387 */ /* 0x0001e20000100a00 */
[----:B------:R1:W-:Y:S02]  /*14b70*/  STL.64 [R1+0x128], R6 ;  /* 0x0001280601007387 */ /* 0x0003e40000100a00 */
[----:B------:R-:W-:Y:S02]  /*14b80*/  IMAD.MOV.U32 R20, RZ, RZ, R4 ;  /* 0x000000ffff147224 */ /* 0x000fe400078e0004 */
[----:B------:R-:W-:Y:S01]  /*14b90*/  IMAD.MOV.U32 R21, RZ, RZ, R5 ;  /* 0x000000ffff157224 */ /* 0x000fe200078e0005 */
[----:B0-----:R-:W4:Y:S01]  /*14ba0*/  LDL.LU R4, [R1+0x550] ;  /* 0x0005500001047983 */ /* 0x001f220000300800 */
[----:B------:R-:W4:Y:S02]  /*14bb0*/  LDL.LU R5, [R1+0x554] ;  /* 0x0005540001057983 */ /* 0x000f240000300800 */
[----:B-1----:R-:W2:Y:S02]  /*14bc0*/  LDL.LU R6, [R1+0x558] ;  /* 0x0005580001067983 */ /* 0x002ea40000300800 */
[----:B------:R-:W2:Y:S02]  /*14bd0*/  LDL.LU R7, [R1+0x55c] ;  /* 0x00055c0001077983 */ /* 0x000ea40000300800 */
[----:B------:R-:W-:-:S02]  /*14be0*/  IMAD.MOV.U32 R2, RZ, RZ, R22 ;  /* 0x000000ffff027224 */ /* 0x000fc400078e0016 */
[----:B------:R-:W-:Y:S01]  /*14bf0*/  IMAD.MOV.U32 R0, RZ, RZ, R23 ;  /* 0x000000ffff007224 */ /* 0x000fe200078e0017 */
[----:B--2---:R-:W-:Y:S01]  /*14c00*/  STL.64 [R1+0x998], R6 ;  /* 0x0009980601007387 */ /* 0x004fe20000100a00 */
[----:B----4-:R0:W-:Y:S03]  /*14c10*/  STL.64 [R1+0x990], R4 ;  /* 0x0009900401007387 */ /* 0x0101e60000100a00 */
[----:B0-----:R-:W2:Y:S01]  /*14c20*/  LDL.LU R4, [R1+0x2e0] ;  /* 0x0002e00001047983 */ /* 0x001ea20000300800 */
[----:B------:R-:W2:Y:S02]  /*14c30*/  LDL.LU R5, [R1+0x2e4] ;  /* 0x0002e40001057983 */ /* 0x000ea40000300800 */
[----:B------:R-:W2:Y:S02]  /*14c40*/  LDL.LU R6, [R1+0x2e8] ;  /* 0x0002e80001067983 */ /* 0x000ea40000300800 */
[----:B------:R-:W2:Y:S01]  /*14c50*/  LDL.LU R7, [R1+0x2ec] ;  /* 0x0002ec0001077983 */ /* 0x000ea20000300800 */
[----:B------:R-:W-:Y:S01]  /*14c60*/  STL [R1+0x808], R20 ;  /* 0x0008081401007387 */ /* 0x000fe20000100800 */
[----:B------:R-:W-:Y:S02]  /*14c70*/  STL [R1+0x804], R21 ;  /* 0x0008041501007387 */ /* 0x000fe40000100800 */
[----:B------:R-:W4:Y:S02]  /*14c80*/  LDL.LU.64 R22, [R1+0x58] ;  /* 0x0000580001167983 */ /* 0x000f240000300a00 */
[C---:B----4-:R-:W-:Y:S11]  /*14c90*/  HMMA.16816.F32 R12, R16.reuse, R22, R12 ;  /* 0x00000016100c723c */ /* 0x050ff6000000180c */
[----:B------:R-:W-:Y:S11]  /*14ca0*/  @!UPT UIADD3 URZ, URZ, URZ, URZ ;  /* 0x0000003f3f3ff290 */ /* 0x000ff6000fffe03f */
[----:B------:R-:W-:Y:S01]  /*14cb0*/  @!UPT UIADD3 URZ, URZ, URZ, URZ ;  /* 0x0000003f3f3ff290 */ /* 0x000fe2000fffe03f */
[----:B------:R-:W-:Y:S01]  /*14cc0*/  STL.64 [R1+0x110], R12 ;  /* 0x0001100c01007387 */ /* 0x000fe20000100a00 */
[----:B------:R0:W-:Y:S03]  /*14cd0*/  STL.64 [R1+0x118], R14 ;  /* 0x0001180e01007387 */ /* 0x0001e60000100a00 */
[----:B0-----:R-:W3:Y:S01]  /*14ce0*/  LDL.LU.64 R14, [R1+0x9c0] ;  /* 0x0009c000010e7983 */ /* 0x001ee20000300a00 */
[----:B------:R0:W-:Y:S02]  /*14cf0*/  STL.64 [R1+0x968], R22 ;  /* 0x0009681601007387 */ /* 0x0001e40000100a00 */
[----:B------:R-:W4:Y:S02]  /*14d00*/  LDL.LU R20, [R1+0x560] ;  /* 0x0005600001147983 */ /* 0x000f240000300800 */
[----:B------:R-:W4:Y:S01]  /*14d10*/  LDL.LU R21, [R1+0x564] ;  /* 0x0005640001157983 */ /* 0x000f220000300800 */
[----:B0-----:R-:W4:Y:S01]  /*14d20*/  LDL.LU R22, [R1+0x568] ;  /* 0x0005680001167983 */ /* 0x001f220000300800 */
[----:B------:R-:W4:Y:S01]  /*14d30*/  LDL.LU R23, [R1+0x56c] ;  /* 0x00056c0001177983 */ /* 0x000f220000300800 */
        /* <DEDUP_REMOVED lines=14> */
[----:B0-----:R-:W-:Y:S02]  /*14e20*/  IMAD.MOV.U32 R12, RZ, RZ, R26 ;  /* 0x000000ffff0c7224 */ /* 0x001fe400078e001a */
[----:B------:R-:W2:Y:S02]  /*14e30*/  LDL.LU.64 R26, [R1+0x9a0] ;  /* 0x0009a000011a7983 */ /* 0x000ea40000300a00 */
[C---:B--2---:R-:W-:Y:S01]  /*14e40*/  HMMA.16816.F32 R4, R16.reuse, R26, R4 ;  /* 0x0000001a1004723c */ /* 0x044fe20000001804 */
[----:B-1----:R-:W-:Y:S02]  /*14e50*/  IMAD.MOV.U32 R14, RZ, RZ, R26 ;  /* 0x000000ffff0e7224 */ /* 0x002fe400078e001a */
[----:B------:R-:W-:Y:S11]  /*14e60*/  IMAD.MOV.U32 R13, RZ, RZ, R27 ;  /* 0x000000ffff0d7224 */ /* 0x000ff600078e001b */
[----:B------:R-:W-:Y:S09]  /*14e70*/  @!UPT UIADD3 URZ, URZ, URZ, URZ ;  /* 0x0000003f3f3ff290 */ /* 0x000ff2000fffe03f */
[----:B------:R-:W-:Y:S01]  /*14e80*/  STL.64 [R1+0xe0], R4 ;  /* 0x0000e00401007387 */ /* 0x000fe20000100a00 */
[----:B------:R0:W-:Y:S03]  /*14e90*/  STL.64 [R1+0xe8], R6 ;  /* 0x0000e80601007387 */ /* 0x0001e60000100a00 */
[----:B0-----:R-:W2:Y:S01]  /*14ea0*/  LDL.LU.64 R6, [R1+0x998] ;  /* 0x0009980001067983 */ /* 0x001ea20000300a00 */
[----:B------:R-:W2:Y:S02]  /*14eb0*/  LDL.LU.64 R4, [R1+0x990] ;  /* 0x0009900001047983 */ /* 0x000ea40000300a00 */
[----:B------:R-:W4:Y:S02]  /*14ec0*/  LDL.LU.64 R26, [R1+0x988] ;  /* 0x00098800011a7983 */ /* 0x000f240000300a00 */
[C---:B----4-:R-:W-:Y:S01]  /*14ed0*/  HMMA.16816.F32 R20, R16.reuse, R26, R20 ;  /* 0x0000001a1014723c */ /* 0x050fe20000001814 */
[----:B------:R0:W-:Y:S07]  /*14ee0*/  STL.64 [R1+0x918], R26 ;  /* 0x0009181a01007387 */ /* 0x0001ee0000100a00 */
[----:B--2---:R-:W-:Y:S01]  /*14ef0*/  HMMA.16816.F32 R4, R16, R10, R4 ;  /* 0x0000000a1004723c */ /* 0x004fe20000001804 */
[----:B0-----:R-:W-:-:S02]  /*14f00*/  IMAD.MOV.U32 R26, RZ, RZ, R14 ;  /* 0x000000ffff1a7224 */ /* 0x001fc400078e000e */
[----:B------:R-:W-:Y:S11]  /*14f10*/  IMAD.MOV.U32 R27, RZ, RZ, R13 ;  /* 0x000000ffff1b7224 */ /* 0x000ff600078e000d */
[----:B------:R-:W-:Y:S01]  /*14f20*/  @!UPT UIADD3 URZ, URZ, URZ, URZ ;  /* 0x0000003f3f3ff290 */ /* 0x000fe2000fffe03f */
[----:B------:R-:W-:Y:S01]  /*14f30*/  STL.64 [R1+0xd0], R20 ;  /* 0x0000d01401007387 */ /* 0x000fe20000100a00 */
[----:B------:R-:W-:Y:S02]  /*14f40*/  STL.64 [R1+0xd8], R22 ;  /* 0x0000d81601007387 */ /* 0x000fe40000100a00 */
[----:B------:R0:W-:Y:S02]  /*14f50*/  STL.64 [R1+0x930], R26 ;  /* 0x0009301a01007387 */ /* 0x0001e40000100a00 */
[----:B0-----:R-:W-:Y:S02]  /*14f60*/  IMAD.MOV.U32 R26, RZ, RZ, R12 ;  /* 0x000000ffff1a7224 */ /* 0x001fe400078e000c */
[----:B------:R-:W-:-:S05]  /*14f70*/  IMAD.MOV.U32 R27, RZ, RZ, R9 ;  /* 0x000000ffff1b7224 */ /* 0x000fca00078e0009 */
[----:B------:R0:W-:Y:S01]  /*14f80*/  STL.64 [R1+0x948], R26 ;  /* 0x0009481a01007387 */ /* 0x0001e20000100a00 */
[----:B------:R-:W2:Y:S02]  /*14f90*/  LDL.LU R12, [R1+0x540] ;  /* 0x00054000010c7983 */ /* 0x000ea40000300800 */
[----:B------:R-:W2:Y:S02]  /*14fa0*/  LDL.LU R13, [R1+0x544] ;  /* 0x00054400010d7983 */ /* 0x000ea40000300800 */
[----:B------:R-:W2:Y:S01]  /*14fb0*/  LDL.LU R14, [R1+0x548] ;  /* 0x00054800010e7983 */ /* 0x000ea20000300800 */
[----:B------:R-:W2:Y:S01]  /*14fc0*/  LDL.LU R15, [R1+0x54c] ;  /* 0x00054c00010f7983 */ /* 0x000ea20000300800 */
[----:B------:R-:W3:Y:S02]  /*14fd0*/  LDL.LU R20, [R1+0x530] ;  /* 0x0005300001147983 */ /* 0x000ee40000300800 */
[----:B------:R-:W3:Y:S02]  /*14fe0*/  LDL.LU R21, [R1+0x534] ;  /* 0x0005340001157983 */ /* 0x000ee40000300800 */
[----:B------:R-:W3:Y:S01]  /*14ff0*/  LDL.LU R22, [R1+0x538] ;  /* 0x0005380001167983 */ /* 0x000ee20000300800 */
[----:B------:R-:W3:Y:S01]  /*15000*/  LDL.LU R23, [R1+0x53c] ;  /* 0x00053c0001177983 */ /* 0x000ee20000300800 */
[----:B0-----:R-:W-:-:S02]  /*15010*/  IMAD.MOV.U32 R26, RZ, RZ, R8 ;  /* 0x000000ffff1a7224 */ /* 0x001fc400078e0008 */
[----:B------:R-:W-:-:S05]  /*15020*/  IMAD.MOV.U32 R27, RZ, RZ, R3 ;  /* 0x000000ffff1b7224 */ /* 0x000fca00078e0003 */
[----:B------:R0:W-:Y:S01]  /*15030*/  STL.64 [R1+0x960], R26 ;  /* 0x0009601a01007387 */ /* 0x0001e20000100a00 */
[----:B------:R-:W4:Y:S02]  /*15040*/  LDL.LU R24, [R1+0x520] ;  /* 0x0005200001187983 */ /* 0x000f240000300800 */
[----:B------:R-:W4:Y:S01]  /*15050*/  LDL.LU R25, [R1+0x524] ;  /* 0x0005240001197983 */ /* 0x000f220000300800 */
[----:B0-----:R-:W4:Y:S01]  /*15060*/  LDL.LU R26, [R1+0x528] ;  /* 0x00052800011a7983 */ /* 0x001f220000300800 */
[----:B------:R-:W4:Y:S02]  /*15070*/  LDL.LU R27, [R1+0x52c] ;  /* 0x00052c00011b7983 */ /* 0x000f240000300800 */
[----:B------:R-:W-:Y:S02]  /*15080*/  STL.64 [R1+0xc0], R4 ;  /* 0x0000c00401007387 */ /* 0x000fe40000100a00 */
[----:B------:R0:W-:Y:S02]  /*15090*/  STL.64 [R1+0xc8], R6 ;  /* 0x0000c80601007387 */ /* 0x0001e40000100a00 */
[----:B0-----:R-:W2:Y:S01]  /*150a0*/  LDL.LU.64 R6, [R1+0x980] ;  /* 0x0009800001067983 */ /* 0x001ea20000300a00 */
[----:B------:R0:W-:Y:S02]  /*150b0*/  STL.64 [R1+0x910], R10 ;  /* 0x0009100a01007387 */ /* 0x0001e40000100a00 */
        /* <DEDUP_REMOVED lines=22> */
[----:B------:R-:W2:Y:S01]  /*15220*/  LDL.LU R11, [R1+0x51c] ;  /* 0x00051c00010b7983 */ /* 0x000ea20000300800 */
[----:B------:R-:W3:Y:S01]  /*15230*/  LDL.LU.64 R14, [R1+0x978] ;  /* 0x00097800010e7983 */ /* 0x000ee20000300a00 */
[----:B------:R-:W3:Y:S11]  /*15240*/  LDL.LU.64 R12, [R1+0x970] ;  /* 0x00097000010c7983 */ /* 0x000ef60000300a00 */
[----:B------:R-:W-:Y:S02]  /*15250*/  STL.64 [R1+0x70], R16 ;  /* 0x0000701001007387 */ /* 0x000fe40000100a00 */
[----:B------:R0:W-:Y:S02]  /*15260*/  STL.64 [R1+0x78], R18 ;  /* 0x0000781201007387 */ /* 0x0001e40000100a00 */
[----:B0-----:R-:W-:-:S02]  /*15270*/  IMAD.MOV.U32 R18, RZ, RZ, R2 ;  /* 0x000000ffff127224 */ /* 0x001fc400078e0002 */
[----:B------:R-:W-:-:S07]  /*15280*/  IMAD.MOV.U32 R19, RZ, RZ, R0 ;  /* 0x000000ffff137224 */ /* 0x000fce00078e0000 */
[C---:B---3--:R-:W-:Y:S11]  /*15290*/  HMMA.16816.F32 R20, R12.reuse, R18, R20 ;  /* 0x000000120c14723c */ /* 0x048ff60000001814 */
[----:B------:R-:W-:Y:S11]  /*152a0*/  @!UPT UIADD3 URZ, URZ, URZ, URZ ;  /* 0x0000003f3f3ff290 */ /* 0x000ff6000fffe03f */
[----:B------:R-:W-:Y:S01]  /*152b0*/  @!UPT UIADD3 URZ, URZ, URZ, URZ ;  /* 0x0000003f3f3ff290 */ /* 0x000fe2000fffe03f */
[----:B------:R-:W-:Y:S01]  /*152c0*/  STL.64 [R1], R20 ;  /* 0x0000001401007387 */ /* 0x000fe20000100a00 */
[----:B------:R0:W-:Y:S03]  /*152d0*/  STL.64 [R1+0x8], R22 ;  /* 0x0000081601007387 */ /* 0x0001e60000100a00 */
[----:B0-----:R-:W4:Y:S02]  /*152e0*/  LDL.LU.64 R22, [R1+0x968] ;  /* 0x0009680001167983 */ /* 0x001f240000300a00 */
[C---:B----4-:R-:W-:Y:S11]  /*152f0*/  HMMA.16816.F32 R24, R12.reuse, R22, R24 ;  /* 0x000000160c18723c */ /* 0x050ff60000001818 */
[----:B------:R-:W-:Y:S11]  /*15300*/  @!UPT UIADD3 URZ, URZ, URZ, URZ ;  /* 0x0000003f3f3ff290 */ /* 0x000ff6000fffe03f */
[----:B------:R-:W-:Y:S01]  /*15310*/  @!UPT UIADD3 URZ, URZ, URZ, URZ ;  /* 0x0000003f3f3ff290 */ /* 0x000fe2000fffe03f */
[----:B------:R-:W-:Y:S01]  /*15320*/  STL.64 [R1+0x1c0], R24 ;  /* 0x0001c01801007387 */ /* 0x000fe20000100a00 */
[----:B------:R0:W-:Y:S03]  /*15330*/  STL.64 [R1+0x1c8], R26 ;  /* 0x0001c81a01007387 */ /* 0x0001e60000100a00 */
[----:B0-----:R-:W2:Y:S01]  /*15340*/  LDL.LU.64 R26, [R1+0x960] ;  /* 0x00096000011a7983 */ /* 0x001ea20000300a00 */
[----:B------:R0:W-:Y:S02]  /*15350*/  STL.64 [R1+0x8d8], R22 ;  /* 0x0008d81601007387 */ /* 0x0001e40000100a00 */
[----:B------:R-:W3:Y:S02]  /*15360*/  LDL.LU R20, [R1+0x4c0] ;  /* 0x0004c00001147983 */ /* 0x000ee40000300800 */
[----:B------:R-:W3:Y:S01]  /*15370*/  LDL.LU R21, [R1+0x4c4] ;  /* 0x0004c40001157983 */ /* 0x000ee20000300800 */
[----:B0-----:R-:W3:Y:S01]  /*15380*/  LDL.LU R22, [R1+0x4c8] ;  /* 0x0004c80001167983 */ /* 0x001ee20000300800 */
[----:B------:R-:W3:Y:S01]  /*15390*/  LDL.LU R23, [R1+0x4cc] ;  /* 0x0004cc0001177983 */ /* 0x000ee20000300800 */
[C---:B--2---:R-:W-:Y:S02]  /*153a0*/  HMMA.16816.F32 R24, R12.reuse, R26, R8 ;  /* 0x0000001a0c18723c */ /* 0x044fe40000001808 */
[----:B------:R-:W2:Y:S01]  /*153b0*/  LDL.LU.64 R10, [R1+0x958] ;  /* 0x00095800010a7983 */ /* 0x000ea20000300a00 */
[----:B------:R-:W2:Y:S11]  /*153c0*/  LDL.LU.64 R8, [R1+0x950] ;  /* 0x0009500001087983 */ /* 0x000eb60000300a00 */
[----:B------:R-:W-:Y:S09]  /*153d0*/  @!UPT UIADD3 URZ, URZ, URZ, URZ ;  /* 0x0000003f3f3ff290 */ /* 0x000ff2000fffe03f */
        /* <DEDUP_REMOVED lines=18> */
[----:B------:R-:W2:Y:S11]  /*15500*/  LDL.LU.64 R10, [R1+0x910] ;  /* 0x00091000010a7983 */ /* 0x000eb60000300a00 */
[----:B------:R-:W-:Y:S10]  /*15510*/  @!UPT UIADD3 URZ, URZ, URZ, URZ ;  /* 0x0000003f3f3ff290 */ /* 0x000ff4000fffe03f */
[----:B------:R-:W-:Y:S01]  /*15520*/  STL.64 [R1+0x240], R24 ;  /* 0x0002401801007387 */ /* 0x000fe20000100a00 */
[----:B------:R0:W-:Y:S03]  /*15530*/  STL.64 [R1+0x248], R26 ;  /* 0x0002481a01007387 */ /* 0x0001e60000100a00 */
[----:B0-----:R-:W2:Y:S01]  /*15540*/  LDL.LU.64 R26, [R1+0x908] ;  /* 0x00090800011a7983 */ /* 0x001ea20000300a00 */
        /* <DEDUP_REMOVED lines=8> */
[----:B--2---:R-:W-:Y:S01]  /*155d0*/  HMMA.16816.F32 R12, R12, R6, R24 ;  /* 0x000000060c0c723c */ /* 0x004fe20000001818 */
[----:B------:R-:W3:Y:S01]  /*155e0*/  LDL.LU.64 R26, [R1+0x8e8] ;  /* 0x0008e800011a7983 */ /* 0x000ee20000300a00 */
[----:B------:R-:W3:Y:S11]  /*155f0*/  LDL.LU.64 R24, [R1+0x8e0] ;  /* 0x0008e00001187983 */ /* 0x000ef60000300a00 */
[----:B------:R-:W-:Y:S10]  /*15600*/  @!UPT UIADD3 URZ, URZ, URZ, URZ ;  /* 0x0000003f3f3ff290 */ /* 0x000ff4000fffe03f */
[----:B------:R-:W-:Y:S01]  /*15610*/  STL.64 [R1+0x250], R12 ;  /* 0x0002500c01007387 */ /* 0x000fe20000100a00 */
[----:B------:R-:W-:Y:S02]  /*15620*/  STL.64 [R1+0x258], R14 ;  /* 0x0002580e01007387 */ /* 0x000fe40000100a00 */
[----:B------:R-:W0:Y:S02]  /*15630*/  LDSM.16.MT88.4 R12, [R28+0xc380] ;  /* 0x00c380001c0c783b */ /* 0x000e240000004200 */
[----:B0-----:R-:W-:Y:S02]  /*15640*/  STL [R1+0x854], R14 ;  /* 0x0008540e01007387 */ /* 0x001fe40000100800 */
[----:B------:R-:W-:Y:S02]  /*15650*/  STL [R1+0x850], R15 ;  /* 0x0008500f01007387 */ /* 0x000fe40000100800 */
[----:B------:R-:W-:Y:S01]  /*15660*/  STL [R1+0x80c], R28 ;  /* 0x00080c1c01007387 */ /* 0x000fe20000100800 */
[C---:B---3--:R-:W-:Y:S01]  /*15670*/  HMMA.16816.F32 R16, R24.reuse, R18, R20 ;  /* 0x000000121810723c */ /* 0x048fe20000001814 */
[----:B------:R-:W2:Y:S11]  /*15680*/  LDL.LU.64 R22, [R1+0x8d8] ;  /* 0x0008d80001167983 */ /* 0x000eb60000300a00 */
[----:B------:R-:W-:Y:S11]  /*15690*/  @!UPT UIADD3 URZ, URZ, URZ, URZ ;  /* 0x0000003f3f3ff290 */ /* 0x000ff6000fffe03f */
[----:B------:R-:W-:Y:S01]  /*156a0*/  STL.64 [R1+0x270], R16 ;  /* 0x0002701001007387 */ /* 0x000fe20000100a00 */
[----:B------:R0:W-:Y:S03]  /*156b0*/  STL.64 [R1+0x278], R18 ;  /* 0x0002781201007387 */ /* 0x0001e60000100a00 */
[----:B0-----:R-:W3:Y:S04]  /*156c0*/  LDL.LU.64 R18, [R1+0x5f8] ;  /* 0x0005f80001127983 */ /* 0x001ee80000300a00 */
[----:B---3--:R0:W-:Y:S04]  /*156d0*/  STL.64 [R1+0x878], R18 ;  /* 0x0008781201007387 */ /* 0x0081e80000100a00 */
[----:B0-----:R-:W3:Y:S04]  /*156e0*/  LDL.LU.64 R18, [R1+0x18] ;  /* 0x0000180001127983 */ /* 0x001ee80000300a00 */
[----:B---3--:R0:W-:Y:S04]  /*156f0*/  STL.64 [R1+0x890], R18 ;  /* 0x0008901201007387 */ /* 0x0081e80000100a00 */
[----:B0-----:R-:W3:Y:S04]  /*15700*/  LDL.LU.64 R18, [R1+0x28] ;  /* 0x0000280001127983 */ /* 0x001ee80000300a00 */
[----:B---3--:R0:W-:Y:S01]  /*15710*/  STL.64 [R1+0x8a8], R18 ;  /* 0x0008a81201007387 */ /* 0x0081e20000100a00 */
[----:B------:R-:W2:Y:S02]  /*15720*/  LDL.LU R16, [R1+0x4b0] ;  /* 0x0004b00001107983 */ /* 0x000ea40000300800 */
[----:B------:R-:W2:Y:S01]  /*15730*/  LDL.LU R17, [R1+0x4b4] ;  /* 0x0004b40001117983 */ /* 0x000ea20000300800 */
[----:B0-----:R-:W2:Y:S01]  /*15740*/  LDL.LU R18, [R1+0x4b8] ;  /* 0x0004b80001127983 */ /* 0x001ea20000300800 */
[----:B------:R-:W2:Y:S02]  /*15750*/  LDL.LU R19, [R1+0x4bc] ;  /* 0x0004bc0001137983 */ /* 0x000ea40000300800 */
[----:B--2---:R-:W-:Y:S11]  /*15760*/  HMMA.16816.F32 R16, R24, R22, R16 ;  /* 0x000000161810723c */ /* 0x004ff60000001810 */
[----:B------:R-:W-:Y:S11]  /*15770*/  @!UPT UIADD3 URZ, URZ, URZ, URZ ;  /* 0x0000003f3f3ff290 */ /* 0x000ff6000fffe03f */
[----:B------:R-:W-:Y:S01]  /*15780*/  @!UPT UIADD3 URZ, URZ, URZ, URZ ;  /* 0x0000003f3f3ff290 */ /* 0x000fe2000fffe03f */
[----:B------:R-:W-:Y:S01]  /*15790*/  STL.64 [R1+0x280], R16 ;  /* 0x0002801001007387 */ /* 0x000fe20000100a00 */
[----:B------:R0:W-:Y:S03]  /*157a0*/  STL.64 [R1+0x288], R18 ;  /* 0x0002881201007387 */ /* 0x0001e60000100a00 */
[----:B0-----:R-:W2:Y:S04]  /*157b0*/  LDL.LU.64 R18, [R1+0x38] ;  /* 0x0000380001127983 */ /* 0x001ea80000300a00 */
[----:B--2---:R0:W-:Y:S04]  /*157c0*/  STL.64 [R1+0x8c0], R18 ;  /* 0x0008c01201007387 */ /* 0x0041e80000100a00 */
[----:B0-----:R-:W2:Y:S01]  /*157d0*/  LDL.LU.64 R18, [R1+0x48] ;  /* 0x0000480001127983 */ /* 0x001ea20000300a00 */
[----:B------:R-:W3:Y:S02]  /*157e0*/  LDL.LU.64 R4, [R1+0x5f0] ;  /* 0x0005f00001047983 */ /* 0x000ee40000300a00 */
[----:B------:R-:W-:Y:S01]  /*157f0*/  STL.64 [R1+0x8a0], R6 ;  /* 0x0008a00601007387 */ /* 0x000fe20000100a00 */
[----:B---3--:R0:W-:Y:S04]  /*15800*/  STL.64 [R1+0x898], R4 ;  /* 0x0008980401007387 */ /* 0x0081e80000100a00 */
[----:B0-----:R-:W3:Y:S01]  /*15810*/  LDL.LU R4, [R1+0x480] ;  /* 0x0004800001047983 */ /* 0x001ee20000300800 */
[----:B------:R-:W3:Y:S02]  /*15820*/  LDL.LU R5, [R1+0x484] ;  /* 0x0004840001057983 */ /* 0x000ee40000300800 */
[----:B------:R-:W4:Y:S02]  /*15830*/  LDL.LU R6, [R1+0x488] ;  /* 0x0004880001067983 */ /* 0x000f240000300800 */
[----:B------:R-:W4:Y:S02]  /*15840*/  LDL.LU R7, [R1+0x48c] ;  /* 0x00048c0001077983 */ /* 0x000f240000300800 */
[----:B----4-:R-:W-:Y:S01]  /*15850*/  STL.64 [R1+0x8b8], R6 ;  /* 0x0008b80601007387 */ /* 0x010fe20000100a00 */
[----:B---3--:R0:W-:Y:S03]  /*15860*/  STL.64 [R1+0x8b0], R4 ;  /* 0x0008b00401007387 */ /* 0x0081e60000100a00 */
[----:B0-----:R-:W3:Y:S01]  /*15870*/  LDL.LU R4, [R1+0x490] ;  /* 0x0004900001047983 */ /* 0x001ee20000300800 */
[----:B------:R-:W3:Y:S02]  /*15880*/  LDL.LU R5, [R1+0x494] ;  /* 0x0004940001057983 */ /* 0x000ee40000300800 */
[----:B------:R-:W4:Y:S02]  /*15890*/  LDL.LU R6, [R1+0x498] ;  /* 0x0004980001067983 */ /* 0x000f240000300800 */
[----:B------:R-:W4:Y:S02]  /*158a0*/  LDL.LU R7, [R1+0x49c] ;  /* 0x00049c0001077983 */ /* 0x000f240000300800 */
[----:B----4-:R-:W-:Y:S01]  /*158b0*/  STL.64 [R1+0x8d0], R6 ;  /* 0x0008d00601007387 */ /* 0x010fe20000100a00 */
[----:B---3--:R0:W-:Y:S03]  /*158c0*/  STL.64 [R1+0x8c8], R4 ;  /* 0x0008c80401007387 */ /* 0x0081e60000100a00 */
[----:B0-----:R-:W2:Y:S01]  /*158d0*/  LDL.LU R4, [R1+0x4a0] ;  /* 0x0004a00001047983 */ /* 0x001ea20000300800 */
[----:B------:R-:W2:Y:S02]  /*158e0*/  LDL.LU R5, [R1+0x4a4] ;  /* 0x0004a40001057983 */ /* 0x000ea40000300800 */
[----:B------:R-:W2:Y:S02]  /*158f0*/  LDL.LU R6, [R1+0x4a8] ;  /* 0x0004a80001067983 */ /* 0x000ea40000300800 */
[----:B------:R-:W2:Y:S01]  /*15900*/  LDL.LU R7, [R1+0x4ac] ;  /* 0x0004ac0001077983 */ /* 0x000ea20000300800 */
[----:B------:R-:W3:Y:S01]  /*15910*/  LDL.LU.64 R8, [R1+0x600] ;  /* 0x0006000001087983 */ /* 0x000ee20000300a00 */
[----:B------:R-:W-:Y:S02]  /*15920*/  STL.64 [R1+0x888], R10 ;  /* 0x0008880a01007387 */ /* 0x000fe40000100a00 */
[----:B------:R-:W-:-:S02]  /*15930*/  IMAD.MOV.U32 R14, RZ, RZ, R22 ;  /* 0x000000ffff0e7224 */ /* 0x000fc400078e0016 */
[----:B------:R-:W-:Y:S01]  /*15940*/  IMAD.MOV.U32 R15, RZ, RZ, R23 ;  /* 0x000000ffff0f7224 */ /* 0x000fe200078e0017 */
[----:B---3--:R0:W-:Y:S04]  /*15950*/  STL.64 [R1+0x880], R8 ;  /* 0x0008800801007387 */ /* 0x0081e80000100a00 */
[----:B0-----:R-:W3:Y:S01]  /*15960*/  LDL.LU R8, [R1+0x470] ;  /* 0x0004700001087983 */ /* 0x001ee20000300800 */
[----:B------:R-:W3:Y:S02]  /*15970*/  LDL.LU R9, [R1+0x474] ;  /* 0x0004740001097983 */ /* 0x000ee40000300800 */
[----:B------:R-:W3:Y:S02]  /*15980*/  LDL.LU R10, [R1+0x478] ;  /* 0x00047800010a7983 */ /* 0x000ee40000300800 */
[----:B------:R-:W3:Y:S01]  /*15990*/  LDL.LU R11, [R1+0x47c] ;  /* 0x00047c00010b7983 */ /* 0x000ee20000300800 */
[----:B------:R-:W-:Y:S01]  /*159a0*/  STL.64 [R1+0x860], R14 ;  /* 0x0008600e01007387 */ /* 0x000fe20000100a00 */
[----:B------:R0:W-:Y:S03]  /*159b0*/  STL.64 [R1+0x858], R12 ;  /* 0x0008580c01007387 */ /* 0x0001e60000100a00 */
[----:B0-----:R-:W4:Y:S01]  /*159c0*/  LDL.LU R12, [R1+0x420] ;  /* 0x00042000010c7983 */ /* 0x001f220000300800 */
[----:B------:R-:W4:Y:S02]  /*159d0*/  LDL.LU R13, [R1+0x424] ;  /* 0x00042400010d7983 */ /* 0x000f240000300800 */
[----:B------:R-:W3:Y:S02]  /*159e0*/  LDL.LU R14, [R1+0x428] ;  /* 0x00042800010e7983 */ /* 0x000ee40000300800 */
[----:B------:R-:W3:Y:S01]  /*159f0*/  LDL.LU R15, [R1+0x42c] ;  /* 0x00042c00010f7983 */ /* 0x000ee20000300800 */
[----:B--2---:R-:W-:Y:S01]  /*15a00*/  HMMA.16816.F32 R4, R24, R18, R4 ;  /* 0x000000121804723c */ /* 0x004fe20000001804 */
[----:B------:R-:W-:-:S02]  /*15a10*/  IMAD.MOV.U32 R21, RZ, RZ, R18 ;  /* 0x000000ffff157224 */ /* 0x000fc400078e0012 */
        /* <DEDUP_REMOVED lines=28> */
[----:B------:R-:W4:Y:S02]  /*15be0*/  LDL.LU.64 R4, [R1+0x898] ;  /* 0x0008980001047983 */ /* 0x000f240000300a00 */
        /* <DEDUP_REMOVED lines=8> */
[----:B------:R-:W3:Y:S02]  /*15c70*/  LDL.LU.64 R8, [R1+0x880] ;  /* 0x0008800001087983 */ /* 0x000ee40000300a00 */
[----:B------:R-:W3:Y:S02]  /*15c80*/  LDL.LU.64 R18, [R1+0x878] ;  /* 0x0008780001127983 */ /* 0x000ee40000300a00 */
[----:B------:R-:W-:-:S04]  /*15c90*/  IMAD.MOV.U32 R22, RZ, RZ, c[0x0][0x18c] ;  /* 0x00006300ff167624 */ /* 0x000fc800078e00ff */
[----:B------:R-:W-:-:S04]  /*15ca0*/  IMAD.SHL.U32 R22, R22, 0x40, RZ ;  /* 0x0000004016167824 */ /* 0x000fc800078e00ff */
[----:B----4-:R-:W-:-:S05]  /*15cb0*/  IMAD.WIDE R4, R22, 0x2, R4 ;  /* 0x0000000216047825 */ /* 0x010fca00078e0204 */
[----:B------:R-:W-:Y:S01]  /*15cc0*/  STL [R1+0x568], R4 ;  /* 0x0005680401007387 */ /* 0x000fe20000100800 */
[----:B------:R0:W-:Y:S03]  /*15cd0*/  STL [R1+0x564], R5 ;  /* 0x0005640501007387 */ /* 0x0001e60000100800 */
[----:B0-----:R-:W4:Y:S01]  /*15ce0*/  LDL.LU.64 R4, [R1+0x608] ;  /* 0x0006080001047983 */ /* 0x001f220000300a00 */
[----:B--2---:R-:W-:Y:S01]  /*15cf0*/  HMMA.16816.F32 R12, R24, R10, R12 ;  /* 0x0000000a180c723c */ /* 0x004fe2000000180c */
[C---:B---3--:R-:W-:Y:S02]  /*15d00*/  IMAD.WIDE R16, R22.reuse, 0x2, R18 ;  /* 0x0000000216107825 */ /* 0x048fe400078e0212 */
[----:B------:R-:W2:Y:S03]  /*15d10*/  LDL.LU.64 R18, [R1+0x638] ;  /* 0x0006380001127983 */ /* 0x000ea60000300a00 */
[----:B------:R-:W-:Y:S11]  /*15d20*/  STL [R1+0x560], R16 ;  /* 0x0005601001007387 */ /* 0x000ff60000100800 */
[----:B------:R-:W-:Y:S06]  /*15d30*/  @!UPT UIADD3 URZ, URZ, URZ, URZ ;  /* 0x0000003f3f3ff290 */ /* 0x000fec000fffe03f */
[----:B------:R-:W-:Y:S01]  /*15d40*/  STL.64 [R1+0x2d0], R12 ;  /* 0x0002d00c01007387 */ /* 0x000fe20000100a00 */
[----:B------:R0:W-:Y:S03]  /*15d50*/  STL.64 [R1+0x2d8], R14 ;  /* 0x0002d80e01007387 */ /* 0x0001e60000100a00 */
[----:B0-----:R-:W3:Y:S01]  /*15d60*/  LDL.LU.64 R14, [R1+0x870] ;  /* 0x00087000010e7983 */ /* 0x001ee20000300a00 */
[----:B------:R-:W3:Y:S02]  /*15d70*/  LDL.LU.64 R12, [R1+0x868] ;  /* 0x00086800010c7983 */ /* 0x000ee40000300a00 */
[----:B------:R-:W-:-:S04]  /*15d80*/  IMAD.WIDE R8, R22, 0x2, R8 ;  /* 0x0000000216087825 */ /* 0x000fc800078e0208 */
[----:B----4-:R-:W-:Y:S01]  /*15d90*/  IMAD.WIDE R4, R22, 0x2, R4 ;  /* 0x0000000216047825 */ /* 0x010fe200078e0204 */
[----:B------:R0:W-:Y:S04]  /*15da0*/  STL [R1+0x55c], R17 ;  /* 0x00055c1101007387 */ /* 0x0001e80000100800 */
[----:B0-----:R-:W4:Y:S01]  /*15db0*/  LDL.LU.64 R16, [R1+0x610] ;  /* 0x0006100001107983 */ /* 0x001f220000300a00 */
[----:B------:R-:W-:Y:S02]  /*15dc0*/  STL [R1+0x558], R8 ;  /* 0x0005580801007387 */ /* 0x000fe40000100800 */
[----:B------:R0:W-:Y:S02]  /*15dd0*/  STL [R1+0x554], R9 ;  /* 0x0005540901007387 */ /* 0x0001e40000100800 */
[----:B0-----:R-:W2:Y:S01]  /*15de0*/  LDL.LU.64 R8, [R1+0x618] ;  /* 0x0006180001087983 */ /* 0x001ea20000300a00 */
[----:B------:R-:W-:Y:S02]  /*15df0*/  STL [R1+0x550], R4 ;  /* 0x0005500401007387 */ /* 0x000fe40000100800 */
[----:B------:R0:W-:Y:S02]  /*15e00*/  STL [R1+0x54c], R5 ;  /* 0x00054c0501007387 */ /* 0x0001e40000100800 */
[----:B0-----:R-:W2:Y:S01]  /*15e10*/  LDL.LU.64 R4, [R1+0x620] ;  /* 0x0006200001047983 */ /* 0x001ea20000300a00 */
[----:B---3--:R-:W-:Y:S03]  /*15e20*/  HMMA.16816.F32 R24, R24, R6, R12 ;  /* 0x000000061818723c */ /* 0x008fe6000000180c */
[----:B------:R-:W3:Y:S01]  /*15e30*/  LDL.LU.64 R14, [R1+0x860] ;  /* 0x00086000010e7983 */ /* 0x000ee20000300a00 */
[----:B------:R-:W2:Y:S11]  /*15e40*/  LDL.LU.64 R12, [R1+0x858] ;  /* 0x00085800010c7983 */ /* 0x000eb60000300a00 */
[----:B------:R-:W-:Y:S08]  /*15e50*/  @!UPT UIADD3 URZ, URZ, URZ, URZ ;  /* 0x0000003f3f3ff290 */ /* 0x000ff0000fffe03f */
[----:B------:R0:W-:Y:S04]  /*15e60*/  STL.64 [R1+0x738], R26 ;  /* 0x0007381a01007387 */ /* 0x0001e80000100a00 */
[----:B0-----:R-:W2:Y:S01]  /*15e70*/  LDL.LU.64 R26, [R1+0x650] ;  /* 0x00065000011a7983 */ /* 0x001ea20000300a00 */
[----:B------:R0:W-:Y:S03]  /*15e80*/  STL.64 [R1+0x730], R24 ;  /* 0x0007301801007387 */ /* 0x0001e60000100a00 */
[----:B0-----:R-:W3:Y:S04]  /*15e90*/  LDL.LU.64 R24, [R1+0x658] ;  /* 0x0006580001187983 */ /* 0x001ee80000300a00 */
[----:B--2---:R-:W-:Y:S04]  /*15ea0*/  STL.64 [R1+0x818], R26 ;  /* 0x0008181a01007387 */ /* 0x004fe80000100a00 */
[----:B---3--:R0:W-:Y:S04]  /*15eb0*/  STL.64 [R1+0x810], R24 ;  /* 0x0008101801007387 */ /* 0x0081e80000100a00 */
[----:B0-----:R-:W2:Y:S01]  /*15ec0*/  LDL.LU.64 R24, [R1+0x648] ;  /* 0x0006480001187983 */ /* 0x001ea20000300a00 */
[----:B------:R-:W-:-:S02]  /*15ed0*/  IMAD.MOV.U32 R26, RZ, RZ, R14 ;  /* 0x000000ffff1a7224 */ /* 0x000fc400078e000e */
[----:B------:R-:W-:Y:S02]  /*15ee0*/  IMAD.MOV.U32 R27, RZ, RZ, R15 ;  /* 0x000000ffff1b7224 */ /* 0x000fe400078e000f */
[----:B------:R-:W3:Y:S01]  /*15ef0*/  LDL.LU R14, [R1+0x854] ;  /* 0x00085400010e7983 */ /* 0x000ee20000300800 */
[----:B------:R-:W3:Y:S01]  /*15f00*/  LDL.LU R15, [R1+0x850] ;  /* 0x00085000010f7983 */ /* 0x000ee20000300800 */
[----:B----4-:R-:W-:-:S04]  /*15f10*/  IMAD.WIDE R16, R22, 0x2, R16 ;  /* 0x0000000216107825 */ /* 0x010fc800078e0210 */
[----:B------:R-:W-:Y:S01]  /*15f20*/  STL.64 [R1+0x838], R26 ;  /* 0x0008381a01007387 */ /* 0x000fe20000100a00 */
[----:B--2---:R0:W-:Y:S04]  /*15f30*/  STL.64 [R1+0x830], R24 ;  /* 0x0008301801007387 */ /* 0x0041e80000100a00 */
[----:B0-----:R-:W2:Y:S01]  /*15f40*/  LDL.LU.64 R24, [R1+0x630] ;  /* 0x0006300001187983 */ /* 0x001ea20000300a00 */
[----:B------:R-:W3:Y:S02]  /*15f50*/  LDL.LU R26, [R1+0x68] ;  /* 0x00006800011a7983 */ /* 0x000ee40000300800 */
[----:B------:R-:W3:Y:S02]  /*15f60*/  LDL.LU R27, [R1+0x6c] ;  /* 0x00006c00011b7983 */ /* 0x000ee40000300800 */
[----:B------:R-:W-:Y:S01]  /*15f70*/  STL [R1+0x548], R16 ;  /* 0x0005481001007387 */ /* 0x000fe20000100800 */
[----:B------:R0:W-:Y:S04]  /*15f80*/  STL [R1+0x544], R17 ;  /* 0x0005441101007387 */ /* 0x0001e80000100800 */
[----:B0-----:R-:W4:Y:S01]  /*15f90*/  LDL.LU.64 R16, [R1+0x628] ;  /* 0x0006280001107983 */ /* 0x001f220000300a00 */
[----:B------:R-:W-:-:S05]  /*15fa0*/  IMAD.WIDE R8, R22, 0x2, R8 ;  /* 0x0000000216087825 */ /* 0x000fca00078e0208 */
[----:B------:R-:W-:Y:S01]  /*15fb0*/  STL [R1+0x540], R8 ;  /* 0x0005400801007387 */ /* 0x000fe20000100800 */
[----:B------:R-:W-:Y:S02]  /*15fc0*/  STL [R1+0x53c], R9 ;  /* 0x00053c0901007387 */ /* 0x000fe40000100800 */
[----:B------:R-:W-:Y:S02]  /*15fd0*/  STL.64 [R1+0x848], R18 ;  /* 0x0008481201007387 */ /* 0x000fe40000100a00 */
[----:B----4-:R-:W-:-:S05]  /*15fe0*/  IMAD.WIDE R16, R22, 0x2, R16 ;  /* 0x0000000216107825 */ /* 0x010fca00078e0210 */
[----:B------:R0:W-:Y:S04]  /*15ff0*/  STL.64 [R1+0x840], R16 ;  /* 0x0008401001007387 */ /* 0x0001e80000100a00 */
[----:B0-----:R-:W3:Y:S01]  /*16000*/  LDL.LU R16, [R1+0x410] ;  /* 0x0004100001107983 */ /* 0x001ee20000300800 */
[----:B------:R-:W3:Y:S02]  /*16010*/  LDL.LU R17, [R1+0x414] ;  /* 0x0004140001117983 */ /* 0x000ee40000300800 */
[----:B------:R-:W3:Y:S02]  /*16020*/  LDL.LU R18, [R1+0x418] ;  /* 0x0004180001127983 */ /* 0x000ee40000300800 */
[----:B------:R-:W3:Y:S02]  /*16030*/  LDL.LU R19, [R1+0x41c] ;  /* 0x00041c0001137983 */ /* 0x000ee40000300800 */
[----:B------:R-:W-:-:S04]  /*16040*/  IMAD.WIDE R4, R22, 0x2, R4 ;  /* 0x0000000216047825 */ /* 0x000fc800078e0204 */
[C---:B--2---:R-:W-:Y:S01]  /*16050*/  IMAD.WIDE R8, R22.reuse, 0x2, R24 ;  /* 0x0000000216087825 */ /* 0x044fe200078e0218 */
[----:B------:R-:W-:Y:S03]  /*16060*/  STL [R1+0x538], R4 ;  /* 0x0005380401007387 */ /* 0x000fe60000100800 */
[----:B------:R-:W-:Y:S01]  /*16070*/  STL [R1+0x534], R5 ;  /* 0x0005340501007387 */ /* 0x000fe20000100800 */
[C---:B---3--:R-:W-:Y:S01]  /*16080*/  HMMA.16816.F32 R24, R12.reuse, R26, R16 ;  /* 0x0000001a0c18723c */ /* 0x048fe20000001810 */
[----:B------:R-:W2:Y:S01]  /*16090*/  LDL.LU.64 R18, [R1+0x848] ;  /* 0x0008480001127983 */ /* 0x000ea20000300a00 */
[----:B------:R-:W3:Y:S11]  /*160a0*/  LDL.LU.64 R16, [R1+0x840] ;  /* 0x0008400001107983 */ /* 0x000ef60000300a00 */
[----:B------:R-:W-:Y:S10]  /*160b0*/  @!UPT UIADD3 URZ, URZ, URZ, URZ ;  /* 0x0000003f3f3ff290 */ /* 0x000ff4000fffe03f */
[----:B------:R-:W-:Y:S01]  /*160c0*/  STL.64 [R1+0x2f0], R24 ;  /* 0x0002f01801007387 */ /* 0x000fe20000100a00 */
[----:B------:R0:W-:Y:S03]  /*160d0*/  STL.64 [R1+0x2f8], R26 ;  /* 0x0002f81a01007387 */ /* 0x0001e60000100a00 */
[----:B0-----:R-:W4:Y:S01]  /*160e0*/  LDL.LU.64 R26, [R1+0x838] ;  /* 0x00083800011a7983 */ /* 0x001f220000300a00 */
[----:B------:R-:W4:Y:S03]  /*160f0*/  LDL.LU.64 R24, [R1+0x830] ;  /* 0x0008300001187983 */ /* 0x000f260000300a00 */
[----:B---3--:R-:W-:Y:S01]  /*16100*/  STL [R1+0x530], R16 ;  /* 0x0005301001007387 */ /* 0x008fe20000100800 */
[----:B------:R0:W-:Y:S02]  /*16110*/  STL [R1+0x52c], R17 ;  /* 0x00052c1101007387 */ /* 0x0001e40000100800 */
[C---:B--2---:R-:W-:Y:S01]  /*16120*/  IMAD.WIDE R4, R22.reuse, 0x2, R18 ;  /* 0x0000000216047825 */ /* 0x044fe200078e0212 */
[----:B0-----:R-:W2:Y:S03]  /*16130*/  LDL.LU.64 R16, [R1+0x640] ;  /* 0x0006400001107983 */ /* 0x001ea60000300a00 */
[----:B------:R-:W3:Y:S02]  /*16140*/  LDL.LU.64 R18, [R1+0x680] ;  /* 0x0006800001127983 */ /* 0x000ee40000300a00 */
[----:B------:R-:W-:Y:S02]  /*16150*/  STL [R1+0x528], R8 ;  /* 0x0005280801007387 */ /* 0x000fe40000100800 */
[----:B------:R-:W-:Y:S02]  /*16160*/  STL [R1+0x524], R9 ;  /* 0x0005240901007387 */ /* 0x000fe40000100800 */
[C---:B--2---:R-:W-:Y:S01]  /*16170*/  IMAD.WIDE R16, R22.reuse, 0x2, R16 ;  /* 0x0000000216107825 */ /* 0x044fe200078e0210 */
[----:B---3--:R-:W-:Y:S04]  /*16180*/  STL.64 [R1+0x828], R18 ;  /* 0x0008281201007387 */ /* 0x008fe80000100a00 */
[----:B------:R0:W-:Y:S04]  /*16190*/  STL.64 [R1+0x820], R16 ;  /* 0x0008201001007387 */ /* 0x0001e80000100a00 */
[----:B0-----:R-:W2:Y:S01]  /*161a0*/  LDL.LU R16, [R1+0x350] ;  /* 0x0003500001107983 */ /* 0x001ea20000300800 */
[----:B------:R-:W2:Y:S02]  /*161b0*/  LDL.LU R17, [R1+0x354] ;  /* 0x0003540001117983 */ /* 0x000ea40000300800 */
[----:B------:R-:W2:Y:S02]  /*161c0*/  LDL.LU R18, [R1+0x358] ;  /* 0x0003580001127983 */ /* 0x000ea40000300800 */
[----:B------:R-:W2:Y:S02]  /*161d0*/  LDL.LU R19, [R1+0x35c] ;  /* 0x00035c0001137983 */ /* 0x000ea40000300800 */
[C---:B----4-:R-:W-:Y:S01]  /*161e0*/  IMAD.WIDE R8, R22.reuse, 0x2, R24 ;  /* 0x0000000216087825 */ /* 0x050fe200078e0218 */
[----:B------:R-:W-:Y:S03]  /*161f0*/  STL [R1+0x520], R4 ;  /* 0x0005200401007387 */ /* 0x000fe60000100800 */
[----:B------:R-:W-:Y:S01]  /*16200*/  STL [R1+0x51c], R5 ;  /* 0x00051c0501007387 */ /* 0x000fe20000100800 */
[----:B--2---:R-:W-:Y:S01]  /*16210*/  HMMA.16816.F32 R24, R12, R26, R16 ;  /* 0x0000001a0c18723c */ /* 0x004fe20000001810 */
[----:B------:R-:W2:Y:S01]  /*16220*/  LDL.LU.64 R18, [R1+0x828] ;  /* 0x0008280001127983 */ /* 0x000ea20000300a00 */
[----:B------:R-:W3:Y:S11]  /*16230*/  LDL.LU.64 R16, [R1+0x820] ;  /* 0x0008200001107983 */ /* 0x000ef60000300a00 */
[----:B------:R-:W-:Y:S10]  /*16240*/  @!UPT UIADD3 URZ, URZ, URZ, URZ ;  /* 0x0000003f3f3ff290 */ /* 0x000ff4000fffe03f */
[----:B------:R-:W-:Y:S01]  /*16250*/  STL.64 [R1+0x350], R24 ;  /* 0x0003501801007387 */ /* 0x000fe20000100a00 */
[----:B------:R0:W-:Y:S03]  /*16260*/  STL.64 [R1+0x358], R26 ;  /* 0x0003581a01007387 */ /* 0x0001e60000100a00 */
[----:B0-----:R-:W4:Y:S01]  /*16270*/  LDL.LU.64 R26, [R1+0x818] ;  /* 0x00081800011a7983 */ /* 0x001f220000300a00 */
[----:B------:R-:W2:Y:S02]  /*16280*/  LDL.LU.64 R24, [R1+0x810] ;  /* 0x0008100001187983 */ /* 0x000ea40000300a00 */
[----:B----4-:R-:W-:-:S04]  /*16290*/  IMAD.WIDE R4, R22, 0x2, R26 ;  /* 0x0000000216047825 */ /* 0x010fc800078e021a */
[----:B------:R-:W-:Y:S02]  /*162a0*/  IMAD.MOV.U32 R26, RZ, RZ, R28 ;  /* 0x000000ffff1a7224 */ /* 0x000fe400078e001c */
[----:B------:R-:W-:Y:S01]  /*162b0*/  IMAD.MOV.U32 R27, RZ, RZ, R20 ;  /* 0x000000ffff1b7224 */ /* 0x000fe200078e0014 */
[----:B------:R0:W5:Y:S01]  /*162c0*/  LDL.LU R28, [R1+0x80c] ;  /* 0x00080c00011c7983 */ /* 0x0001620000300800 */
[----:B------:R0:W5:Y:S02]  /*162d0*/  LDL.LU R20, [R1+0x808] ;  /* 0x0008080001147983 */ /* 0x0001640000300800 */
[----:B---3--:R-:W-:Y:S02]  /*162e0*/  STL [R1+0x518], R16 ;  /* 0x0005181001007387 */ /* 0x008fe40000100800 */
[----:B------:R2:W-:Y:S01]  /*162f0*/  STL [R1+0x514], R17 ;  /* 0x0005141101007387 */ /* 0x0005e20000100800 */
[----:B------:R-:W-:Y:S01]  /*16300*/  STL [R1+0x510], R8 ;  /* 0x0005100801007387 */ /* 0x000fe20000100800 */
[----:B------:R1:W-:Y:S02]  /*16310*/  STL [R1+0x50c], R9 ;  /* 0x00050c0901007387 */ /* 0x0003e40000100800 */
[----:B--2---:R-:W-:Y:S01]  /*16320*/  IMAD.WIDE R16, R22, 0x2, R24 ;  /* 0x0000000216107825 */ /* 0x004fe200078e0218 */
[----:B-1----:R-:W2:Y:S03]  /*16330*/  LDL.LU.64 R8, [R1+0x660] ;  /* 0x0006600001087983 */ /* 0x002ea60000300a00 */
[----:B------:R1:W-:Y:S02]  /*16340*/  STL.64 [R1+0x7e0], R18 ;  /* 0x0007e01201007387 */ /* 0x0003e40000100a00 */
[----:B------:R-:W-:Y:S02]  /*16350*/  STL.64 [R1+0x7d8], R16 ;  /* 0x0007d81001007387 */ /* 0x000fe40000100a00 */
[----:B-1----:R-:W-:-:S02]  /*16360*/  IMAD.MOV.U32 R18, RZ, RZ, R21 ;  /* 0x000000ffff127224 */ /* 0x002fc400078e0015 */
[----:B------:R-:W-:Y:S01]  /*16370*/  IMAD.MOV.U32 R19, RZ, RZ, R2 ;  /* 0x000000ffff137224 */ /* 0x000fe200078e0002 */
[----:B------:R0:W5:Y:S01]  /*16380*/  LDL.LU R21, [R1+0x804] ;  /* 0x0008040001157983 */ /* 0x0001620000300800 */
[----:B------:R-:W3:Y:S02]  /*16390*/  LDL.LU R2, [R1+0x800] ;  /* 0x0008000001027983 */ /* 0x000ee40000300800 */
[----:B------:R-:W4:Y:S02]  /*163a0*/  LDL.LU.64 R24, [R1+0x690] ;  /* 0x0006900001187983 */ /* 0x000f240000300a00 */
[----:B------:R-:W-:Y:S01]  /*163b0*/  STL.64 [R1+0x7c0], R26 ;  /* 0x0007c01a01007387 */ /* 0x000fe20000100a00 */
[----:B----4-:R1:W-:Y:S04]  /*163c0*/  STL.64 [R1+0x7b8], R24 ;  /* 0x0007b81801007387 */ /* 0x0103e80000100a00 */
[----:B-1----:R-:W4:Y:S01]  /*163d0*/  LDL.LU.64 R24, [R1+0x678] ;  /* 0x0006780001187983 */ /* 0x002f220000300a00 */
[----:B------:R-:W-:-:S02]  /*163e0*/  IMAD.MOV.U32 R26, RZ, RZ, R3 ;  /* 0x000000ffff1a7224 */ /* 0x000fc400078e0003 */
[----:B------:R-:W-:Y:S02]  /*163f0*/  IMAD.MOV.U32 R27, RZ, RZ, R0 ;  /* 0x000000ffff1b7224 */ /* 0x000fe400078e0000 */
[----:B------:R-:W2:Y:S01]  /*16400*/  LDL.LU R3, [R1+0x7fc] ;  /* 0x0007fc0001037983 */ /* 0x000ea20000300800 */
[----:B------:R-:W2:Y:S02]  /*16410*/  LDL.LU R0, [R1+0x7f8] ;  /* 0x0007f80001007983 */ /* 0x000ea40000300800 */
[----:B------:R-:W-:Y:S02]  /*16420*/  STL.64 [R1+0x7f0], R26 ;  /* 0x0007f01a01007387 */ /* 0x000fe40000100a00 */
[----:B----4-:R1:W-:Y:S04]  /*16430*/  STL.64 [R1+0x7e8], R24 ;  /* 0x0007e81801007387 */ /* 0x0103e80000100a00 */
[----:B-1----:R-:W4:Y:S01]  /*16440*/  LDL.LU R24, [R1+0x340] ;  /* 0x0003400001187983 */ /* 0x002f220000300800 */
[----:B------:R-:W4:Y:S02]  /*16450*/  LDL.LU R25, [R1+0x344] ;  /* 0x0003440001197983 */ /* 0x000f240000300800 */
[----:B------:R-:W4:Y:S02]  /*16460*/  LDL.LU R26, [R1+0x348] ;  /* 0x00034800011a7983 */ /* 0x000f240000300800 */
[----:B------:R-:W4:Y:S01]  /*16470*/  LDL.LU R27, [R1+0x34c] ;  /* 0x00034c00011b7983 */ /* 0x000f220000300800 */
[----:B------:R-:W-:Y:S01]  /*16480*/  STL [R1+0x508], R4 ;  /* 0x0005080401007387 */ /* 0x000fe20000100800 */
[----:B------:R1:W-:Y:S03]  /*16490*/  STL [R1+0x504], R5 ;  /* 0x0005040501007387 */ /* 0x0003e60000100800 */
[----:B-1----:R-:W2:Y:S01]  /*164a0*/  LDL.LU.64 R4, [R1+0x668] ;  /* 0x0006680001047983 */ /* 0x002ea20000300a00 */
[----:B----4-:R-:W-:Y:S03]  /*164b0*/  HMMA.16816.F32 R16, R12, R18, R24 ;  /* 0x000000120c10723c */ /* 0x010fe60000001818 */
[----:B------:R-:W4:Y:S01]  /*164c0*/  LDL.LU.64 R26, [R1+0x7f0] ;  /* 0x0007f000011a7983 */ /* 0x000f220000300a00 */
[----:B------:R-:W3:Y:S11]  /*164d0*/  LDL.LU.64 R24, [R1+0x7e8] ;  /* 0x0007e80001187983 */ /* 0x000ef60000300a00 */
[----:B------:R-:W-:Y:S08]  /*164e0*/  @!UPT UIADD3 URZ, URZ, URZ, URZ ;  /* 0x0000003f3f3ff290 */ /* 0x000ff0000fffe03f */
[----:B------:R-:W-:Y:S01]  /*164f0*/  STL.64 [R1+0x340], R16 ;  /* 0x0003401001007387 */ /* 0x000fe20000100a00 */
[----:B------:R1:W-:Y:S03]  /*16500*/  STL.64 [R1+0x348], R18 ;  /* 0x0003481201007387 */ /* 0x0003e60000100a00 */
[----:B-1----:R-:W3:Y:S01]  /*16510*/  LDL.LU.64 R18, [R1+0x7e0] ;  /* 0x0007e00001127983 */ /* 0x002ee20000300a00 */
[----:B------:R-:W3:Y:S02]  /*16520*/  LDL.LU.64 R16, [R1+0x7d8] ;  /* 0x0007d80001107983 */ /* 0x000ee40000300a00 */
[C---:B--2---:R-:W-:Y:S01]  /*16530*/  IMAD.WIDE R8, R22.reuse, 0x2, R8 ;  /* 0x0000000216087825 */ /* 0x044fe200078e0208 */
[----:B---3--:R-:W-:Y:S03]  /*16540*/  STL [R1+0x500], R16 ;  /* 0x0005001001007387 */ /* 0x008fe60000100800 */
[----:B------:R1:W-:Y:S02]  /*16550*/  STL [R1+0x4fc], R17 ;  /* 0x0004fc1101007387 */ /* 0x0003e40000100800 */
[----:B-1----:R-:W2:Y:S01]  /*16560*/  LDL.LU.64 R16, [R1+0x670] ;  /* 0x0006700001107983 */ /* 0x002ea20000300a00 */
[----:B------:R-:W-:Y:S02]  /*16570*/  STL [R1+0x4f8], R8 ;  /* 0x0004f80801007387 */ /* 0x000fe40000100800 */
[----:B------:R-:W-:Y:S02]  /*16580*/  STL [R1+0x4f4], R9 ;  /* 0x0004f40901007387 */ /* 0x000fe40000100800 */
[----:B------:R-:W-:Y:S02]  /*16590*/  STL.64 [R1+0x7d0], R18 ;  /* 0x0007d01201007387 */ /* 0x000fe40000100a00 */
[----:B--2---:R-:W-:-:S05]  /*165a0*/  IMAD.WIDE R16, R22, 0x2, R16 ;  /* 0x0000000216107825 */ /* 0x004fca00078e0210 */
[----:B------:R1:W-:Y:S04]  /*165b0*/  STL.64 [R1+0x7c8], R16 ;  /* 0x0007c81001007387 */ /* 0x0003e80000100a00 */
[----:B-1----:R-:W4:Y:S01]  /*165c0*/  LDL.LU R16, [R1+0x330] ;  /* 0x0003300001107983 */ /* 0x002f220000300800 */
[----:B------:R-:W4:Y:S02]  /*165d0*/  LDL.LU R17, [R1+0x334] ;  /* 0x0003340001117983 */ /* 0x000f240000300800 */
[----:B------:R-:W4:Y:S02]  /*165e0*/  LDL.LU R18, [R1+0x338] ;  /* 0x0003380001127983 */ /* 0x000f240000300800 */
[----:B------:R-:W4:Y:S02]  /*165f0*/  LDL.LU R19, [R1+0x33c] ;  /* 0x00033c0001137983 */ /* 0x000f240000300800 */
[----:B------:R-:W-:-:S04]  /*16600*/  IMAD.WIDE R4, R22, 0x2, R4 ;  /* 0x0000000216047825 */ /* 0x000fc800078e0204 */
[C---:B------:R-:W-:Y:S01]  /*16610*/  IMAD.WIDE R8, R22.reuse, 0x2, R24 ;  /* 0x0000000216087825 */ /* 0x040fe200078e0218 */
[----:B------:R-:W-:Y:S03]  /*16620*/  STL [R1+0x4f0], R4 ;  /* 0x0004f00401007387 */ /* 0x000fe60000100800 */
[----:B------:R-:W-:Y:S01]  /*16630*/  STL [R1+0x4ec], R5 ;  /* 0x0004ec0501007387 */ /* 0x000fe20000100800 */
[C---:B----4-:R-:W-:Y:S01]  /*16640*/  HMMA.16816.F32 R24, R12.reuse, R26, R16 ;  /* 0x0000001a0c18723c */ /* 0x050fe20000001810 */
[----:B------:R-:W2:Y:S01]  /*16650*/  LDL.LU.64 R18, [R1+0x7d0] ;  /* 0x0007d00001127983 */ /* 0x000ea20000300a00 */
[----:B------:R-:W3:Y:S11]  /*16660*/  LDL.LU.64 R16, [R1+0x7c8] ;  /* 0x0007c80001107983 */ /* 0x000ef60000300a00 */
[----:B------:R-:W-:Y:S10]  /*16670*/  @!UPT UIADD3 URZ, URZ, URZ, URZ ;  /* 0x0000003f3f3ff290 */ /* 0x000ff4000fffe03f */
[----:B------:R-:W-:Y:S01]  /*16680*/  STL.64 [R1+0x330], R24 ;  /* 0x0003301801007387 */ /* 0x000fe20000100a00 */
[----:B------:R1:W-:Y:S03]  /*16690*/  STL.64 [R1+0x338], R26 ;  /* 0x0003381a01007387 */ /* 0x0003e60000100a00 */
[----:B-1----:R-:W4:Y:S01]  /*166a0*/  LDL.LU.64 R26, [R1+0x7c0] ;  /* 0x0007c000011a7983 */ /* 0x002f220000300a00 */
[----:B------:R-:W4:Y:S03]  /*166b0*/  LDL.LU.64 R24, [R1+0x7b8] ;  /* 0x0007b80001187983 */ /* 0x000f260000300a00 */
[----:B---3--:R-:W-:Y:S01]  /*166c0*/  STL [R1+0x4e8], R16 ;  /* 0x0004e81001007387 */ /* 0x008fe20000100800 */
[----:B------:R1:W-:Y:S02]  /*166d0*/  STL [R1+0x4e4], R17 ;  /* 0x0004e41101007387 */ /* 0x0003e40000100800 */
[C---:B--2---:R-:W-:Y:S01]  /*166e0*/  IMAD.WIDE R4, R22.reuse, 0x2, R18 ;  /* 0x0000000216047825 */ /* 0x044fe200078e0212 */
[----:B-1----:R-:W2:Y:S03]  /*166f0*/  LDL.LU.64 R16, [R1+0x688] ;  /* 0x0006880001107983 */ /* 0x002ea60000300a00 */
[----:B------:R-:W-:Y:S02]  /*16700*/  STL [R1+0x4e0], R8 ;  /* 0x0004e00801007387 */ /* 0x000fe40000100800 */
[----:B------:R-:W-:Y:S02]  /*16710*/  STL [R1+0x4dc], R9 ;  /* 0x0004dc0901007387 */ /* 0x000fe40000100800 */
[----:B------:R-:W3:Y:S02]  /*16720*/  LDL.LU.64 R18, [R1+0x6b8] ;  /* 0x0006b80001127983 */ /* 0x000ee40000300a00 */
[C---:B--2---:R-:W-:Y:S01]  /*16730*/  IMAD.WIDE R16, R22.reuse, 0x2, R16 ;  /* 0x0000000216107825 */ /* 0x044fe200078e0210 */
[----:B---3--:R-:W-:Y:S04]  /*16740*/  STL.64 [R1+0x7b0], R18 ;  /* 0x0007b01201007387 */ /* 0x008fe80000100a00 */
[----:B------:R1:W-:Y:S02]  /*16750*/  STL.64 [R1+0x7a8], R16 ;  /* 0x0007a81001007387 */ /* 0x0003e40000100a00 */
[----:B-1----:R-:W2:Y:S01]  /*16760*/  LDL.LU R16, [R1+0x320] ;  /* 0x0003200001107983 */ /* 0x002ea20000300800 */
[----:B------:R-:W2:Y:S02]  /*16770*/  LDL.LU R17, [R1+0x324] ;  /* 0x0003240001117983 */ /* 0x000ea40000300800 */
[----:B------:R-:W2:Y:S02]  /*16780*/  LDL.LU R18, [R1+0x328] ;  /* 0x0003280001127983 */ /* 0x000ea40000300800 */
[----:B------:R-:W2:Y:S02]  /*16790*/  LDL.LU R19, [R1+0x32c] ;  /* 0x00032c0001137983 */ /* 0x000ea40000300800 */
[----:B----4-:R-:W-:Y:S01]  /*167a0*/  IMAD.WIDE R8, R22, 0x2, R24 ;  /* 0x0000000216087825 */ /* 0x010fe200078e0218 */
[----:B------:R-:W-:Y:S03]  /*167b0*/  STL [R1+0x4d8], R4 ;  /* 0x0004d80401007387 */ /* 0x000fe60000100800 */
[----:B------:R1:W-:Y:S02]  /*167c0*/  STL [R1+0x4d4], R5 ;  /* 0x0004d40501007387 */ /* 0x0003e40000100800 */
[----:B-1----:R-:W3:Y:S01]  /*167d0*/  LDL.LU.64 R4, [R1+0x698] ;  /* 0x0006980001047983 */ /* 0x002ee20000300a00 */
[----:B--2---:R-:W-:Y:S03]  /*167e0*/  HMMA.16816.F32 R24, R12, R26, R16 ;  /* 0x0000001a0c18723c */ /* 0x004fe60000001810 */
[----:B------:R-:W2:Y:S01]  /*167f0*/  LDL.LU.64 R18, [R1+0x7b0] ;  /* 0x0007b00001127983 */ /* 0x000ea20000300a00 */
[----:B------:R-:W4:Y:S11]  /*16800*/  LDL.LU.64 R16, [R1+0x7a8] ;  /* 0x0007a80001107983 */ /* 0x000f360000300a00 */
[----:B------:R-:W-:Y:S08]  /*16810*/  @!UPT UIADD3 URZ, URZ, URZ, URZ ;  /* 0x0000003f3f3ff290 */ /* 0x000ff0000fffe03f */
[----:B------:R1:W-:Y:S01]  /*16820*/  STL.64 [R1+0x320], R24 ;  /* 0x0003201801007387 */ /* 0x0003e20000100a00 */
[----:B------:R0:W-:Y:S03]  /*16830*/  STL.64 [R1+0x328], R26 ;  /* 0x0003281a01007387 */ /* 0x0001e60000100a00 */
[----:B-1----:R-:W2:Y:S01]  /*16840*/  LDL.LU R24, [R1+0x400] ;  /* 0x0004000001187983 */ /* 0x002ea20000300800 */
[----:B0-----:R-:W-:Y:S02]  /*16850*/  IMAD.MOV.U32 R26, RZ, RZ, R3 ;  /* 0x000000ffff1a7224 */ /* 0x001fe400078e0003 */
[----:B------:R-:W-:Y:S02]  /*16860*/  IMAD.MOV.U32 R27, RZ, RZ, R2 ;  /* 0x000000ffff1b7224 */ /* 0x000fe400078e0002 */
[----:B------:R-:W-:Y:S02]  /*16870*/  IMAD.MOV.U32 R25, RZ, RZ, R0 ;  /* 0x000000ffff197224 */ /* 0x000fe400078e0000 */
[----:B------:R-:W3:Y:S01]  /*16880*/  LDL.LU R0, [R1+0x7a4] ;  /* 0x0007a40001007983 */ /* 0x000ee20000300800 */
[----:B------:R-:W3:Y:S02]  /*16890*/  LDL.LU R3, [R1+0x7a0] ;  /* 0x0007a00001037983 */ /* 0x000ee40000300800 */
[----:B------:R-:W3:Y:S02]  /*168a0*/  LDL.LU R2, [R1+0x79c] ;  /* 0x00079c0001027983 */ /* 0x000ee40000300800 */
[----:B------:R-:W-:Y:S01]  /*168b0*/  STL.64 [R1+0x750], R26 ;  /* 0x0007501a01007387 */ /* 0x000fe20000100a00 */
[----:B--2---:R0:W-:Y:S04]  /*168c0*/  STL.64 [R1+0x748], R24 ;  /* 0x0007481801007387 */ /* 0x0041e80000100a00 */
[----:B0-----:R-:W2:Y:S01]  /*168d0*/  LDL.LU R24, [R1+0x300] ;  /* 0x0003000001187983 */ /* 0x001ea20000300800 */
[----:B------:R-:W2:Y:S02]  /*168e0*/  LDL.LU R25, [R1+0x304] ;  /* 0x0003040001197983 */ /* 0x000ea40000300800 */
[----:B------:R-:W2:Y:S02]  /*168f0*/  LDL.LU R26, [R1+0x308] ;  /* 0x00030800011a7983 */ /* 0x000ea40000300800 */
[----:B------:R-:W2:Y:S02]  /*16900*/  LDL.LU R27, [R1+0x30c] ;  /* 0x00030c00011b7983 */ /* 0x000ea40000300800 */
[----:B--2---:R0:W-:Y:S01]  /*16910*/  STL.64 [R1+0x770], R26 ;  /* 0x0007701a01007387 */ /* 0x0041e20000100a00 */
[----:B------:R1:W-:Y:S02]  /*16920*/  STL.64 [R1+0x768], R24 ;  /* 0x0007681801007387 */ /* 0x0003e40000100a00 */
[----:B0-----:R-:W-:Y:S01]  /*16930*/  IMAD.MOV.U32 R26, RZ, RZ, R29 ;  /* 0x000000ffff1a7224 */ /* 0x001fe200078e001d */
[----:B-1----:R-:W2:Y:S01]  /*16940*/  LDL.LU.64 R24, [R1+0x6a8] ;  /* 0x0006a80001187983 */ /* 0x002ea20000300a00 */
[----:B------:R-:W2:Y:S02]  /*16950*/  LDL.LU R29, [R1+0x798] ;  /* 0x00079800011d7983 */ /* 0x000ea40000300800 */
[----:B----4-:R-:W-:Y:S02]  /*16960*/  STL [R1+0x4d0], R16 ;  /* 0x0004d01001007387 */ /* 0x010fe40000100800 */
[----:B------:R0:W-:Y:S02]  /*16970*/  STL [R1+0x4cc], R17 ;  /* 0x0004cc1101007387 */ /* 0x0001e40000100800 */
[----:B0-----:R-:W4:Y:S01]  /*16980*/  LDL.LU.64 R16, [R1+0x6a0] ;  /* 0x0006a00001107983 */ /* 0x001f220000300a00 */
[----:B------:R-:W-:Y:S02]  /*16990*/  STL [R1+0x4c8], R8 ;  /* 0x0004c80801007387 */ /* 0x000fe40000100800 */
[----:B------:R-:W-:Y:S02]  /*169a0*/  STL [R1+0x4c4], R9 ;  /* 0x0004c40901007387 */ /* 0x000fe40000100800 */
[----:B------:R3:W-:Y:S02]  /*169b0*/  STL.64 [R1+0x780], R18 ;  /* 0x0007801201007387 */ /* 0x0007e40000100a00 */
[----:B---3--:R-:W-:-:S02]  /*169c0*/  IMAD.MOV.U32 R18, RZ, RZ, R3 ;  /* 0x000000ffff127224 */ /* 0x008fc400078e0003 */
[----:B------:R-:W-:Y:S02]  /*169d0*/  IMAD.MOV.U32 R27, RZ, RZ, R23 ;  /* 0x000000ffff1b7224 */ /* 0x000fe400078e0017 */
[----:B------:R-:W-:Y:S02]  /*169e0*/  IMAD.MOV.U32 R19, RZ, RZ, R0 ;  /* 0x000000ffff137224 */ /* 0x000fe400078e0000 */
[----:B----4-:R-:W-:-:S05]  /*169f0*/  IMAD.WIDE R16, R22, 0x2, R16 ;  /* 0x0000000216107825 */ /* 0x010fca00078e0210 */
[----:B------:R2:W-:Y:S02]  /*16a00*/  STL.64 [R1+0x778], R16 ;  /* 0x0007781001007387 */ /* 0x0005e40000100a00 */
[----:B--2---:R-:W-:Y:S02]  /*16a10*/  IMAD.MOV.U32 R16, RZ, RZ, R29 ;  /* 0x000000ffff107224 */ /* 0x004fe400078e001d */
[----:B------:R-:W-:Y:S01]  /*16a20*/  IMAD.MOV.U32 R17, RZ, RZ, R2 ;  /* 0x000000ffff117224 */ /* 0x000fe200078e0002 */
[----:B------:R0:W5:Y:S01]  /*16a30*/  LDL.LU R29, [R1+0x794] ;  /* 0x00079400011d7983 */ /* 0x0001620000300800 */
[----:B------:R-:W2:Y:S02]  /*16a40*/  LDL.LU R2, [R1+0x790] ;  /* 0x0007900001027983 */ /* 0x000ea40000300800 */
[----:B------:R-:W2:Y:S02]  /*16a50*/  LDL.LU R3, [R1+0x78c] ;  /* 0x00078c0001037983 */ /* 0x000ea40000300800 */
[----:B------:R-:W-:-:S04]  /*16a60*/  IMAD.WIDE R8, R22, 0x2, R24 ;  /* 0x0000000216087825 */ /* 0x000fc800078e0218 */
[C---:B------:R-:W-:Y:S01]  /*16a70*/  IMAD.WIDE R4, R22.reuse, 0x2, R4 ;  /* 0x0000000216047825 */ /* 0x040fe200078e0204 */
[----:B------:R-:W3:Y:S01]  /*16a80*/  LDL.LU R0, [R1+0x788] ;  /* 0x0007880001007983 */ /* 0x000ee20000300800 */
[C---:B------:R-:W-:Y:S03]  /*16a90*/  HMMA.16816.F32 R24, R12.reuse, R26, R16 ;  /* 0x0000001a0c18723c */ /* 0x040fe60000001810 */
[----:B------:R-:W-:Y:S01]  /*16aa0*/  STL [R1+0x4c0], R4 ;  /* 0x0004c00401007387 */ /* 0x000fe20000100800 */
[----:B------:R-:W-:Y:S02]  /*16ab0*/  STL [R1+0x4bc], R5 ;  /* 0x0004bc0501007387 */ /* 0x000fe40000100800 */
[----:B------:R-:W4:Y:S02]  /*16ac0*/  LDL.LU.64 R18, [R1+0x780] ;  /* 0x0007800001127983 */ /* 0x000f240000300a00 */
[----:B------:R-:W3:Y:S11]  /*16ad0*/  LDL.LU.64 R16, [R1+0x778] ;  /* 0x0007780001107983 */ /* 0x000ef60000300a00 */
[----:B------:R-:W-:Y:S04]  /*16ae0*/  @!UPT UIADD3 URZ, URZ, URZ, URZ ;  /* 0x0000003f3f3ff290 */ /* 0x000fe8000fffe03f */
[----:B------:R-:W-:Y:S01]  /*16af0*/  STL.64 [R1+0x310], R24 ;  /* 0x0003101801007387 */ /* 0x000fe20000100a00 */
[----:B------:R1:W-:Y:S03]  /*16b00*/  STL.64 [R1+0x318], R26 ;  /* 0x0003181a01007387 */ /* 0x0003e60000100a00 */
[----:B-1----:R-:W4:Y:S01]  /*16b10*/  LDL.LU.64 R26, [R1+0x770] ;  /* 0x00077000011a7983 */ /* 0x002f220000300a00 */
[----:B------:R-:W4:Y:S02]  /*16b20*/  LDL.LU.64 R24, [R1+0x768] ;  /* 0x0007680001187983 */ /* 0x000f240000300a00 */
[C---:B--2---:R-:W-:Y:S02]  /*16b30*/  IMAD.WIDE R4, R22.reuse, 0x2, R2 ;  /* 0x0000000216047825 */ /* 0x044fe400078e0202 */
[----:B------:R-:W2:Y:S04]  /*16b40*/  LDL.LU.64 R2, [R1+0x760] ;  /* 0x0007600001027983 */ /* 0x000ea80000300a00 */
[----:B---3--:R-:W-:Y:S01]  /*16b50*/  STL [R1+0x4b8], R16 ;  /* 0x0004b81001007387 */ /* 0x008fe20000100800 */
[----:B------:R-:W-:Y:S02]  /*16b60*/  STL [R1+0x4b4], R17 ;  /* 0x0004b41101007387 */ /* 0x000fe40000100800 */
[----:B------:R-:W-:Y:S02]  /*16b70*/  STL [R1+0x4b0], R8 ;  /* 0x0004b00801007387 */ /* 0x000fe40000100800 */
[----:B------:R-:W-:Y:S01]  /*16b80*/  STL [R1+0x4ac], R9 ;  /* 0x0004ac0901007387 */ /* 0x000fe20000100800 */
[----:B------:R-:W-:Y:S01]  /*16b90*/  STL [R1+0x4a8], R4 ;  /* 0x0004a80401007387 */ /* 0x000fe20000100800 */
[----:B------:R1:W-:Y:S03]  /*16ba0*/  STL [R1+0x4a4], R5 ;  /* 0x0004a40501007387 */ /* 0x0003e60000100800 */
[----:B-1----:R-:W3:Y:S01]  /*16bb0*/  LDL.LU.64 R4, [R1+0x6c8] ;  /* 0x0006c80001047983 */ /* 0x002ee20000300a00 */
[----:B----4-:R-:W-:Y:S01]  /*16bc0*/  HMMA.16816.F32 R24, R12, R10, R24 ;  /* 0x0000000a0c18723c */ /* 0x010fe20000001818 */
[----:B--2---:R-:W-:-:S02]  /*16bd0*/  IMAD.WIDE R8, R22, 0x2, R2 ;  /* 0x0000000216087825 */ /* 0x004fc400078e0202 */
[----:B------:R-:W2:Y:S02]  /*16be0*/  LDL.LU.64 R2, [R1+0x758] ;  /* 0x0007580001027983 */ /* 0x000ea40000300a00 */
[----:B------:R-:W-:-:S04]  /*16bf0*/  IMAD.WIDE R16, R22, 0x2, R18 ;  /* 0x0000000216107825 */ /* 0x000fc800078e0212 */
[----:B------:R-:W4:Y:S11]  /*16c00*/  LDL.LU R18, [R1+0x6f4] ;  /* 0x0006f40001127983 */ /* 0x000f360000300800 */
[----:B------:R-:W-:Y:S03]  /*16c10*/  @!UPT UIADD3 URZ, URZ, URZ, URZ ;  /* 0x0000003f3f3ff290 */ /* 0x000fe6000fffe03f */
[----:B------:R-:W-:Y:S01]  /*16c20*/  STL.64 [R1+0x300], R24 ;  /* 0x0003001801007387 */ /* 0x000fe20000100a00 */
[----:B------:R1:W-:Y:S04]  /*16c30*/  STL.64 [R1+0x308], R26 ;  /* 0x0003081a01007387 */ /* 0x0003e80000100a00 */
[----:B-1----:R-:W4:Y:S01]  /*16c40*/  LDL.LU.64 R26, [R1+0x750] ;  /* 0x00075000011a7983 */ /* 0x002f220000300a00 */
[----:B------:R-:W4:Y:S02]  /*16c50*/  LDL.LU.64 R24, [R1+0x748] ;  /* 0x0007480001187983 */ /* 0x000f240000300a00 */
[----:B------:R-:W-:Y:S02]  /*16c60*/  STL [R1+0x4a0], R16 ;  /* 0x0004a01001007387 */ /* 0x000fe40000100800 */
[----:B------:R1:W-:Y:S02]  /*16c70*/  STL [R1+0x49c], R17 ;  /* 0x00049c1101007387 */ /* 0x0003e40000100800 */
[----:B-1----:R-:W4:Y:S01]  /*16c80*/  LDL.LU.64 R16, [R1+0x6e0] ;  /* 0x0006e00001107983 */ /* 0x002f220000300a00 */
[----:B------:R-:W-:Y:S02]  /*16c90*/  STL [R1+0x498], R8 ;  /* 0x0004980801007387 */ /* 0x000fe40000100800 */
[----:B------:R2:W-:Y:S02]  /*16ca0*/  STL [R1+0x494], R9 ;  /* 0x0004940901007387 */ /* 0x0005e40000100800 */
[----:B--2---:R-:W-:-:S02]  /*16cb0*/  IMAD.WIDE R8, R22, 0x2, R2 ;  /* 0x0000000216087825 */ /* 0x004fc400078e0202 */
[----:B------:R-:W2:Y:S02]  /*16cc0*/  LDL.LU.64 R2, [R1+0x740] ;  /* 0x0007400001027983 */ /* 0x000ea40000300a00 */
[C---:B---3--:R-:W-:Y:S01]  /*16cd0*/  IMAD.WIDE R4, R22.reuse, 0x2, R4 ;  /* 0x0000000216047825 */ /* 0x048fe200078e0204 */
[----:B----4-:R-:W-:Y:S04]  /*16ce0*/  HMMA.16816.F32 R12, R12, R6, R24 ;  /* 0x000000060c0c723c */ /* 0x010fe80000001818 */
[----:B------:R-:W-:Y:S01]  /*16cf0*/  STL [R1+0x2c], R4 ;  /* 0x00002c0401007387 */ /* 0x000fe20000100800 */
[----:B------:R-:W-:Y:S02]  /*16d00*/  STL [R1+0x28], R5 ;  /* 0x0000280501007387 */ /* 0x000fe40000100800 */
[----:B------:R0:W5:Y:S02]  /*16d10*/  LDL.LU.64 R26, [R1+0x738] ;  /* 0x00073800011a7983 */ /* 0x0001640000300a00 */
[----:B------:R0:W5:Y:S11]  /*16d20*/  LDL.LU.64 R24, [R1+0x730] ;  /* 0x0007300001187983 */ /* 0x0001760000300a00 */
[----:B------:R-:W-:Y:S03]  /*16d30*/  @!UPT UIADD3 URZ, URZ, URZ, URZ ;  /* 0x0000003f3f3ff290 */ /* 0x000fe6000fffe03f */
[----:B------:R-:W-:Y:S01]  /*16d40*/  STL.64 [R1+0x2e0], R12 ;  /* 0x0002e00c01007387 */ /* 0x000fe20000100a00 */
[----:B------:R-:W-:Y:S02]  /*16d50*/  IMAD.MOV.U32 R11, RZ, RZ, R14 ;  /* 0x000000ffff0b7224 */ /* 0x000fe400078e000e */
[----:B------:R1:W-:Y:S02]  /*16d60*/  STL.64 [R1+0x2e8], R14 ;  /* 0x0002e80e01007387 */ /* 0x0003e40000100a00 */
[----:B------:R-:W-:Y:S02]  /*16d70*/  IMAD.MOV.U32 R10, RZ, RZ, R15 ;  /* 0x000000ffff0a7224 */ /* 0x000fe400078e000f */
[----:B-1----:R-:W3:Y:S01]  /*16d80*/  LDL.LU.64 R14, [R1+0x6e8] ;  /* 0x0006e800010e7983 */ /* 0x002ee20000300a00 */
[----:B--2---:R-:W-:-:S03]  /*16d90*/  IMAD.WIDE R4, R22, 0x2, R2 ;  /* 0x0000000216047825 */ /* 0x004fc600078e0202 */
[----:B------:R-:W2:Y:S01]  /*16da0*/  LDL.LU.64 R2, [R1+0x728] ;  /* 0x0007280001027983 */ /* 0x000ea20000300a00 */
[----:B------:R-:W-:Y:S01]  /*16db0*/  IADD3 R18, R18, -0x1, RZ ;  /* 0xffffffff12127810 */ /* 0x000fe20007ffe0ff */
[----:B------:R-:W-:Y:S02]  /*16dc0*/  STL [R1+0x24], R8 ;  /* 0x0000240801007387 */ /* 0x000fe40000100800 */
[----:B------:R-:W-:Y:S01]  /*16dd0*/  IMAD.WIDE R6, R22, 0x2, R16 ;  /* 0x0000000216067825 */ /* 0x000fe200078e0210 */
[----:B------:R-:W-:Y:S03]  /*16de0*/  STL [R1+0x20], R9 ;  /* 0x0000200901007387 */ /* 0x000fe60000100800 */
[----:B------:R-:W-:Y:S02]  /*16df0*/  STL [R1+0x1c], R4 ;  /* 0x00001c0401007387 */ /* 0x000fe40000100800 */
[----:B------:R3:W-:Y:S02]  /*16e00*/  STL [R1+0x18], R5 ;  /* 0x0000180501007387 */ /* 0x0007e40000100800 */
[----:B------:R0:W-:Y:S01]  /*16e10*/  STL [R1+0x6f4], R18 ;  /* 0x0006f41201007387 */ /* 0x0001e20000100800 */
[----:B------:R0:W-:Y:S01]  /*16e20*/  STL [R1+0x14], R6 ;  /* 0x0000140601007387 */ /* 0x0001e20000100800 */
[----:B------:R0:W-:Y:S01]  /*16e30*/  STL [R1+0x10], R7 ;  /* 0x0000100701007387 */ /* 0x0001e20000100800 */
[----:B------:R-:W-:Y:S01]  /*16e40*/  ISETP.NE.U32.AND P0, PT, R18, RZ, PT ;  /* 0x000000ff1200720c */ /* 0x000fe20003f05070 */
[----:B------:R-:W-:-:S04]  /*16e50*/  IMAD.MOV.U32 R16, RZ, RZ, c[0x0][0x188] ;  /* 0x00006200ff107624 */ /* 0x000fc800078e00ff */
[----:B------:R-:W-:Y:S01]  /*16e60*/  IMAD.SHL.U32 R16, R16, 0x40, RZ ;  /* 0x0000004010107824 */ /* 0x000fe200078e00ff */
[----:B------:R-:W-:Y:S01]  /*16e70*/  IADD3 R0, R0, -0x40, RZ ;  /* 0xffffffc000007810 */ /* 0x000fe20007ffe0ff */
[----:B---3--:R-:W-:-:S04]  /*16e80*/  IMAD.WIDE R4, R22, 0x2, R14 ;  /* 0x0000000216047825 */ /* 0x008fc800078e020e */
[----:B------:R-:W-:Y:S02]  /*16e90*/  IMAD.MOV.U32 R23, RZ, RZ, R4 ;  /* 0x000000ffff177224 */ /* 0x000fe400078e0004 */
[----:B------:R-:W-:Y:S02]  /*16ea0*/  IMAD.MOV.U32 R22, RZ, RZ, R5 ;  /* 0x000000ffff167224 */ /* 0x000fe400078e0005 */
[----:B--2---:R-:W-:-:S04]  /*16eb0*/  IMAD.WIDE R2, R16, 0x2, R2 ;  /* 0x0000000210027825 */ /* 0x004fc800078e0202 */
[----:B------:R-:W-:Y:S02]  /*16ec0*/  IMAD.MOV.U32 R4, RZ, RZ, R2 ;  /* 0x000000ffff047224 */ /* 0x000fe400078e0002 */
[----:B------:R-:W-:Y:S01]  /*16ed0*/  IMAD.MOV.U32 R2, RZ, RZ, R3 ;  /* 0x000000ffff027224 */ /* 0x000fe200078e0003 */
[----:B0-----:R-:W-:Y:S01]  /*16ee0*/  @!P0 CALL.REL.NOINC `(.L_x_2) ;  /* 0x0000001000008944 */ /* 0x001fe20003c00000 */
[----:B------:R-:W-:Y:S05]  /*16ef0*/  BRA `(.L_x_3) ;  /* 0xfffedd5000007947 */ /* 0x000fea000383ffff */
.L_x_2:
[----:B-----5:R0:W-:Y:S04]  /*16f00*/  STL [R1+0x908], R27 ;  /* 0x0009081b01007387 */ /* 0x0201e80000100800 */
[----:B0-----:R-:W2:Y:S04]  /*16f10*/  LDL.LU R27, [R1+0x324] ;  /* 0x00032400011b7983 */ /* 0x001ea80000300800 */
[----:B--2---:R0:W-:Y:S04]  /*16f20*/  STL [R1+0x90c], R27 ;  /* 0x00090c1b01007387 */ /* 0x0041e80000100800 */
        /* <DEDUP_REMOVED lines=12> */
[----:B------:R1:W-:Y:S01]  /*16ff0*/  STL [R1+0x904], R26 ;  /* 0x0009041a01007387 */ /* 0x0003e20000100800 */
[----:B0-----:R-:W-:-:S03]  /*17000*/  IMAD.MOV.U32 R27, RZ, RZ, R11 ;  /* 0x000000ffff1b7224 */ /* 0x001fc600078e000b */
[----:B-1----:R-:W2:Y:S04]  /*17010*/  LDL.LU R26, [R1+0x320] ;  /* 0x00032000011a7983 */ /* 0x002ea80000300800 */
        /* <DEDUP_REMOVED lines=20> */
[----:B------:R0:W-:Y:S04]  /*17160*/  STL [R1+0x8ec], R24 ;  /* 0x0008ec1801007387 */ /* 0x0001e80000100800 */
[----:B0-----:R-:W3:Y:S04]  /*17170*/  LDL.LU R24, [R1+0x2b8] ;  /* 0x0002b80001187983 */ /* 0x001ee80000300800 */
[----:B---3--:R0:W-:Y:S04]  /*17180*/  STL [R1+0x8f8], R24 ;  /* 0x0008f81801007387 */ /* 0x0081e80000100800 */
[----:B0-----:R-:W3:Y:S04]  /*17190*/  LDL.LU R24, [R1+0x2cc] ;  /* 0x0002cc0001187983 */ /* 0x001ee80000300800 */
[----:B---3--:R0:W-:Y:S04]  /*171a0*/  STL [R1+0x900], R24 ;  /* 0x0009001801007387 */ /* 0x0081e80000100800 */
[----:B0-----:R-:W2:Y:S04]  /*171b0*/  LDL.LU R24, [R1+0x2dc] ;  /* 0x0002dc0001187983 */ /* 0x001ea80000300800 */
[----:B------:R-:W3:Y:S04]  /*171c0*/  LDL.LU R0, [R1+0x250] ;  /* 0x0002500001007983 */ /* 0x000ee80000300800 */
[----:B---3--:R0:W-:Y:S04]  /*171d0*/  STL [R1+0x8c8], R0 ;  /* 0x0008c80001007387 */ /* 0x0081e80000100800 */
[----:B0-----:R-:W3:Y:S04]  /*171e0*/  LDL.LU R0, [R1+0x26c] ;  /* 0x00026c0001007983 */ /* 0x001ee80000300800 */
        /* <DEDUP_REMOVED lines=8> */
[----:B------:R-:W4:Y:S04]  /*17270*/  LDL.LU R28, [R1+0x264] ;  /* 0x00026400011c7983 */ /* 0x000f280000300800 */
[----:B----4-:R0:W-:Y:S04]  /*17280*/  STL [R1+0x8d0], R28 ;  /* 0x0008d01c01007387 */ /* 0x0101e80000100800 */
[----:B0-----:R-:W4:Y:S04]  /*17290*/  LDL.LU R28, [R1+0x25c] ;  /* 0x00025c00011c7983 */ /* 0x001f280000300800 */
[----:B----4-:R0:W-:Y:S04]  /*172a0*/  STL [R1+0x8d8], R28 ;  /* 0x0008d81c01007387 */ /* 0x0101e80000100800 */
[----:B0-----:R-:W4:Y:S04]  /*172b0*/  LDL.LU R28, [R1+0x2b4] ;  /* 0x0002b400011c7983 */ /* 0x001f280000300800 */
[----:B----4-:R0:W-:Y:S04]  /*172c0*/  STL [R1+0x8e0], R28 ;  /* 0x0008e01c01007387 */ /* 0x0101e80000100800 */
[----:B0-----:R-:W4:Y:S01]  /*172d0*/  LDL.LU R28, [R1+0x2c4] ;  /* 0x0002c400011c7983 */ /* 0x001f220000300800 */
[----:B------:R-:W-:-:S03]  /*172e0*/  F2FP.PACK_AB R27, R26, R27 ;  /* 0x0000001b1a1b723e */ /* 0x000fc600000000ff */
[----:B----4-:R0:W-:Y:S04]  /*172f0*/  STL [R1+0x8e8], R28 ;  /* 0x0008e81c01007387 */ /* 0x0101e80000100800 */
[----:B0-----:R-:W3:Y:S04]  /*17300*/  LDL.LU R28, [R1+0x2d4] ;  /* 0x0002d400011c7983 */ /* 0x001ee80000300800 */
[----:B------:R-:W4:Y:S04]  /*17310*/  LDL.LU R29, [R1+0x260] ;  /* 0x00026000011d7983 */ /* 0x000f280000300800 */
[----:B------:R-:W2:Y:S04]  /*17320*/  LDL.LU R4, [R1+0x244] ;  /* 0x0002440001047983 */ /* 0x000ea80000300800 */
        /* <DEDUP_REMOVED lines=19> */
[----:B------:R0:W-:Y:S04]  /*17460*/  STL [R1+0x7b4], R20 ;  /* 0x0007b41401007387 */ /* 0x0001e80000100800 */
[----:B0-----:R-:W2:Y:S04]  /*17470*/  LDL.LU R20, [R1+0x254] ;  /* 0x0002540001147983 */ /* 0x001ea80000300800 */
[----:B------:R0:W-:Y:S04]  /*17480*/  STL [R1+0x7b0], R21 ;  /* 0x0007b01501007387 */ /* 0x0001e80000100800 */
[----:B0-----:R-:W2:Y:S04]  /*17490*/  LDL.LU R21, [R1+0x238] ;  /* 0x0002380001157983 */ /* 0x001ea80000300800 */
[----:B------:R-:W2:Y:S04]  /*174a0*/  LDL.LU R26, [R1+0x940] ;  /* 0x00094000011a7983 */ /* 0x000ea80000300800 */
[----:B------:R0:W-:Y:S04]  /*174b0*/  STL [R1+0x40c], R27 ;  /* 0x00040c1b01007387 */ /* 0x0001e80000100800 */
[----:B0-----:R-:W2:Y:S02]  /*174c0*/  LDL.LU R27, [R1+0x93c] ;  /* 0x00093c00011b7983 */ /* 0x001ea40000300800 */
[----:B--2---:R-:W-:-:S02]  /*174d0*/  F2FP.PACK_AB R27, R26, R27 ;  /* 0x0000001b1a1b723e */ /* 0x004fc400000000ff */
        /* <DEDUP_REMOVED lines=26> */
[----:B0-----:R-:W2:Y:S01]  /*17680*/  LDL.LU R26, [R1+0x904] ;  /* 0x00090400011a7983 */ /* 0x001ea20000300800 */
[----:B------:R-:W-:Y:S02]  /*17690*/  F2FP.PACK_AB R25, R24, R25 ;  /* 0x000000191819723e */ /* 0x000fe400000000ff */
[----:B--2---:R-:W-:-:S02]  /*176a0*/  F2FP.PACK_AB R27, R27, R26 ;  /* 0x0000001a1b1b723e */ /* 0x004fc400000000ff */
[----:B------:R-:W2:Y:S04]  /*176b0*/  LDL.LU R26, [R1+0x248] ;  /* 0x00024800011a7983 */ /* 0x000ea80000300800 */
        /* <DEDUP_REMOVED lines=13> */
[----:B---3--:R-:W-:Y:S02]  /*17790*/  F2FP.PACK_AB R0, R28, R0 ;  /* 0x000000001c00723e */ /* 0x008fe400000000ff */
[----:B--2---:R-:W-:-:S02]  /*177a0*/  F2FP.PACK_AB R25, R25, R24 ;  /* 0x000000181919723e */ /* 0x004fc400000000ff */
[----:B------:R-:W2:Y:S04]  /*177b0*/  LDL.LU R24, [R1+0x268] ;  /* 0x0002680001187983 */ /* 0x000ea80000300800 */
[----:B------:R0:W-:Y:S04]  /*177c0*/  STL [R1+0x2cc], R25 ;  /* 0x0002cc1901007387 */ /* 0x0001e80000100800 */
[----:B0-----:R-:W3:Y:S04]  /*177d0*/  LDL.LU R25, [R1+0x24c] ;  /* 0x00024c0001197983 */ /* 0x001ee80000300800 */
        /* <DEDUP_REMOVED lines=12> */
[----:B------:R-:W4:Y:S04]  /*178a0*/  LDL.LU R28, [R1+0x8d0] ;  /* 0x0008d000011c7983 */ /* 0x000f280000300800 */
[----:B------:R0:W-:Y:S04]  /*178b0*/  STL [R1+0x2bc], R0 ;  /* 0x0002bc0001007387 */ /* 0x0001e80000100800 */
[----:B0-----:R-:W2:Y:S01]  /*178c0*/  LDL.LU R0, [R1+0x8cc] ;  /* 0x0008cc0001007983 */ /* 0x001ea20000300800 */
[----:B---3--:R-:W-:Y:S02]  /*178d0*/  F2FP.PACK_AB R25, R25, R26 ;  /* 0x0000001a1919723e */ /* 0x008fe400000000ff */
[----:B--2---:R-:W-:-:S02]  /*178e0*/  F2FP.PACK_AB R24, R0, R24 ;  /* 0x000000180018723e */ /* 0x004fc400000000ff */
[----:B------:R-:W2:Y:S04]  /*178f0*/  LDL.LU R0, [R1+0x8c8] ;  /* 0x0008c80001007983 */ /* 0x000ea80000300800 */
[----:B------:R0:W-:Y:S04]  /*17900*/  STL [R1+0x2b8], R24 ;  /* 0x0002b81801007387 */ /* 0x0001e80000100800 */
[----:B------:R-:W-:Y:S01]  /*17910*/  STL [R1+0x2b4], R25 ;  /* 0x0002b41901007387 */ /* 0x000fe20000100800 */
[----:B0-----:R-:W-:-:S05]  /*17920*/  F2FP.PACK_AB R24, R27, R21 ;  /* 0x000000151b18723e */ /* 0x001fca00000000ff */
[----:B------:R-:W-:Y:S01]  /*17930*/  STL [R1+0x2b0], R24 ;  /* 0x0002b01801007387 */ /* 0x000fe20000100800 */
[----:B--2---:R-:W-:Y:S02]  /*17940*/  F2FP.PACK_AB R21, R20, R0 ;  /* 0x000000001415723e */ /* 0x004fe400000000ff */
[----:B----4-:R-:W-:Y:S02]  /*17950*/  F2FP.PACK_AB R20, R28, R29 ;  /* 0x0000001d1c14723e */ /* 0x010fe400000000ff */
[----:B------:R-:W-:Y:S01]  /*17960*/  F2FP.PACK_AB R0, R4, R2 ;  /* 0x000000020400723e */ /* 0x000fe200000000ff */
[----:B------:R-:W-:Y:S01]  /*17970*/  STL [R1+0x24c], R21 ;  /* 0x00024c1501007387 */ /* 0x000fe20000100800 */
[----:B------:R-:W-:Y:S02]  /*17980*/  F2FP.PACK_AB R4, R23, R22 ;  /* 0x000000161704723e */ /* 0x000fe400000000ff */
[----:B------:R-:W-:Y:S01]  /*17990*/  F2FP.PACK_AB R2, R3, R5 ;  /* 0x000000050302723e */ /* 0x000fe200000000ff */
[----:B------:R-:W-:Y:S01]  /*179a0*/  STL [R1+0x248], R20 ;  /* 0x0002481401007387 */ /* 0x000fe20000100800 */
[----:B------:R-:W-:-:S03]  /*179b0*/  F2FP.PACK_AB R3, R8, R9 ;  /* 0x000000090803723e */ /* 0x000fc600000000ff */
[----:B------:R0:W-:Y:S04]  /*179c0*/  STL [R1+0x244], R0 ;  /* 0x0002440001007387 */ /* 0x0001e80000100800 */
[----:B------:R-:W-:Y:S04]  /*179d0*/  STL [R1+0x240], R4 ;  /* 0x0002400401007387 */ /* 0x000fe80000100800 */
[----:B------:R1:W-:Y:S01]  /*179e0*/  STL [R1+0x23c], R2 ;  /* 0x00023c0201007387 */ /* 0x0003e20000100800 */
[----:B0-----:R-:W-:-:S05]  /*179f0*/  F2FP.PACK_AB R0, R6, R7 ;  /* 0x000000070600723e */ /* 0x001fca00000000ff */
[----:B------:R0:W-:Y:S01]  /*17a00*/  STL [R1+0x238], R0 ;  /* 0x0002380001007387 */ /* 0x0001e20000100800 */
[----:B-1----:R-:W-:-:S03]  /*17a10*/  F2FP.PACK_AB R2, R12, R13 ;  /* 0x0000000d0c02723e */ /* 0x002fc600000000ff */
[----:B------:R1:W-:Y:S04]  /*17a20*/  STL [R1+0x234], R3 ;  /* 0x0002340301007387 */ /* 0x0003e80000100800 */
[----:B------:R2:W-:Y:S01]  /*17a30*/  STL [R1+0x230], R2 ;  /* 0x0002300201007387 */ /* 0x0005e20000100800 */
[----:B0-----:R-:W-:Y:S02]  /*17a40*/  F2FP.PACK_AB R0, R14, R15 ;  /* 0x0000000f0e00723e */ /* 0x001fe400000000ff */
[----:B-1----:R-:W-:-:S03]  /*17a50*/  F2FP.PACK_AB R3, R16, R17 ;  /* 0x000000111003723e */ /* 0x002fc600000000ff */
[----:B------:R0:W-:Y:S01]  /*17a60*/  STL [R1+0x20c], R0 ;  /* 0x00020c0001007387 */ /* 0x0001e20000100800 */
[----:B--2---:R-:W-:-:S03]  /*17a70*/  F2FP.PACK_AB R2, R10, R11 ;  /* 0x0000000b0a02723e */ /* 0x004fc600000000ff */
[----:B------:R-:W-:Y:S04]  /*17a80*/  STL [R1+0x208], R3 ;  /* 0x0002080301007387 */ /* 0x000fe80000100800 */
[----:B------:R-:W2:Y:S01]  /*17a90*/  LDL.LU R24, [R1+0x388] ;  /* 0x0003880001187983 */ /* 0x000ea20000300800 */
[----:B0-----:R-:W-:-:S03]  /*17aa0*/  F2FP.PACK_AB R0, R18, R19 ;  /* 0x000000131200723e */ /* 0x001fc600000000ff */
[----:B------:R-:W-:Y:S04]  /*17ab0*/  STL [R1+0x204], R2 ;  /* 0x0002040201007387 */ /* 0x000fe80000100800 */
[----:B--2---:R0:W-:Y:S04]  /*17ac0*/  STL [R1+0x840], R24 ;  /* 0x0008401801007387 */ /* 0x0041e80000100800 */
[----:B------:R-:W-:Y:S04]  /*17ad0*/  STL [R1+0x200], R0 ;  /* 0x0002000001007387 */ /* 0x000fe80000100800 */
        /* <DEDUP_REMOVED lines=69> */
[----:B0-----:R-:W2:Y:S04]  /*17f30*/  LDL.LU R25, [R1+0x8c] ;  /* 0x00008c0001197983 */ /* 0x001ea80000300800 */
[----:B------:R-:W3:Y:S04]  /*17f40*/  LDL.LU R26, [R1+0x398] ;  /* 0x00039800011a7983 */ /* 0x000ee80000300800 */
[----:B------:R-:W4:Y:S04]  /*17f50*/  LDL.LU R27, [R1+0x3ac] ;  /* 0x0003ac00011b7983 */ /* 0x000f280000300800 */
[----:B------:R-:W4:Y:S04]  /*17f60*/  LDL.LU R21, [R1+0x3a8] ;  /* 0x0003a80001157983 */ /* 0x000f280000300800 */
        /* <DEDUP_REMOVED lines=23> */
[----:B------:R-:W3:Y:S01]  /*180e0*/  LDL.LU R19, [R1+0x450] ;  /* 0x0004500001137983 */ /* 0x000ee20000300800 */
[----:B--2---:R-:W-:-:S03]  /*180f0*/  F2FP.PACK_AB R24, R25, R24 ;  /* 0x000000181918723e */ /* 0x004fc600000000ff */
        /* <DEDUP_REMOVED lines=69> */
[----:B------:R4:W-:Y:S02]  /*18550*/  STL [R1+0xd8], R24 ;  /* 0x0000d81801007387 */ /* 0x0009e40000100800 */
[----:B----4-:R-:W-:Y:S02]  /*18560*/  F2FP.PACK_AB R24, R27, R21 ;  /* 0x000000151b18723e */ /* 0x010fe400000000ff */
[----:B---3--:R-:W-:Y:S02]  /*18570*/  F2FP.PACK_AB R21, R20, R0 ;  /* 0x000000001415723e */ /* 0x008fe400000000ff */
[----:B------:R-:W-:-:S02]  /*18580*/  F2FP.PACK_AB R20, R28, R29 ;  /* 0x0000001d1c14723e */ /* 0x000fc400000000ff */
[----:B------:R-:W-:Y:S02]  /*18590*/  F2FP.PACK_AB R0, R4, R2 ;  /* 0x000000020400723e */ /* 0x000fe400000000ff */
[----:B------:R-:W-:Y:S02]  /*185a0*/  F2FP.PACK_AB R4, R23, R22 ;  /* 0x000000161704723e */ /* 0x000fe400000000ff */
[----:B------:R-:W-:Y:S02]  /*185b0*/  F2FP.PACK_AB R2, R3, R5 ;  /* 0x000000050302723e */ /* 0x000fe400000000ff */
[----:B------:R-:W-:Y:S02]  /*185c0*/  F2FP.PACK_AB R3, R8, R9 ;  /* 0x000000090803723e */ /* 0x000fe400000000ff */
[----:B--2---:R-:W-:-:S05]  /*185d0*/  F2FP.PACK_AB R25, R25, R26 ;  /* 0x0000001a1919723e */ /* 0x004fca00000000ff */
[----:B------:R-:W-:Y:S04]  /*185e0*/  STL [R1+0xd4], R25 ;  /* 0x0000d41901007387 */ /* 0x000fe80000100800 */
[----:B------:R-:W-:Y:S04]  /*185f0*/  STL [R1+0xd0], R24 ;  /* 0x0000d01801007387 */ /* 0x000fe80000100800 */
[----:B------:R-:W-:Y:S04]  /*18600*/  STL [R1+0xcc], R21 ;  /* 0x0000cc1501007387 */ /* 0x000fe80000100800 */
[----:B------:R-:W-:Y:S04]  /*18610*/  STL [R1+0xc8], R20 ;  /* 0x0000c81401007387 */ /* 0x000fe80000100800 */
[----:B------:R0:W-:Y:S04]  /*18620*/  STL [R1+0xc4], R0 ;  /* 0x0000c40001007387 */ /* 0x0001e80000100800 */
[----:B------:R-:W-:Y:S01]  /*18630*/  STL [R1+0xc0], R4 ;  /* 0x0000c00401007387 */ /* 0x000fe20000100800 */
[----:B0-----:R-:W-:-:S03]  /*18640*/  F2FP.PACK_AB R0, R6, R7 ;  /* 0x000000070600723e */ /* 0x001fc600000000ff */
[----:B------:R0:W-:Y:S04]  /*18650*/  STL [R1+0xbc], R2 ;  /* 0x0000bc0201007387 */ /* 0x0001e80000100800 */
[----:B------:R1:W-:Y:S04]  /*18660*/  STL [R1+0xb8], R0 ;  /* 0x0000b80001007387 */ /* 0x0003e80000100800 */
[----:B------:R2:W-:Y:S01]  /*18670*/  STL [R1+0xb4], R3 ;  /* 0x0000b40301007387 */ /* 0x0005e20000100800 */
[----:B0-----:R-:W-:Y:S02]  /*18680*/  F2FP.PACK_AB R2, R12, R13 ;  /* 0x0000000d0c02723e */ /* 0x001fe400000000ff */
[----:B-1----:R-:W-:-:S03]  /*18690*/  F2FP.PACK_AB R0, R14, R15 ;  /* 0x0000000f0e00723e */ /* 0x002fc600000000ff */
[----:B------:R0:W-:Y:S01]  /*186a0*/  STL [R1+0xb0], R2 ;  /* 0x0000b00201007387 */ /* 0x0001e20000100800 */
[----:B--2---:R-:W-:-:S03]  /*186b0*/  F2FP.PACK_AB R3, R16, R17 ;  /* 0x000000111003723e */ /* 0x004fc600000000ff */
[----:B------:R1:W-:Y:S04]  /*186c0*/  STL [R1+0xac], R0 ;  /* 0x0000ac0001007387 */ /* 0x0003e80000100800 */
[----:B------:R-:W-:Y:S04]  /*186d0*/  STL [R1+0xa8], R3 ;  /* 0x0000a80301007387 */ /* 0x000fe80000100800 */
[----:B------:R-:W2:Y:S01]  /*186e0*/  LDL.LU R20, [R1+0x228] ;  /* 0x0002280001147983 */ /* 0x000ea20000300800 */
[----:B0-----:R-:W-:Y:S02]  /*186f0*/  F2FP.PACK_AB R2, R10, R11 ;  /* 0x0000000b0a02723e */ /* 0x001fe400000000ff */
[----:B-1----:R-:W-:-:S03]  /*18700*/  F2FP.PACK_AB R0, R18, R19 ;  /* 0x000000131200723e */ /* 0x002fc600000000ff */
        /* <DEDUP_REMOVED lines=81> */
[----:B------:R-:W3:Y:S04]  /*18c20*/  LDL.LU R5, [R1] ;  /* 0x0000000001057983 */ /* 0x000ee80000300800 */
        /* <DEDUP_REMOVED lines=79> */
[----:B------:R-:W2:Y:S01]  /*19120*/  LDL.LU R21, [R1+0x7b8] ;  /* 0x0007b80001157983 */ /* 0x000ea20000300800 */
[----:B----4-:R-:W-:Y:S02]  /*19130*/  F2FP.PACK_AB R25, R25, R26 ;  /* 0x0000001a1919723e */ /* 0x010fe400000000ff */
[----:B---3--:R-:W-:Y:S01]  /*19140*/  F2FP.PACK_AB R0, R27, R0 ;  /* 0x000000001b00723e */ /* 0x008fe200000000ff */
[----:B------:R0:W-:Y:S01]  /*19150*/  STL [R1+0x5c], R20 ;  /* 0x00005c1401007387 */ /* 0x0001e20000100800 */
[----:B------:R-:W-:Y:S02]  /*19160*/  F2FP.PACK_AB R2, R4, R2 ;  /* 0x000000020402723e */ /* 0x000fe400000000ff */
[----:B------:R-:W-:Y:S01]  /*19170*/  F2FP.PACK_AB R3, R3, R5 ;  /* 0x000000050303723e */ /* 0x000fe200000000ff */
[----:B0-----:R-:W3:Y:S01]  /*19180*/  LDL.LU R20, [R1+0x7b4] ;  /* 0x0007b40001147983 */ /* 0x001ee20000300800 */
[----:B--2---:R-:W-:-:S03]  /*19190*/  F2FP.PACK_AB R24, R21, R24 ;  /* 0x000000181518723e */ /* 0x004fc600000000ff */
[----:B------:R-:W3:Y:S04]  /*191a0*/  LDL.LU R21, [R1+0x7b0] ;  /* 0x0007b00001157983 */ /* 0x000ee80000300800 */
[----:B------:R0:W-:Y:S04]  /*191b0*/  STL [R1+0x58], R24 ;  /* 0x0000581801007387 */ /* 0x0001e80000100800 */
[----:B------:R-:W-:Y:S04]  /*191c0*/  STL [R1+0x54], R25 ;  /* 0x0000541901007387 */ /* 0x000fe80000100800 */
[----:B------:R1:W-:Y:S01]  /*191d0*/  STL [R1+0x50], R0 ;  /* 0x0000500001007387 */ /* 0x0003e20000100800 */
[----:B0-----:R-:W-:-:S05]  /*191e0*/  F2FP.PACK_AB R24, R28, R29 ;  /* 0x0000001d1c18723e */ /* 0x001fca00000000ff */
[----:B------:R-:W-:Y:S01]  /*191f0*/  STL [R1+0x4c], R24 ;  /* 0x00004c1801007387 */ /* 0x000fe20000100800 */
[----:B-1----:R-:W-:-:S03]  /*19200*/  F2FP.PACK_AB R0, R23, R22 ;  /* 0x000000161700723e */ /* 0x002fc600000000ff */
        /* <DEDUP_REMOVED lines=16> */
[----:B0-----:R-:W-:-:S05]  /*19310*/  F2FP.PACK_AB R2, R18, R19 ;  /* 0x000000131202723e */ /* 0x001fca00000000ff */
[----:B------:R-:W-:Y:S01]  /*19320*/  STL [R1+0x24], R2 ;  /* 0x0000240201007387 */ /* 0x000fe20000100800 */
[----:B---3--:R-:W-:-:S03]  /*19330*/  F2FP.PACK_AB R0, R21, R20 ;  /* 0x000000141500723e */ /* 0x008fc600000000ff */
        /* <DEDUP_REMOVED lines=39> */
[----:B------:R-:W4:Y:S04]  /*195b0*/  LDL.LU R4, [R1+0x368] ;  /* 0x0003680001047983 */ /* 0x000f280000300800 */
[----:B----4-:R0:W-:Y:S04]  /*195c0*/  STL [R1+0x764], R4 ;  /* 0x0007640401007387 */ /* 0x0101e80000100800 */
[----:B0-----:R-:W4:Y:S04]  /*195d0*/  LDL.LU R4, [R1+0x1ec] ;  /* 0x0001ec0001047983 */ /* 0x001f280000300800 */
[----:B------:R-:W2:Y:S04]  /*195e0*/  LDL.LU R11, [R1+0x1b0] ;  /* 0x0001b000010b7983 */ /* 0x000ea80000300800 */
[----:B--2---:R0:W-:Y:S04]  /*195f0*/  STL [R1+0x760], R11 ;  /* 0x0007600b01007387 */ /* 0x0041e80000100800 */
[----:B0-----:R-:W2:Y:S04]  /*19600*/  LDL.LU R11, [R1+0x36c] ;  /* 0x00036c00010b7983 */ /* 0x001ea80000300800 */
        /* <DEDUP_REMOVED lines=42> */
[----:B------:R-:W2:Y:S01]  /*198b0*/  LDL.LU R24, [R1+0x5bc] ;  /* 0x0005bc0001187983 */ /* 0x000ea20000300800 */
[----:B------:R-:W-:-:S03]  /*198c0*/  F2FP.PACK_AB R7, R6, R7 ;  /* 0x000000070607723e */ /* 0x000fc600000000ff */
[----:B--2---:R0:W-:Y:S04]  /*198d0*/  STL [R1+0x724], R24 ;  /* 0x0007241801007387 */ /* 0x0041e80000100800 */
[----:B0-----:R-:W2:Y:S04]  /*198e0*/  LDL.LU R24, [R1+0x5ac] ;  /* 0x0005ac0001187983 */ /* 0x001ea80000300800 */
        /* <DEDUP_REMOVED lines=38> */
[----:B------:R0:W-:Y:S04]  /*19b50*/  STL [R1], R7 ;  /* 0x0000000701007387 */ /* 0x0001e80000100800 */
[----:B0-----:R-:W2:Y:S02]  /*19b60*/  LDL.LU R7, [R1+0x770] ;  /* 0x0007700001077983 */ /* 0x001ea40000300800 */
[----:B--2---:R-:W-:-:S02]  /*19b70*/  F2FP.PACK_AB R7, R6, R7 ;  /* 0x000000070607723e */ /* 0x004fc400000000ff */
[----:B------:R-:W3:Y:S02]  /*19b80*/  LDL.LU R6, [R1+0x76c] ;  /* 0x00076c0001067983 */ /* 0x000ee40000300800 */
[----:B---3--:R-:W-:Y:S02]  /*19b90*/  F2FP.PACK_AB R6, R5, R6 ;  /* 0x000000060506723e */ /* 0x008fe400000000ff */
[----:B------:R-:W4:Y:S02]  /*19ba0*/  LDL.LU R5, [R1+0x768] ;  /* 0x0007680001057983 */ /* 0x000f240000300800 */
[----:B----4-:R-:W-:Y:S02]  /*19bb0*/  F2FP.PACK_AB R5, R4, R5 ;  /* 0x000000050405723e */ /* 0x010fe400000000ff */
[----:B------:R-:W2:Y:S02]  /*19bc0*/  LDL.LU R4, [R1+0x764] ;  /* 0x0007640001047983 */ /* 0x000ea40000300800 */
[----:B--2---:R-:W-:-:S02]  /*19bd0*/  F2FP.PACK_AB R4, R11, R4 ;  /* 0x000000040b04723e */ /* 0x004fc400000000ff */
[----:B------:R-:W2:Y:S02]  /*19be0*/  LDL.LU R11, [R1+0x760] ;  /* 0x00076000010b7983 */ /* 0x000ea40000300800 */
[----:B--2---:R-:W-:Y:S02]  /*19bf0*/  F2FP.PACK_AB R11, R10, R11 ;  /* 0x0000000b0a0b723e */ /* 0x004fe400000000ff */
[----:B------:R-:W2:Y:S02]  /*19c00*/  LDL.LU R10, [R1+0x75c] ;  /* 0x00075c00010a7983 */ /* 0x000ea40000300800 */
[----:B--2---:R-:W-:Y:S02]  /*19c10*/  F2FP.PACK_AB R10, R9, R10 ;  /* 0x0000000a090a723e */ /* 0x004fe400000000ff */
        /* <DEDUP_REMOVED lines=26> */
[----:B------:R-:W2:Y:S01]  /*19dc0*/  LDL.LU R24, [R1+0x724] ;  /* 0x0007240001187983 */ /* 0x000ea20000300800 */
[----:B------:R-:W-:Y:S02]  /*19dd0*/  F2FP.PACK_AB R27, R25, R27 ;  /* 0x0000001b191b723e */ /* 0x000fe400000000ff */
[----:B------:R-:W-:Y:S02]  /*19de0*/  F2FP.PACK_AB R26, R26, R0 ;  /* 0x000000001a1a723e */ /* 0x000fe400000000ff */
[----:B------:R-:W-:Y:S02]  /*19df0*/  F2FP.PACK_AB R25, R28, R29 ;  /* 0x0000001d1c19723e */ /* 0x000fe400000000ff */
[----:B--2---:R-:W-:Y:S02]  /*19e00*/  F2FP.PACK_AB R20, R24, R20 ;  /* 0x000000141814723e */ /* 0x004fe400000000ff */
[----:B------:R-:W-:Y:S02]  /*19e10*/  F2FP.PACK_AB R24, R2, R3 ;  /* 0x000000030218723e */ /* 0x000fe400000000ff */
.L_x_1:
[----:B-1----:R-:W2:Y:S04]  /*19e20*/  LDL.LU R0, [R1+0x720] ;  /* 0x0007200001007983 */ /* 0x002ea80000300800 */
[----:B0-----:R-:W3:Y:S04]  /*19e30*/  LDL.LU R29, [R1+0x718] ;  /* 0x00071800011d7983 */ /* 0x001ee80000300800 */
[----:B------:R-:W0:Y:S04]  /*19e40*/  S2R R28, SR_TID.X ;  /* 0x00000000001c7919 */ /* 0x000e280000002100 */
[----:B------:R-:W-:Y:S04]  /*19e50*/  STL [R1+0x744], R27 ;  /* 0x0007441b01007387 */ /* 0x000fe80000100800 */
[----:B------:R-:W-:Y:S01]  /*19e60*/  STL [R1+0x808], R26 ;  /* 0x0008081a01007387 */ /* 0x000fe20000100800 */
[----:B0-----:R-:W-:-:S02]  /*19e70*/  IMAD.SHL.U32 R2, R28, 0x4, RZ ;  /* 0x000000041c027824 */ /* 0x001fc400078e00ff */
[----:B------:R-:W-:-:S05]  /*19e80*/  IMAD.SHL.U32 R3, R28, 0x1000, RZ ;  /* 0x000010001c037824 */ /* 0x000fca00078e00ff */
[----:B------:R-:W-:Y:S01]  /*19e90*/  LOP3.LUT R3, R3, 0x18000, RZ, 0xc0, !PT ;  /* 0x0001800003037812 */ /* 0x000fe200078ec0ff */
[----:B------:R-:W-:Y:S01]  /*19ea0*/  BAR.SYNC.DEFER_BLOCKING 0x0 ;  /* 0x0000000000007b1d */ /* 0x000fe20000010000 */
[----:B--2---:R-:W-:-:S04]  /*19eb0*/  LOP3.LUT R0, R0, 0x60, RZ, 0xc0, !PT ;  /* 0x0000006000007812 */ /* 0x004fc800078ec0ff */
[----:B------:R-:W-:Y:S01]  /*19ec0*/  LOP3.LUT R0, R0, 0x70, R2, 0x78, !PT ;  /* 0x0000007000007812 */ /* 0x000fe200078e7802 */
[----:B------:R-:W-:-:S05]  /*19ed0*/  IMAD.SHL.U32 R2, R28, 0x100, RZ ;  /* 0x000001001c027824 */ /* 0x000fca00078e00ff */
[----:B------:R-:W-:-:S04]  /*19ee0*/  LOP3.LUT R2, R2, 0x6000, RZ, 0xc0, !PT ;  /* 0x0000600002027812 */ /* 0x000fc800078ec0ff */
[----:B------:R-:W-:Y:S02]  /*19ef0*/  IADD3 R2, R0, R3, R2 ;  /* 0x0000000300027210 */ /* 0x000fe40007ffe002 */
[----:B---3--:R-:W-:-:S05]  /*19f00*/  LOP3.LUT R0, R29, 0x300, RZ, 0xc0, !PT ;  /* 0x000003001d007812 */ /* 0x008fca00078ec0ff */
[----:B------:R-:W-:-:S05]  /*19f10*/  IMAD.IADD R0, R0, 0x1, R2 ;  /* 0x0000000100007824 */ /* 0x000fca00078e0202 */
[----:B------:R0:W-:Y:S04]  /*19f20*/  STS.128 [R0], R24 ;  /* 0x0000001800007388 */ /* 0x0001e80000000c00 */
        /* <DEDUP_REMOVED lines=22> */
[----:B------:R-:W-:Y:S04]  /*1a090*/  STS.128 [R0+0x80], R20 ;  /* 0x0000801400007388 */ /* 0x000fe80000000c00 */
[----:B------:R-:W-:Y:S04]  /*1a0a0*/  STS.128 [R0+0x400], R16 ;  /* 0x0004001000007388 */ /* 0x000fe80000000c00 */
[----:B---3--:R-:W-:Y:S04]  /*1a0b0*/  STL.64 [R1+0x848], R26 ;  /* 0x0008481a01007387 */ /* 0x008fe80000100a00 */
[----:B--2---:R0:W-:Y:S04]  /*1a0c0*/  STL.64 [R1+0x840], R24 ;  /* 0x0008401801007387 */ /* 0x0041e80000100a00 */
[----:B0-----:R-:W2:Y:S04]  /*1a0d0*/  LDL.LU R24, [R1] ;  /* 0x0000000001187983 */ /* 0x001ea80000300800 */
[----:B------:R-:W2:Y:S04]  /*1a0e0*/  LDL.LU R25, [R1+0x4] ;  /* 0x0000040001197983 */ /* 0x000ea80000300800 */
[----:B------:R-:W2:Y:S04]  /*1a0f0*/  LDL.LU R26, [R1+0x8] ;  /* 0x00000800011a7983 */ /* 0x000ea80000300800 */
[----:B------:R-:W2:Y:S04]  /*1a100*/  LDL.LU R27, [R1+0xc] ;  /* 0x00000c00011b7983 */ /* 0x000ea80000300800 */
[----:B------:R-:W3:Y:S04]  /*1a110*/  LDL.LU R20, [R1+0x90] ;  /* 0x0000900001147983 */ /* 0x000ee80000300800 */
[----:B------:R-:W3:Y:S04]  /*1a120*/  LDL.LU R21, [R1+0x94] ;  /* 0x0000940001157983 */ /* 0x000ee80000300800 */
[----:B------:R-:W3:Y:S01]  /*1a130*/  LDL.LU R22, [R1+0x98] ;  /* 0x0000980001167983 */ /* 0x000ee20000300800 */
[----:B------:R-:W-:-:S03]  /*1a140*/  LOP3.LUT R3, R28, 0x1ff, RZ, 0xc0, !PT ;  /* 0x000001ff1c037812 */ /* 0x000fc600078ec0ff */
[----:B------:R-:W3:Y:S01]  /*1a150*/  LDL.LU R23, [R1+0x9c] ;  /* 0x00009c0001177983 */ /* 0x000ee20000300800 */
[----:B------:R-:W-:-:S03]  /*1a160*/  IMAD.SHL.U32 R2, R28, 0x4000, RZ ;  /* 0x000040001c027824 */ /* 0x000fc600078e00ff */
[----:B------:R-:W4:Y:S02]  /*1a170*/  LDL.LU R16, [R1+0x80] ;  /* 0x0000800001107983 */ /* 0x000f240000300800 */
[----:B------:R-:W-:Y:S02]  /*1a180*/  LOP3.LUT R2, R2, 0x18000, RZ, 0xc0, !PT ;  /* 0x0001800002027812 */ /* 0x000fe400078ec0ff */
[----:B------:R-:W4:Y:S03]  /*1a190*/  LDL.LU R17, [R1+0x84] ;  /* 0x0000840001117983 */ /* 0x000f260000300800 */
[----:B------:R-:W-:Y:S01]  /*1a1a0*/  IMAD R2, R3, 0x10, R2 ;  /* 0x0000001003027824 */ /* 0x000fe200078e0202 */
[----:B------:R-:W4:Y:S04]  /*1a1b0*/  LDL.LU R18, [R1+0x88] ;  /* 0x0000880001127983 */ /* 0x000f280000300800 */
[----:B------:R-:W4:Y:S04]  /*1a1c0*/  LDL.LU R19, [R1+0x8c] ;  /* 0x00008c0001137983 */ /* 0x000f280000300800 */
[----:B------:R0:W-:Y:S04]  /*1a1d0*/  STS.128 [R0+0x480], R12 ;  /* 0x0004800c00007388 */ /* 0x0001e80000000c00 */
[----:B------:R1:W-:Y:S04]  /*1a1e0*/  STS.128 [R0+0x800], R8 ;  /* 0x0008000800007388 */ /* 0x0003e80000000c00 */
[----:B------:R5:W-:Y:S04]  /*1a1f0*/  STS.128 [R0+0x880], R4 ;  /* 0x0008800400007388 */ /* 0x000be80000000c00 */
[----:B0-----:R-:W3:Y:S04]  /*1a200*/  LDL.LU R12, [R1+0x70] ;  /* 0x00007000010c7983 */ /* 0x001ee80000300800 */
[----:B------:R-:W3:Y:S04]  /*1a210*/  LDL.LU R13, [R1+0x74] ;  /* 0x00007400010d7983 */ /* 0x000ee80000300800 */
[----:B------:R-:W3:Y:S04]  /*1a220*/  LDL.LU R14, [R1+0x78] ;  /* 0x00007800010e7983 */ /* 0x000ee80000300800 */
[----:B------:R-:W3:Y:S04]  /*1a230*/  LDL.LU R15, [R1+0x7c] ;  /* 0x00007c00010f7983 */ /* 0x000ee80000300800 */
[----:B-1----:R-:W3:Y:S04]  /*1a240*/  LDL.LU R8, [R1+0x60] ;  /* 0x0000600001087983 */ /* 0x002ee80000300800 */
[----:B------:R-:W3:Y:S04]  /*1a250*/  LDL.LU R9, [R1+0x64] ;  /* 0x0000640001097983 */ /* 0x000ee80000300800 */
[----:B------:R-:W3:Y:S04]  /*1a260*/  LDL.LU R10, [R1+0x68] ;  /* 0x00006800010a7983 */ /* 0x000ee80000300800 */
[----:B------:R-:W3:Y:S04]  /*1a270*/  LDL.LU R11, [R1+0x6c] ;  /* 0x00006c00010b7983 */ /* 0x000ee80000300800 */
[----:B-----5:R-:W5:Y:S04]  /*1a280*/  LDL.LU R4, [R1+0x50] ;  /* 0x0000500001047983 */ /* 0x020f680000300800 */
[----:B------:R-:W5:Y:S04]  /*1a290*/  LDL.LU R5, [R1+0x54] ;  /* 0x0000540001057983 */ /* 0x000f680000300800 */
[----:B------:R-:W5:Y:S04]  /*1a2a0*/  LDL.LU R6, [R1+0x58] ;  /* 0x0000580001067983 */ /* 0x000f680000300800 */
[----:B------:R-:W5:Y:S04]  /*1a2b0*/  LDL.LU R7, [R1+0x5c] ;  /* 0x00005c0001077983 */ /* 0x000f680000300800 */
[----:B--2---:R0:W-:Y:S04]  /*1a2c0*/  STS.128 [R0+0xc00], R24 ;  /* 0x000c001800007388 */ /* 0x0041e80000000c00 */
[----:B0-----:R-:W2:Y:S04]  /*1a2d0*/  LDL.LU.64 R26, [R1+0x848] ;  /* 0x00084800011a7983 */ /* 0x001ea80000300a00 */
[----:B------:R-:W2:Y:S04]  /*1a2e0*/  LDL.LU.64 R24, [R1+0x840] ;  /* 0x0008400001187983 */ /* 0x000ea80000300a00 */
        /* <DEDUP_REMOVED lines=9> */
[----:B-----5:R-:W-:Y:S04]  /*1a380*/  STS.128 [R0+0x1480], R4 ;  /* 0x0014800400007388 */ /* 0x020fe80000000c00 */
[----:B---3--:R-:W-:Y:S04]  /*1a390*/  STS.128 [R0+0x1800], R8 ;  /* 0x0018000800007388 */ /* 0x008fe80000000c00 */
[----:B------:R-:W-:Y:S04]  /*1a3a0*/  STS.128 [R0+0x1880], R12 ;  /* 0x0018800c00007388 */ /* 0x000fe80000000c00 */
[----:B----4-:R-:W-:Y:S04]  /*1a3b0*/  STS.128 [R0+0x1c00], R16 ;  /* 0x001c001000007388 */ /* 0x010fe80000000c00 */
[----:B------:R-:W-:Y:S04]  /*1a3c0*/  STS.128 [R0+0x1c80], R20 ;  /* 0x001c801400007388 */ /* 0x000fe80000000c00 */
[----:B--2---:R0:W-:Y:S04]  /*1a3d0*/  STS.128 [R0+0x1400], R24 ;  /* 0x0014001800007388 */ /* 0x0041e80000000c00 */
[----:B------:R-:W-:Y:S06]  /*1a3e0*/  BAR.SYNC.DEFER_BLOCKING 0x0 ;  /* 0x0000000000007b1d */ /* 0x000fec0000010000 */
[----:B0-----:R-:W2:Y:S04]  /*1a3f0*/  LDL.LU R26, [R1+0x808] ;  /* 0x00080800011a7983 */ /* 0x001ea80000300800 */
[----:B------:R-:W0:Y:S04]  /*1a400*/  LDS.128 R4, [R2] ;  /* 0x0000000002047984 */ /* 0x000e280000000c00 */
[----:B------:R-:W1:Y:S04]  /*1a410*/  LDS.128 R12, [R2+0x2000] ;  /* 0x00200000020c7984 */ /* 0x000e680000000c00 */
[----:B------:R-:W3:Y:S04]  /*1a420*/  LDS.128 R8, [R2+0x4000] ;  /* 0x0040000002087984 */ /* 0x000ee80000000c00 */
[----:B0-----:R-:W-:Y:S01]  /*1a430*/  STL [R1+0x44], R5 ;  /* 0x0000440501007387 */ /* 0x001fe20000100800 */
[----:B------:R-:W-:-:S03]  /*1a440*/  IMAD.MOV.U32 R27, RZ, RZ, R4 ;  /* 0x000000ffff1b7224 */ /* 0x000fc600078e0004 */
[----:B------:R-:W-:Y:S04]  /*1a450*/  STL.64 [R1+0x48], R6 ;  /* 0x0000480601007387 */ /* 0x000fe80000100a00 */
[----:B------:R-:W0:Y:S01]  /*1a460*/  LDS.128 R4, [R2+0x6000] ;  /* 0x0060000002047984 */ /* 0x000e220000000c00 */
[C---:B------:R-:W-:Y:S02]  /*1a470*/  LOP3.LUT R28, R2.reuse, 0x20, RZ, 0x3c, !PT ;  /* 0x00000020021c7812 */ /* 0x040fe400078e3cff */
[C---:B------:R-:W-:Y:S02]  /*1a480*/  LOP3.LUT R29, R2.reuse, 0x40, RZ, 0x3c, !PT ;  /* 0x00000040021d7812 */ /* 0x040fe400078e3cff */
[----:B------:R-:W-:-:S05]  /*1a490*/  LOP3.LUT R3, R2, 0x60, RZ, 0x3c, !PT ;  /* 0x0000006002037812 */ /* 0x000fca00078e3cff */
[----:B------:R-:W-:Y:S04]  /*1a4a0*/  LDS.128 R16, [R3] ;  /* 0x0000000003107984 */ /* 0x000fe80000000c00 */
[----:B--2---:R-:W-:Y:S04]  /*1a4b0*/  STL.64 [R1+0x748], R26 ;  /* 0x0007481a01007387 */ /* 0x004fe80000100a00 */
[----:B-1----:R-:W-:Y:S04]  /*1a4c0*/  STL.64 [R1+0x80], R12 ;  /* 0x0000800c01007387 */ /* 0x002fe80000100a00 */
[----:B------:R-:W-:Y:S04]  /*1a4d0*/  STL.64 [R1+0x88], R14 ;  /* 0x0000880e01007387 */ /* 0x000fe80000100a00 */
[----:B------:R-:W-:Y:S04]  /*1a4e0*/  STL [R1+0x72c], R2 ;  /* 0x00072c0201007387 */ /* 0x000fe80000100800 */
[----:B---3--:R-:W-:Y:S04]  /*1a4f0*/  STL.64 [R1+0x90], R8 ;  /* 0x0000900801007387 */ /* 0x008fe80000100a00 */
[----:B------:R-:W-:Y:S04]  /*1a500*/  STL.64 [R1+0x98], R10 ;  /* 0x0000980a01007387 */ /* 0x000fe80000100a00 */
[----:B------:R-:W1:Y:S04]  /*1a510*/  LDS.128 R8, [R28] ;  /* 0x000000001c087984 */ /* 0x000e680000000c00 */
[----:B0-----:R-:W-:Y:S04]  /*1a520*/  STL.64 [R1+0x70], R4 ;  /* 0x0000700401007387 */ /* 0x001fe80000100a00 */
[----:B------:R-:W-:Y:S04]  /*1a530*/  STL.64 [R1+0x78], R6 ;  /* 0x0000780601007387 */ /* 0x000fe80000100a00 */
[----:B------:R-:W0:Y:S04]  /*1a540*/  LDS.128 R4, [R28+0x2000] ;  /* 0x002000001c047984 */ /* 0x000e280000000c00 */
[----:B------:R-:W2:Y:S04]  /*1a550*/  LDL.LU R24, [R1+0xa0] ;  /* 0x0000a00001187983 */ /* 0x000ea80000300800 */
[----:B------:R-:W-:Y:S04]  /*1a560*/  LDS.128 R12, [R3+0x2000] ;  /* 0x00200000030c7984 */ /* 0x000fe80000000c00 */
[----:B-1----:R-:W-:Y:S04]  /*1a570*/  STL.64 [R1+0x50], R8 ;  /* 0x0000500801007387 */ /* 0x002fe80000100a00 */
[----:B------:R-:W-:Y:S04]  /*1a580*/  STL.64 [R1+0x58], R10 ;  /* 0x0000580a01007387 */ /* 0x000fe80000100a00 */
[----:B------:R-:W-:Y:S04]  /*1a590*/  LDS.128 R8, [R29] ;  /* 0x000000001d087984 */ /* 0x000fe80000000c00 */
[----:B0-----:R-:W-:Y:S04]  /*1a5a0*/  STL.64 [R1+0x60], R4 ;  /* 0x0000600401007387 */ /* 0x001fe80000100a00 */
[----:B------:R-:W-:Y:S04]  /*1a5b0*/  STL.64 [R1+0x68], R6 ;  /* 0x0000680601007387 */ /* 0x000fe80000100a00 */
[----:B------:R-:W0:Y:S04]  /*1a5c0*/  LDS.128 R4, [R28+0x4000] ;  /* 0x004000001c047984 */ /* 0x000e280000000c00 */
[----:B------:R-:W2:Y:S04]  /*1a5d0*/  LDL.LU R25, [R1+0xa4] ;  /* 0x0000a40001197983 */ /* 0x000ea80000300800 */
[----:B------:R-:W2:Y:S04]  /*1a5e0*/  LDL.LU R26, [R1+0xa8] ;  /* 0x0000a800011a7983 */ /* 0x000ea80000300800 */
[----:B------:R-:W2:Y:S04]  /*1a5f0*/  LDL.LU R27, [R1+0xac] ;  /* 0x0000ac00011b7983 */ /* 0x000ea80000300800 */
[----:B------:R-:W3:Y:S04]  /*1a600*/  LDL.LU R20, [R1+0xb0] ;  /* 0x0000b00001147983 */ /* 0x000ee80000300800 */
[----:B------:R-:W3:Y:S04]  /*1a610*/  LDL.LU R21, [R1+0xb4] ;  /* 0x0000b40001157983 */ /* 0x000ee80000300800 */
[----:B------:R-:W3:Y:S04]  /*1a620*/  LDL.LU R22, [R1+0xb8] ;  /* 0x0000b80001167983 */ /* 0x000ee80000300800 */
[----:B------:R-:W3:Y:S04]  /*1a630*/  LDL.LU R23, [R1+0xbc] ;  /* 0x0000bc0001177983 */ /* 0x000ee80000300800 */
[----:B0-----:R-:W-:Y:S01]  /*1a640*/  STL.64 [R1+0x30], R4 ;  /* 0x0000300401007387 */ /* 0x001fe20000100a00 */
[----:B------:R-:W-:-:S03]  /*1a650*/  IMAD.MOV.U32 R2, RZ, RZ, R7 ;  /* 0x000000ffff027224 */ /* 0x000fc600078e0007 */
[----:B------:R-:W-:Y:S04]  /*1a660*/  STL [R1+0x38], R6 ;  /* 0x0000380601007387 */ /* 0x000fe80000100800 */
[----:B------:R-:W0:Y:S04]  /*1a670*/  LDS.128 R4, [R28+0x6000] ;  /* 0x006000001c047984 */ /* 0x000e280000000c00 */
[----:B------:R-:W-:Y:S04]  /*1a680*/  STL [R1+0x730], R2 ;  /* 0x0007300201007387 */ /* 0x000fe80000100800 */
[----:B------:R-:W-:Y:S04]  /*1a690*/  STL [R1+0x734], R28 ;  /* 0x0007341c01007387 */ /* 0x000fe80000100800 */
[----:B0-----:R-:W-:Y:S04]  /*1a6a0*/  STL.64 [R1+0x20], R4 ;  /* 0x0000200401007387 */ /* 0x001fe80000100a00 */
[----:B------:R-:W-:Y:S04]  /*1a6b0*/  STL.64 [R1+0x28], R6 ;  /* 0x0000280601007387 */ /* 0x000fe80000100a00 */
[----:B------:R-:W0:Y:S04]  /*1a6c0*/  LDS.128 R4, [R29+0x2000] ;  /* 0x002000001d047984 */ /* 0x000e280000000c00 */
[----:B0-----:R-:W-:Y:S04]  /*1a6d0*/  STL.64 [R1], R4 ;  /* 0x0000000401007387 */ /* 0x001fe80000100a00 */
[----:B------:R-:W-:Y:S04]  /*1a6e0*/  STL.64 [R1+0x10], R8 ;  /* 0x0000100801007387 */ /* 0x000fe80000100a00 */
[----:B------:R-:W-:Y:S04]  /*1a6f0*/  STL.64 [R1+0x18], R10 ;  /* 0x0000180a01007387 */ /* 0x000fe80000100a00 */
[----:B------:R-:W0:Y:S01]  /*1a700*/  LDS.128 R8, [R29+0x4000] ;  /* 0x004000001d087984 */ /* 0x000e220000000c00 */
[----:B------:R-:W-:-:S03]  /*1a710*/  IMAD.MOV.U32 R2, RZ, RZ, R7 ;  /* 0x000000ffff027224 */ /* 0x000fc600078e0007 */
[----:B------:R-:W-:Y:S04]  /*1a720*/  STL [R1+0x8], R6 ;  /* 0x0000080601007387 */ /* 0x000fe80000100800 */
[----:B------:R-:W1:Y:S04]  /*1a730*/  LDS.128 R4, [R29+0x6000] ;  /* 0x006000001d047984 */ /* 0x000e680000000c00 */
[----:B------:R-:W-:Y:S04]  /*1a740*/  STL [R1+0x738], R2 ;  /* 0x0007380201007387 */ /* 0x000fe80000100800 */
[----:B0-----:R-:W-:Y:S04]  /*1a750*/  STL [R1+0x7c0], R9 ;  /* 0x0007c00901007387 */ /* 0x001fe80000100800 */
[----:B------:R0:W-:Y:S04]  /*1a760*/  STL [R1+0x740], R10 ;  /* 0x0007400a01007387 */ /* 0x0001e80000100800 */
[----:B0-----:R-:W4:Y:S04]  /*1a770*/  LDL R10, [R1+0x5e0] ;  /* 0x0005e000010a7983 */ /* 0x001f280000100800 */
[----:B------:R-:W-:Y:S04]  /*1a780*/  STL [R1+0x73c], R11 ;  /* 0x00073c0b01007387 */ /* 0x000fe80000100800 */
[----:B------:R-:W-:Y:S04]  /*1a790*/  STL.64 [R1+0x758], R18 ;  /* 0x0007581201007387 */ /* 0x000fe80000100a00 */
[----:B-1----:R-:W-:Y:S04]  /*1a7a0*/  STL.64 [R1+0xf0], R4 ;  /* 0x0000f00401007387 */ /* 0x002fe80000100a00 */
[----:B------:R-:W-:Y:S04]  /*1a7b0*/  STL.64 [R1+0xf8], R6 ;  /* 0x0000f80601007387 */ /* 0x000fe80000100a00 */
[----:B------:R-:W-:Y:S04]  /*1a7c0*/  STL.64 [R1+0x750], R16 ;  /* 0x0007501001007387 */ /* 0x000fe80000100a00 */
[----:B------:R-:W-:Y:S04]  /*1a7d0*/  STL.64 [R1+0x768], R14 ;  /* 0x0007680e01007387 */ /* 0x000fe80000100a00 */
[----:B------:R-:W0:Y:S04]  /*1a7e0*/  LDS.128 R4, [R3+0x4000] ;  /* 0x0040000003047984 */ /* 0x000e280000000c00 */
[----:B------:R-:W-:Y:S04]  /*1a7f0*/  STL.64 [R1+0x760], R12 ;  /* 0x0007600c01007387 */ /* 0x000fe80000100a00 */
[----:B------:R-:W1:Y:S04]  /*1a800*/  LDS.128 R12, [R3+0x6000] ;  /* 0x00600000030c7984 */ /* 0x000e680000000c00 */
[----:B------:R-:W-:Y:S06]  /*1a810*/  BAR.SYNC.DEFER_BLOCKING 0x0 ;  /* 0x0000000000007b1d */ /* 0x000fec0000010000 */
[----:B0-----:R-:W-:Y:S04]  /*1a820*/  STL.64 [R1+0x778], R6 ;  /* 0x0007780601007387 */ /* 0x001fe80000100a00 */
[----:B------:R0:W-:Y:S04]  /*1a830*/  STL.64 [R1+0x770], R4 ;  /* 0x0007700401007387 */ /* 0x0001e80000100a00 */
[----:B-1----:R-:W-:Y:S04]  /*1a840*/  STL [R1+0x10c], R15 ;  /* 0x00010c0f01007387 */ /* 0x002fe80000100800 */
[----:B------:R-:W5:Y:S04]  /*1a850*/  LDL.LU R16, [R1+0x300] ;  /* 0x0003000001107983 */ /* 0x000f680000300800 */
[----:B------:R-:W5:Y:S04]  /*1a860*/  LDL.LU R17, [R1+0x304] ;  /* 0x0003040001117983 */ /* 0x000f680000300800 */
[----:B------:R-:W2:Y:S04]  /*1a870*/  LDL.LU R18, [R1+0x308] ;  /* 0x0003080001127983 */ /* 0x000ea80000300800 */
[----:B------:R-:W2:Y:S04]  /*1a880*/  LDL.LU R19, [R1+0x30c] ;  /* 0x00030c0001137983 */ /* 0x000ea80000300800 */
[----:B--2---:R-:W-:Y:S04]  /*1a890*/  STL.64 [R1+0x788], R18 ;  /* 0x0007881201007387 */ /* 0x004fe80000100a00 */
[----:B-----5:R-:W-:Y:S04]  /*1a8a0*/  STL.64 [R1+0x780], R16 ;  /* 0x0007801001007387 */ /* 0x020fe80000100a00 */
[----:B0-----:R-:W2:Y:S04]  /*1a8b0*/  LDL.LU R4, [R1+0x2c0] ;  /* 0x0002c00001047983 */ /* 0x001ea80000300800 */
[----:B------:R-:W2:Y:S04]  /*1a8c0*/  LDL.LU R5, [R1+0x2c4] ;  /* 0x0002c40001057983 */ /* 0x000ea80000300800 */
[----:B------:R-:W5:Y:S04]  /*1a8d0*/  LDL.LU R6, [R1+0x2c8] ;  /* 0x0002c80001067983 */ /* 0x000f680000300800 */
[----:B------:R-:W5:Y:S04]  /*1a8e0*/  LDL.LU R7, [R1+0x2cc] ;  /* 0x0002cc0001077983 */ /* 0x000f680000300800 */
[----:B-----5:R-:W-:Y:S04]  /*1a8f0*/  STL.64 [R1+0x798], R6 ;  /* 0x0007980601007387 */ /* 0x020fe80000100a00 */
[----:B--2---:R0:W-:Y:S04]  /*1a900*/  STL.64 [R1+0x790], R4 ;  /* 0x0007900401007387 */ /* 0x0041e80000100a00 */
        /* <DEDUP_REMOVED lines=10> */
[----:B------:R-:W2:Y:S04]  /*1a9b0*/  LDL.LU R9, [R1+0x71c] ;  /* 0x00071c0001097983 */ /* 0x000ea80000300800 */
        /* <DEDUP_REMOVED lines=12> */
[----:B---3--:R0:W-:Y:S04]  /*1aa80*/  STS.128 [R0+0x80], R20 ;  /* 0x0000801400007388 */ /* 0x0081e80000000c00 */
[----:B0-----:R-:W3:Y:S04]  /*1aa90*/  LDL.LU R20, [R1+0xc0] ;  /* 0x0000c00001147983 */ /* 0x001ee80000300800 */
[----:B------:R-:W3:Y:S04]  /*1aaa0*/  LDL.LU R21, [R1+0xc4] ;  /* 0x0000c40001157983 */ /* 0x000ee80000300800 */
[----:B------:R-:W3:Y:S04]  /*1aab0*/  LDL.LU R22, [R1+0xc8] ;  /* 0x0000c80001167983 */ /* 0x000ee80000300800 */
[----:B------:R-:W3:Y:S04]  /*1aac0*/  LDL.LU R23, [R1+0xcc] ;  /* 0x0000cc0001177983 */ /* 0x000ee80000300800 */
        /* <DEDUP_REMOVED lines=11> */
[----:B------:R-:W5:Y:S01]  /*1ab80*/  LDL.LU R7, [R1+0xec] ;  /* 0x0000ec0001077983 */ /* 0x000f620000300800 */
[----:B------:R-:W-:-:S03]  /*1ab90*/  ISETP.GE.AND P0, PT, R9, c[0x0][0x178], PT ;  /* 0x00005e0009007a0c */ /* 0x000fc60003f06270 */
[----:B---3--:R-:W-:Y:S01]  /*1aba0*/  STS.128 [R0+0x400], R20 ;  /* 0x0004001400007388 */ /* 0x008fe20000000c00 */
[----:B------:R-:W-:-:S03]  /*1abb0*/  IMAD.MOV.U32 R11, RZ, RZ, R12 ;  /* 0x000000ffff0b7224 */ /* 0x000fc600078e000c */
[----:B-----5:R-:W-:Y:S04]  /*1abc0*/  STL.64 [R1+0x800], R6 ;  /* 0x0008000601007387 */ /* 0x020fe80000100a00 */
[----:B--2---:R0:W-:Y:S04]  /*1abd0*/  STL.64 [R1+0x7f8], R4 ;  /* 0x0007f80401007387 */ /* 0x0041e80000100a00 */
[----:B0-----:R-:W2:Y:S04]  /*1abe0*/  LDL.LU R4, [R1+0xd0] ;  /* 0x0000d00001047983 */ /* 0x001ea80000300800 */
[----:B------:R-:W2:Y:S04]  /*1abf0*/  LDL.LU R5, [R1+0xd4] ;  /* 0x0000d40001057983 */ /* 0x000ea80000300800 */
[----:B------:R-:W2:Y:S04]  /*1ac00*/  LDL.LU R6, [R1+0xd8] ;  /* 0x0000d80001067983 */ /* 0x000ea80000300800 */
[----:B------:R-:W2:Y:S01]  /*1ac10*/  LDL.LU R7, [R1+0xdc] ;  /* 0x0000dc0001077983 */ /* 0x000ea20000300800 */
[----:B----4-:R-:W-:-:S03]  /*1ac20*/  IADD3 R20, R10, 0x2, RZ ;  /* 0x000000020a147810 */ /* 0x010fc60007ffe0ff */
[----:B------:R-:W3:Y:S01]  /*1ac30*/  LDL.LU R16, [R1+0x2b0] ;  /* 0x0002b00001107983 */ /* 0x000ee20000300800 */
[----:B------:R-:W-:-:S03]  /*1ac40*/  IMAD.MOV.U32 R2, RZ, RZ, R13 ;  /* 0x000000ffff027224 */ /* 0x000fc600078e000d */
[----:B------:R-:W3:Y:S01]  /*1ac50*/  LDL.LU R17, [R1+0x2b4] ;  /* 0x0002b40001117983 */ /* 0x000ee20000300800 */
[----:B------:R-:W-:-:S03]  /*1ac60*/  IMAD.MOV.U32 R28, RZ, RZ, R14 ;  /* 0x000000ffff1c7224 */ /* 0x000fc600078e000e */
[----:B------:R-:W3:Y:S01]  /*1ac70*/  LDL.LU R18, [R1+0x2b8] ;  /* 0x0002b80001127983 */ /* 0x000ee20000300800 */
[----:B------:R-:W-:-:S03]  /*1ac80*/  ISETP.LT.AND P3, PT, R20, c[0x0][0x17c], !P0 ;  /* 0x00005f0014007a0c */ /* 0x000fc60004761270 */
[----:B------:R-:W3:Y:S01]  /*1ac90*/  LDL.LU R19, [R1+0x2bc] ;  /* 0x0002bc0001137983 */ /* 0x000ee20000300800 */
[----:B------:R-:W-:-:S03]  /*1aca0*/  IADD3 R20, R10, 0x4, RZ ;  /* 0x000000040a147810 */ /* 0x000fc60007ffe0ff */
[----:B------:R-:W4:Y:S04]  /*1acb0*/  LDL.LU R12, [R1+0x2e0] ;  /* 0x0002e000010c7983 */ /* 0x000f280000300800 */
[----:B------:R-:W4:Y:S04]  /*1acc0*/  LDL.LU R13, [R1+0x2e4] ;  /* 0x0002e400010d7983 */ /* 0x000f280000300800 */
[----:B------:R-:W4:Y:S04]  /*1acd0*/  LDL.LU R14, [R1+0x2e8] ;  /* 0x0002e800010e7983 */ /* 0x000f280000300800 */
[----:B------:R0:W-:Y:S04]  /*1ace0*/  STS.128 [R0], R24 ;  /* 0x0000001800007388 */ /* 0x0001e80000000c00 */
[----:B------:R-:W4:Y:S01]  /*1acf0*/  LDL.LU R15, [R1+0x2ec] ;  /* 0x0002ec00010f7983 */ /* 0x000f220000300800 */
[----:B------:R-:W-:-:S03]  /*1ad00*/  ISETP.LT.AND P1, PT, R20, c[0x0][0x17c], !P0 ;  /* 0x00005f0014007a0c */ /* 0x000fc60004721270 */
[----:B0-----:R-:W5:Y:S04]  /*1ad10*/  LDL.LU R24, [R1+0x400] ;  /* 0x0004000001187983 */ /* 0x001f680000300800 */
[----:B------:R-:W5:Y:S04]  /*1ad20*/  LDL.LU R25, [R1+0x404] ;  /* 0x0004040001197983 */ /* 0x000f680000300800 */
[----:B------:R-:W5:Y:S04]  /*1ad30*/  LDL.LU R26, [R1+0x408] ;  /* 0x00040800011a7983 */ /* 0x000f680000300800 */
[----:B------:R-:W5:Y:S04]  /*1ad40*/  LDL.LU R27, [R1+0x40c] ;  /* 0x00040c00011b7983 */ /* 0x000f680000300800 */
[----:B------:R-:W3:Y:S04]  /*1ad50*/  LDL.LU R20, [R1+0x230] ;  /* 0x0002300001147983 */ /* 0x000ee80000300800 */
[----:B------:R-:W3:Y:S04]  /*1ad60*/  LDL.LU R21, [R1+0x234] ;  /* 0x0002340001157983 */ /* 0x000ee80000300800 */
[----:B------:R-:W3:Y:S04]  /*1ad70*/  LDL.LU R22, [R1+0x238] ;  /* 0x0002380001167983 */ /* 0x000ee80000300800 */
[----:B------:R-:W3:Y:S04]  /*1ad80*/  LDL.LU R23, [R1+0x23c] ;  /* 0x00023c0001177983 */ /* 0x000ee80000300800 */
        /* <DEDUP_REMOVED lines=8> */
[----:B------:R-:W2:Y:S01]  /*1ae10*/  LDL.LU.64 R4, [R1+0x7d8] ;  /* 0x0007d80001047983 */ /* 0x000ea20000300a00 */
[----:B------:R-:W-:-:S04]  /*1ae20*/  IADD3 R3, R10, 0x1, RZ ;  /* 0x000000010a037810 */ /* 0x000fc80007ffe0ff */
[----:B------:R-:W-:Y:S01]  /*1ae30*/  ISETP.LT.AND P4, PT, R3, c[0x0][0x17c], !P0 ;  /* 0x00005f0003007a0c */ /* 0x000fe20004781270 */
[----:B--2---:R0:W-:Y:S04]  /*1ae40*/  STS.128 [R0+0xc00], R4 ;  /* 0x000c000400007388 */ /* 0x0041e80000000c00 */
[----:B0-----:R-:W2:Y:S04]  /*1ae50*/  LDL.LU.64 R6, [R1+0x7d0] ;  /* 0x0007d00001067983 */ /* 0x001ea80000300a00 */
[----:B------:R-:W2:Y:S01]  /*1ae60*/  LDL.LU.64 R4, [R1+0x7c8] ;  /* 0x0007c80001047983 */ /* 0x000ea20000300a00 */
[----:B------:R-:W-:-:S04]  /*1ae70*/  IADD3 R3, R10, 0x3, RZ ;  /* 0x000000030a037810 */ /* 0x000fc80007ffe0ff */
[----:B------:R-:W-:Y:S01]  /*1ae80*/  ISETP.LT.AND P2, PT, R3, c[0x0][0x17c], !P0 ;  /* 0x00005f0003007a0c */ /* 0x000fe20004741270 */
[----:B------:R-:W-:Y:S02]  /*1ae90*/  IMAD R3, R9, c[0x0][0x194], RZ ;  /* 0x0000650009037a24 */ /* 0x000fe400078e02ff */
[----:B------:R-:W3:Y:S04]  /*1aea0*/  LDL.LU R9, [R1+0x7c0] ;  /* 0x0007c00001097983 */ /* 0x000ee80000300800 */
[----:B--2---:R0:W-:Y:S04]  /*1aeb0*/  STS.128 [R0+0xc80], R4 ;  /* 0x000c800400007388 */ /* 0x0041e80000000c00 */
[----:B0-----:R-:W2:Y:S04]  /*1aec0*/  LDL.LU.64 R6, [R1+0x7b8] ;  /* 0x0007b80001067983 */ /* 0x001ea80000300a00 */
[----:B------:R-:W2:Y:S04]  /*1aed0*/  LDL.LU.64 R4, [R1+0x7b0] ;  /* 0x0007b00001047983 */ /* 0x000ea80000300a00 */
[----:B--2---:R0:W-:Y:S04]  /*1aee0*/  STS.128 [R0+0x1000], R4 ;  /* 0x0010000400007388 */ /* 0x0041e80000000c00 */
[----:B0-----:R-:W2:Y:S04]  /*1aef0*/  LDL.LU.64 R6, [R1+0x7a8] ;  /* 0x0007a80001067983 */ /* 0x001ea80000300a00 */
[----:B------:R-:W2:Y:S04]  /*1af00*/  LDL.LU.64 R4, [R1+0x7a0] ;  /* 0x0007a00001047983 */ /* 0x000ea80000300a00 */
[----:B---3--:R-:W-:Y:S04]  /*1af10*/  STS.128 [R0+0x1480], R16 ;  /* 0x0014801000007388 */ /* 0x008fe80000000c00 */
[----:B--2---:R0:W-:Y:S04]  /*1af20*/  STS.128 [R0+0x1400], R4 ;  /* 0x0014000400007388 */ /* 0x0041e80000000c00 */
[----:B0-----:R-:W2:Y:S04]  /*1af30*/  LDL.LU.64 R6, [R1+0x798] ;  /* 0x0007980001067983 */ /* 0x001ea80000300a00 */
[----:B------:R-:W2:Y:S04]  /*1af40*/  LDL.LU.64 R4, [R1+0x790] ;  /* 0x0007900001047983 */ /* 0x000ea80000300a00 */
[----:B------:R-:W3:Y:S04]  /*1af50*/  LDL.LU.64 R18, [R1+0x788] ;  /* 0x0007880001127983 */ /* 0x000ee80000300a00 */
[----:B------:R-:W3:Y:S04]  /*1af60*/  LDL.LU.64 R16, [R1+0x780] ;  /* 0x0007800001107983 */ /* 0x000ee80000300a00 */
[----:B----4-:R-:W-:Y:S04]  /*1af70*/  STS.128 [R0+0x1880], R12 ;  /* 0x0018800c00007388 */ /* 0x010fe80000000c00 */
[----:B-----5:R-:W-:Y:S04]  /*1af80*/  STS.128 [R0+0x1c80], R24 ;  /* 0x001c801800007388 */ /* 0x020fe80000000c00 */
[----:B--2---:R0:W-:Y:S04]  /*1af90*/  STS.128 [R0+0x1800], R4 ;  /* 0x0018000400007388 */ /* 0x0041e80000000c00 */
[----:B---3--:R1:W-:Y:S04]  /*1afa0*/  STS.128 [R0+0x1c00], R16 ;  /* 0x001c001000007388 */ /* 0x0083e80000000c00 */
[----:B0-----:R-:W2:Y:S04]  /*1afb0*/  LDL.LU.64 R6, [R1+0x778] ;  /* 0x0007780001067983 */ /* 0x001ea80000300a00 */
[----:B------:R-:W3:Y:S04]  /*1afc0*/  LDL.LU.64 R4, [R1+0x770] ;  /* 0x0007700001047983 */ /* 0x000ee80000300a00 */
[----:B------:R-:W4:Y:S04]  /*1afd0*/  LDL.LU.64 R14, [R1+0x768] ;  /* 0x00076800010e7983 */ /* 0x000f280000300a00 */
[----:B------:R-:W5:Y:S04]  /*1afe0*/  LDL.LU.64 R12, [R1+0x760] ;  /* 0x00076000010c7983 */ /* 0x000f680000300a00 */
[----:B-1----:R-:W2:Y:S04]  /*1aff0*/  LDL.LU.64 R18, [R1+0x758] ;  /* 0x0007580001127983 */ /* 0x002ea80000300a00 */
[----:B------:R-:W2:Y:S04]  /*1b000*/  LDL.LU.64 R16, [R1+0x750] ;  /* 0x0007500001107983 */ /* 0x000ea80000300a00 */
[----:B------:R-:W2:Y:S04]  /*1b010*/  LDL.LU.64 R26, [R1+0x748] ;  /* 0x00074800011a7983 */ /* 0x000ea80000300a00 */
[----:B------:R0:W-:Y:S04]  /*1b020*/  STS.128 [R0+0x1080], R20 ;  /* 0x0010801400007388 */ /* 0x0001e80000000c00 */
[----:B------:R-:W-:Y:S01]  /*1b030*/  BAR.SYNC.DEFER_BLOCKING 0x0 ;  /* 0x0000000000007b1d */ /* 0x000fe20000010000 */
[C---:B------:R-:W-:Y:S01]  /*1b040*/  ISETP.LT.AND P5, PT, R10.reuse, c[0x0][0x17c], !P0 ;  /* 0x00005f000a007a0c */ /* 0x040fe200047a1270 */
[----:B0-----:R-:W-:Y:S01]  /*1b050*/  IMAD R23, R10, c[0x0][0x198], RZ ;  /* 0x000066000a177a24 */ /* 0x001fe200078e02ff */
[----:B------:R-:W-:-:S04]  /*1b060*/  LEA R20, P6, R3, c[0x0][0x170], 0x1 ;  /* 0x00005c0003147a11 */ /* 0x000fc800078c08ff */
[----:B------:R-:W-:Y:S02]  /*1b070*/  LEA.HI.X.SX32 R3, R3, c[0x0][0x174], 0x1, P6 ;  /* 0x00005d0003037a11 */ /* 0x000fe400030f0eff */
[CC--:B------:R-:W-:Y:S02]  /*1b080*/  LEA R22, P6, R23.reuse, R20.reuse, 0x1 ;  /* 0x0000001417167211 */ /* 0x0c0fe400078c08ff */
[C---:B------:R-:W-:Y:S02]  /*1b090*/  IADD3 R21, R23.reuse, c[0x0][0x198], RZ ;  /* 0x0000660017157a10 */ /* 0x040fe40007ffe0ff */
[-C--:B------:R-:W-:Y:S02]  /*1b0a0*/  LEA.HI.X.SX32 R23, R23, R3.reuse, 0x1, P6 ;  /* 0x0000000317177211 */ /* 0x080fe400030f0eff */
[C---:B------:R-:W-:Y:S01]  /*1b0b0*/  LEA R24, P6, R21.reuse, R20, 0x1 ;  /* 0x0000001415187211 */ /* 0x040fe200078c08ff */
[----:B--2---:R-:W-:Y:S02]  /*1b0c0*/  IMAD.MOV.U32 R25, RZ, RZ, R27 ;  /* 0x000000ffff197224 */ /* 0x004fe400078e001b */
[----:B------:R-:W2:Y:S04]  /*1b0d0*/  LDL.LU R27, [R1+0x744] ;  /* 0x00074400011b7983 */ /* 0x000ea80000300800 */
[----:B------:R0:W-:Y:S02]  /*1b0e0*/  @P5 STG.E.U16 [R22.64], R25 ;  /* 0x0000001916005986 */ /* 0x0001e4000c101504 */
[----:B0-----:R-:W-:Y:S01]  /*1b0f0*/  IMAD.MOV.U32 R22, RZ, RZ, R25 ;  /* 0x000000ffff167224 */ /* 0x001fe200078e0019 */
[----:B------:R-:W-:-:S04]  /*1b100*/  LEA.HI.X.SX32 R25, R21, R3, 0x1, P6 ;  /* 0x0000000315197211 */ /* 0x000fc800030f0eff */
[----:B------:R-:W-:-:S05]  /*1b110*/  PRMT R26, R22, 0x7632, R26 ;  /* 0x00007632161a7816 */ /* 0x000fca000000001a */
[----:B------:R0:W-:Y:S04]  /*1b120*/  @P4 STG.E.U16 [R24.64], R26 ;  /* 0x0000001a18004986 */ /* 0x0001e8000c101504 */
[----:B0-----:R-:W2:Y:S01]  /*1b130*/  LDL.LU R26, [R1+0x50] ;  /* 0x00005000011a7983 */ /* 0x001ea20000300800 */
[----:B------:R-:W-:Y:S02]  /*1b140*/  IADD3 R23, R21, c[0x0][0x198], RZ ;  /* 0x0000660015177a10 */ /* 0x000fe40007ffe0ff */
[----:B------:R-:W-:Y:S02]  /*1b150*/  IADD3 R0, R10, 0x5, RZ ;  /* 0x000000050a007810 */ /* 0x000fe40007ffe0ff */
[----:B------:R-:W-:Y:S02]  /*1b160*/  LEA R22, P6, R23, R20, 0x1 ;  /* 0x0000001417167211 */ /* 0x000fe400078c08ff */
[----:B------:R-:W-:-:S02]  /*1b170*/  ISETP.LT.AND P5, PT, R0, c[0x0][0x17c], !P0 ;  /* 0x00005f0000007a0c */ /* 0x000fc400047a1270 */
[C---:B------:R-:W-:Y:S02]  /*1b180*/  IADD3 R0, R23.reuse, c[0x0][0x198], RZ ;  /* 0x0000660017007a10 */ /* 0x040fe40007ffe0ff */
[-C--:B------:R-:W-:Y:S02]  /*1b190*/  LEA.HI.X.SX32 R23, R23, R3.reuse, 0x1, P6 ;  /* 0x0000000317177211 */ /* 0x080fe400030f0eff */
[----:B------:R-:W-:Y:S02]  /*1b1a0*/  IADD3 R25, R10, 0x7, RZ ;  /* 0x000000070a197810 */ /* 0x000fe40007ffe0ff */
[C---:B------:R-:W-:Y:S01]  /*1b1b0*/  LEA R24, P6, R0.reuse, R20, 0x1 ;  /* 0x0000001400187211 */ /* 0x040fe200078c08ff */
[----:B--2---:R0:W-:Y:S01]  /*1b1c0*/  @P3 STG.E.U16 [R22.64], R26 ;  /* 0x0000001a16003986 */ /* 0x0041e2000c101504 */
[----:B------:R-:W-:Y:S02]  /*1b1d0*/  ISETP.LT.AND P3, PT, R25, c[0x0][0x17c], !P0 ;  /* 0x00005f0019007a0c */ /* 0x000fe40004761270 */
[----:B------:R-:W-:-:S02]  /*1b1e0*/  LEA.HI.X.SX32 R25, R0, R3, 0x1, P6 ;  /* 0x0000000300197211 */ /* 0x000fc400030f0eff */
[----:B------:R-:W-:Y:S02]  /*1b1f0*/  PRMT R27, R26, 0x7632, R27 ;  /* 0x000076321a1b7816 */ /* 0x000fe4000000001b */
[----:B0-----:R-:W-:-:S03]  /*1b200*/  IADD3 R26, R10, 0x8, RZ ;  /* 0x000000080a1a7810 */ /* 0x001fc60007ffe0ff */
[----:B------:R0:W-:Y:S01]  /*1b210*/  @P2 STG.E.U16 [R24.64], R27 ;  /* 0x0000001b18002986 */ /* 0x0001e2000c101504 */
[----:B------:R-:W-:-:S03]  /*1b220*/  ISETP.LT.AND P2, PT, R26, c[0x0][0x17c], !P0 ;  /* 0x00005f001a007a0c */ /* 0x000fc60004741270 */
[----:B------:R-:W2:Y:S01]  /*1b230*/  LDL.LU R26, [R1+0x10] ;  /* 0x00001000011a7983 */ /* 0x000ea20000300800 */
[----:B------:R-:W-:-:S04]  /*1b240*/  IADD3 R21, R10, 0x6, RZ ;  /* 0x000000060a157810 */ /* 0x000fc80007ffe0ff */
[----:B------:R-:W-:Y:S02]  /*1b250*/  ISETP.LT.AND P4, PT, R21, c[0x0][0x17c], !P0 ;  /* 0x00005f0015007a0c */ /* 0x000fe40004781270 */
[----:B------:R-:W-:-:S04]  /*1b260*/  IADD3 R21, R0, c[0x0][0x198], RZ ;  /* 0x0000660000157a10 */ /* 0x000fc80007ffe0ff */
[CC--:B------:R-:W-:Y:S02]  /*1b270*/  LEA R22, P6, R21.reuse, R20.reuse, 0x1 ;  /* 0x0000001415167211 */ /* 0x0c0fe400078c08ff */
[C---:B------:R-:W-:Y:S02]  /*1b280*/  IADD3 R0, R21.reuse, c[0x0][0x198], RZ ;  /* 0x0000660015007a10 */ /* 0x040fe40007ffe0ff */
[----:B------:R-:W-:Y:S02]  /*1b290*/  LEA.HI.X.SX32 R23, R21, R3, 0x1, P6 ;  /* 0x0000000315177211 */ /* 0x000fe400030f0eff */
[----:B0-----:R-:W-:Y:S02]  /*1b2a0*/  IADD3 R25, R10, 0x9, RZ ;  /* 0x000000090a197810 */ /* 0x001fe40007ffe0ff */
[----:B------:R-:W-:Y:S01]  /*1b2b0*/  LEA R24, P6, R0, R20, 0x1 ;  /* 0x0000001400187211 */ /* 0x000fe200078c08ff */
[----:B--2---:R0:W-:Y:S01]  /*1b2c0*/  @P1 STG.E.U16 [R22.64], R26 ;  /* 0x0000001a16001986 */ /* 0x0041e2000c101504 */
[----:B------:R-:W-:-:S02]  /*1b2d0*/  ISETP.LT.AND P1, PT, R25, c[0x0][0x17c], !P0 ;  /* 0x00005f0019007a0c */ /* 0x000fc40004721270 */
[----:B------:R-:W-:Y:S02]  /*1b2e0*/  LEA.HI.X.SX32 R25, R0, R3, 0x1, P6 ;  /* 0x0000000300197211 */ /* 0x000fe400030f0eff */
[----:B------:R-:W-:-:S05]  /*1b2f0*/  PRMT R27, R26, 0x7632, R27 ;  /* 0x000076321a1b7816 */ /* 0x000fca000000001b */
[----:B------:R1:W-:Y:S01]  /*1b300*/  @P5 STG.E.U16 [R24.64], R27 ;  /* 0x0000001b18005986 */ /* 0x0003e2000c101504 */
[----:B0-----:R-:W-:-:S03]  /*1b310*/  IADD3 R26, R10, 0xa, RZ ;  /* 0x0000000a0a1a7810 */ /* 0x001fc60007ffe0ff */
[----:B------:R-:W2:Y:S04]  /*1b320*/  LDL.LU R10, [R1+0x740] ;  /* 0x00074000010a7983 */ /* 0x000ea80000300800 */
[----:B-1----:R-:W2:Y:S01]  /*1b330*/  LDL.LU R27, [R1+0x5e0] ;  /* 0x0005e000011b7983 */ /* 0x002ea20000300800 */
[----:B------:R-:W-:-:S04]  /*1b340*/  IADD3 R21, R0, c[0x0][0x198], RZ ;  /* 0x0000660000157a10 */ /* 0x000fc80007ffe0ff */
[CC--:B------:R-:W-:Y:S02]  /*1b350*/  LEA R22, P6, R21.reuse, R20.reuse, 0x1 ;  /* 0x0000001415167211 */ /* 0x0c0fe400078c08ff */
[C---:B------:R-:W-:Y:S02]  /*1b360*/  IADD3 R0, R21.reuse, c[0x0][0x198], RZ ;  /* 0x0000660015007a10 */ /* 0x040fe40007ffe0ff */
[----:B------:R-:W-:Y:S02]  /*1b370*/  LEA.HI.X.SX32 R23, R21, R3, 0x1, P6 ;  /* 0x0000000315177211 */ /* 0x000fe400030f0eff */
[C---:B------:R-:W-:Y:S02]  /*1b380*/  LEA R24, P6, R0.reuse, R20, 0x1 ;  /* 0x0000001400187211 */ /* 0x040fe400078c08ff */
[----:B------:R-:W-:Y:S01]  /*1b390*/  IADD3 R21, R0, c[0x0][0x198], RZ ;  /* 0x0000660000157a10 */ /* 0x000fe20007ffe0ff */
[----:B------:R0:W-:Y:S01]  /*1b3a0*/  @P4 STG.E.U16 [R22.64], R16 ;  /* 0x0000001016004986 */ /* 0x0001e2000c101504 */
[----:B--2---:R-:W-:-:S04]  /*1b3b0*/  IADD3 R25, R27, 0xb, RZ ;  /* 0x0000000b1b197810 */ /* 0x004fc80007ffe0ff */
[----:B------:R-:W-:Y:S02]  /*1b3c0*/  ISETP.LT.AND P4, PT, R25, c[0x0][0x17c], !P0 ;  /* 0x00005f0019007a0c */ /* 0x000fe40004781270 */
[-C--:B------:R-:W-:Y:S02]  /*1b3d0*/  LEA.HI.X.SX32 R25, R0, R3.reuse, 0x1, P6 ;  /* 0x0000000300197211 */ /* 0x080fe400030f0eff */
[C---:B0-----:R-:W-:Y:S02]  /*1b3e0*/  LEA R22, P6, R21.reuse, R20, 0x1 ;  /* 0x0000001415167211 */ /* 0x041fe400078c08ff */
[C---:B------:R-:W-:Y:S02]  /*1b3f0*/  IADD3 R0, R21.reuse, c[0x0][0x198], RZ ;  /* 0x0000660015007a10 */ /* 0x040fe40007ffe0ff */
[----:B------:R-:W-:Y:S02]  /*1b400*/  LEA.HI.X.SX32 R23, R21, R3, 0x1, P6 ;  /* 0x0000000315177211 */ /* 0x000fe400030f0eff */
[----:B------:R-:W2:Y:S01]  /*1b410*/  LDL.LU R21, [R1+0x80] ;  /* 0x0000800001157983 */ /* 0x000ea20000300800 */
[----:B------:R-:W-:-:S02]  /*1b420*/  ISETP.LT.AND P5, PT, R26, c[0x0][0x17c], !P0 ;  /* 0x00005f001a007a0c */ /* 0x000fc400047a1270 */
[----:B------:R-:W-:Y:S02]  /*1b430*/  PRMT R26, R16, 0x7632, R26 ;  /* 0x00007632101a7816 */ /* 0x000fe4000000001a */
[----:B------:R-:W-:-:S03]  /*1b440*/  IADD3 R16, R27, 0xc, RZ ;  /* 0x0000000c1b107810 */ /* 0x000fc60007ffe0ff */
[----:B------:R0:W-:Y:S01]  /*1b450*/  @P3 STG.E.U16 [R24.64], R26 ;  /* 0x0000001a18003986 */ /* 0x0001e2000c101504 */
[----:B------:R-:W-:Y:S02]  /*1b460*/  ISETP.LT.AND P3, PT, R16, c[0x0][0x17c], !P0 ;  /* 0x00005f0010007a0c */ /* 0x000fe40004761270 */
[----:B0-----:R-:W-:-:S04]  /*1b470*/  LEA R24, P6, R0, R20, 0x1 ;  /* 0x0000001400187211 */ /* 0x001fc800078c08ff */
[----:B------:R-:W-:Y:S01]  /*1b480*/  LEA.HI.X.SX32 R25, R0, R3, 0x1, P6 ;  /* 0x0000000300197211 */ /* 0x000fe200030f0eff */
[----:B--2---:R-:W-:-:S05]  /*1b490*/  IMAD.MOV.U32 R16, RZ, RZ, R21 ;  /* 0x000000ffff107224 */ /* 0x004fca00078e0015 */
[----:B------:R0:W-:Y:S02]  /*1b4a0*/  @P2 STG.E.U16 [R22.64], R16 ;  /* 0x0000001016002986 */ /* 0x0001e4000c101504 */
[----:B0-----:R-:W-:Y:S01]  /*1b4b0*/  IMAD.MOV.U32 R23, RZ, RZ, R16 ;  /* 0x000000ffff177224 */ /* 0x001fe200078e0010 */
[----:B------:R-:W-:-:S04]  /*1b4c0*/  IADD3 R16, R0, c[0x0][0x198], RZ ;  /* 0x0000660000107a10 */ /* 0x000fc80007ffe0ff */
[CC--:B------:R-:W-:Y:S02]  /*1b4d0*/  LEA R22, P6, R16.reuse, R20.reuse, 0x1 ;  /* 0x0000001410167211 */ /* 0x0c0fe400078c08ff */
[----:B------:R-:W-:Y:S02]  /*1b4e0*/  PRMT R26, R23, 0x7632, R26 ;  /* 0x00007632171a7816 */ /* 0x000fe4000000001a */
[C---:B------:R-:W-:Y:S02]  /*1b4f0*/  IADD3 R0, R16.reuse, c[0x0][0x198], RZ ;  /* 0x0000660010007a10 */ /* 0x040fe40007ffe0ff */
[----:B------:R-:W-:Y:S02]  /*1b500*/  LEA.HI.X.SX32 R23, R16, R3, 0x1, P6 ;  /* 0x0000000310177211 */ /* 0x000fe400030f0eff */
[----:B------:R-:W2:Y:S04]  /*1b510*/  LDL.LU R16, [R1+0x60] ;  /* 0x0000600001107983 */ /* 0x000ea80000300800 */
[----:B------:R0:W-:Y:S02]  /*1b520*/  @P1 STG.E.U16 [R24.64], R26 ;  /* 0x0000001a18001986 */ /* 0x0001e4000c101504 */
[----:B0-----:R-:W-:-:S04]  /*1b530*/  LEA R24, P6, R0, R20, 0x1 ;  /* 0x0000001400187211 */ /* 0x001fc800078c08ff */
[C---:B------:R-:W-:Y:S01]  /*1b540*/  LEA.HI.X.SX32 R25, R0.reuse, R3, 0x1, P6 ;  /* 0x0000000300197211 */ /* 0x040fe200030f0eff */
[----:B--2---:R0:W-:Y:S02]  /*1b550*/  @P5 STG.E.U16 [R22.64], R16 ;  /* 0x0000001016005986 */ /* 0x0041e4000c101504 */
[----:B0-----:R-:W-:Y:S01]  /*1b560*/  IMAD.MOV.U32 R23, RZ, RZ, R16 ;  /* 0x000000ffff177224 */ /* 0x001fe200078e0010 */
[----:B------:R-:W-:-:S04]  /*1b570*/  IADD3 R16, R0, c[0x0][0x198], RZ ;  /* 0x0000660000107a10 */ /* 0x000fc80007ffe0ff */
[C---:B------:R-:W-:Y:S02]  /*1b580*/  LEA R22, P6, R16.reuse, R20, 0x1 ;  /* 0x0000001410167211 */ /* 0x040fe400078c08ff */
[----:B------:R-:W-:Y:S02]  /*1b590*/  PRMT R26, R23, 0x7632, R26 ;  /* 0x00007632171a7816 */ /* 0x000fe4000000001a */
[C---:B------:R-:W-:Y:S02]  /*1b5a0*/  IADD3 R0, R16.reuse, c[0x0][0x198], RZ ;  /* 0x0000660010007a10 */ /* 0x040fe40007ffe0ff */
[----:B------:R-:W-:Y:S02]  /*1b5b0*/  LEA.HI.X.SX32 R23, R16, R3, 0x1, P6 ;  /* 0x0000000310177211 */ /* 0x000fe400030f0eff */
[----:B------:R-:W2:Y:S01]  /*1b5c0*/  LDL.LU R16, [R1] ;  /* 0x0000000001107983 */ /* 0x000ea20000300800 */
[----:B------:R-:W-:-:S04]  /*1b5d0*/  IADD3 R21, R27, 0xd, RZ ;  /* 0x0000000d1b157810 */ /* 0x000fc80007ffe0ff */
[----:B------:R-:W-:Y:S02]  /*1b5e0*/  ISETP.LT.AND P2, PT, R21, c[0x0][0x17c], !P0 ;  /* 0x00005f0015007a0c */ /* 0x000fe40004741270 */
[----:B------:R-:W-:-:S04]  /*1b5f0*/  IADD3 R21, R27, 0xe, RZ ;  /* 0x0000000e1b157810 */ /* 0x000fc80007ffe0ff */
[----:B------:R-:W-:Y:S02]  /*1b600*/  ISETP.LT.AND P1, PT, R21, c[0x0][0x17c], !P0 ;  /* 0x00005f0015007a0c */ /* 0x000fe40004721270 */
[----:B------:R-:W-:Y:S01]  /*1b610*/  IADD3 R21, R27, 0xf, RZ ;  /* 0x0000000f1b157810 */ /* 0x000fe20007ffe0ff */
[----:B------:R0:W-:Y:S03]  /*1b620*/  @P4 STG.E.U16 [R24.64], R26 ;  /* 0x0000001a18004986 */ /* 0x0001e6000c101504 */
[----:B------:R-:W-:Y:S02]  /*1b630*/  ISETP.LT.AND P5, PT, R21, c[0x0][0x17c], !P0 ;  /* 0x00005f0015007a0c */ /* 0x000fe400047a1270 */
[----:B------:R-:W-:-:S04]  /*1b640*/  IADD3 R21, R27, 0x10, RZ ;  /* 0x000000101b157810 */ /* 0x000fc80007ffe0ff */
[----:B------:R-:W-:Y:S02]  /*1b650*/  ISETP.LT.AND P4, PT, R21, c[0x0][0x17c], !P0 ;  /* 0x00005f0015007a0c */ /* 0x000fe40004781270 */
[----:B------:R-:W-:Y:S02]  /*1b660*/  IADD3 R21, R27, 0x11, RZ ;  /* 0x000000111b157810 */ /* 0x000fe40007ffe0ff */
[----:B0-----:R-:W-:-:S04]  /*1b670*/  LEA R24, P6, R0, R20, 0x1 ;  /* 0x0000001400187211 */ /* 0x001fc800078c08ff */
[C---:B------:R-:W-:Y:S01]  /*1b680*/  LEA.HI.X.SX32 R25, R0.reuse, R3, 0x1, P6 ;  /* 0x0000000300197211 */ /* 0x040fe200030f0eff */
[----:B--2---:R0:W-:Y:S01]  /*1b690*/  @P3 STG.E.U16 [R22.64], R16 ;  /* 0x0000001016003986 */ /* 0x0041e2000c101504 */
[----:B------:R-:W-:Y:S02]  /*1b6a0*/  ISETP.LT.AND P3, PT, R21, c[0x0][0x17c], !P0 ;  /* 0x00005f0015007a0c */ /* 0x000fe40004761270 */
[----:B------:R-:W-:Y:S01]  /*1b6b0*/  IADD3 R21, R27, 0x12, RZ ;  /* 0x000000121b157810 */ /* 0x000fe20007ffe0ff */
[----:B0-----:R-:W-:Y:S01]  /*1b6c0*/  IMAD.MOV.U32 R23, RZ, RZ, R16 ;  /* 0x000000ffff177224 */ /* 0x001fe200078e0010 */
[----:B------:R-:W-:-:S04]  /*1b6d0*/  IADD3 R16, R0, c[0x0][0x198], RZ ;  /* 0x0000660000107a10 */ /* 0x000fc80007ffe0ff */
[----:B------:R-:W-:Y:S02]  /*1b6e0*/  PRMT R26, R23, 0x7632, R26 ;  /* 0x00007632171a7816 */ /* 0x000fe4000000001a */
[CC--:B------:R-:W-:Y:S02]  /*1b6f0*/  LEA R22, P6, R16.reuse, R20.reuse, 0x1 ;  /* 0x0000001410167211 */ /* 0x0c0fe400078c08ff */
[C---:B------:R-:W-:Y:S01]  /*1b700*/  IADD3 R0, R16.reuse, c[0x0][0x198], RZ ;  /* 0x0000660010007a10 */ /* 0x040fe20007ffe0ff */
[----:B------:R0:W-:Y:S01]  /*1b710*/  @P2 STG.E.U16 [R24.64], R26 ;  /* 0x0000001a18002986 */ /* 0x0001e2000c101504 */
[----:B------:R-:W-:Y:S02]  /*1b720*/  LEA.HI.X.SX32 R23, R16, R3, 0x1, P6 ;  /* 0x0000000310177211 */ /* 0x000fe400030f0eff */
[----:B------:R-:W-:Y:S02]  /*1b730*/  ISETP.LT.AND P2, PT, R21, c[0x0][0x17c], !P0 ;  /* 0x00005f0015007a0c */ /* 0x000fe40004741270 */
[----:B------:R-:W-:Y:S01]  /*1b740*/  IADD3 R21, R27, 0x13, RZ ;  /* 0x000000131b157810 */ /* 0x000fe20007ffe0ff */
[----:B-----5:R1:W-:Y:S01]  /*1b750*/  @P1 STG.E.U16 [R22.64], R12 ;  /* 0x0000000c16001986 */ /* 0x0203e2000c101504 */
[----:B0-----:R-:W-:-:S03]  /*1b760*/  LEA R24, P6, R0, R20, 0x1 ;  /* 0x0000001400187211 */ /* 0x001fc600078c08ff */
[----:B------:R-:W2:Y:S01]  /*1b770*/  LDL.LU R26, [R1+0x30] ;  /* 0x00003000011a7983 */ /* 0x000ea20000300800 */
[----:B------:R-:W-:Y:S02]  /*1b780*/  ISETP.LT.AND P1, PT, R21, c[0x0][0x17c], !P0 ;  /* 0x00005f0015007a0c */ /* 0x000fe40004721270 */
[----:B------:R-:W-:Y:S02]  /*1b790*/  LEA.HI.X.SX32 R25, R0, R3, 0x1, P6 ;  /* 0x0000000300197211 */ /* 0x000fe400030f0eff */
[----:B-1----:R-:W-:Y:S02]  /*1b7a0*/  PRMT R12, R12, 0x7632, R12 ;  /* 0x000076320c0c7816 */ /* 0x002fe4000000000c */
[----:B------:R-:W-:-:S03]  /*1b7b0*/  IADD3 R21, R27, 0x14, RZ ;  /* 0x000000141b157810 */ /* 0x000fc60007ffe0ff */
[----:B------:R0:W-:Y:S01]  /*1b7c0*/  @P5 STG.E.U16 [R24.64], R12 ;  /* 0x0000000c18005986 */ /* 0x0001e2000c101504 */
[----:B------:R-:W-:-:S03]  /*1b7d0*/  ISETP.LT.AND P5, PT, R21, c[0x0][0x17c], !P0 ;  /* 0x00005f0015007a0c */ /* 0x000fc600047a1270 */
[----:B------:R-:W5:Y:S01]  /*1b7e0*/  LDL.LU R21, [R1+0x90] ;  /* 0x0000900001157983 */ /* 0x000f620000300800 */
[----:B------:R-:W-:-:S04]  /*1b7f0*/  IADD3 R16, R0, c[0x0][0x198], RZ ;  /* 0x0000660000107a10 */ /* 0x000fc80007ffe0ff */
[CC--:B------:R-:W-:Y:S02]  /*1b800*/  LEA R22, P6, R16.reuse, R20.reuse, 0x1 ;  /* 0x0000001410167211 */ /* 0x0c0fe400078c08ff */
[C---:B------:R-:W-:Y:S02]  /*1b810*/  IADD3 R0, R16.reuse, c[0x0][0x198], RZ ;  /* 0x0000660010007a10 */ /* 0x040fe40007ffe0ff */
[----:B------:R-:W-:Y:S02]  /*1b820*/  LEA.HI.X.SX32 R23, R16, R3, 0x1, P6 ;  /* 0x0000000310177211 */ /* 0x000fe400030f0eff */
[----:B------:R-:W-:Y:S02]  /*1b830*/  IADD3 R16, R27, 0x15, RZ ;  /* 0x000000151b107810 */ /* 0x000fe40007ffe0ff */
[C---:B0-----:R-:W-:Y:S02]  /*1b840*/  LEA R24, P6, R0.reuse, R20, 0x1 ;  /* 0x0000001400187211 */ /* 0x041fe400078c08ff */
[----:B------:R-:W-:-:S02]  /*1b850*/  IADD3 R12, R0, c[0x0][0x198], RZ ;  /* 0x00006600000c7a10 */ /* 0x000fc40007ffe0ff */
[----:B------:R-:W-:Y:S02]  /*1b860*/  LEA.HI.X.SX32 R25, R0, R3, 0x1, P6 ;  /* 0x0000000300197211 */ /* 0x000fe400030f0eff */
[----:B------:R-:W-:Y:S01]  /*1b870*/  IADD3 R0, R12, c[0x0][0x198], RZ ;  /* 0x000066000c007a10 */ /* 0x000fe20007ffe0ff */
[----:B-----5:R0:W-:Y:S01]  /*1b880*/  @P4 STG.E.U16 [R22.64], R21 ;  /* 0x0000001516004986 */ /* 0x0201e2000c101504 */
[----:B------:R-:W-:Y:S02]  /*1b890*/  ISETP.LT.AND P4, PT, R16, c[0x0][0x17c], !P0 ;  /* 0x00005f0010007a0c */ /* 0x000fe40004781270 */
[----:B------:R-:W-:Y:S02]  /*1b8a0*/  PRMT R16, R21, 0x7632, R16 ;  /* 0x0000763215107816 */ /* 0x000fe40000000010 */
[----:B0-----:R-:W-:-:S03]  /*1b8b0*/  LEA R22, P6, R12, R20, 0x1 ;  /* 0x000000140c167211 */ /* 0x001fc600078c08ff */
[----:B------:R0:W-:Y:S01]  /*1b8c0*/  @P3 STG.E.U16 [R24.64], R16 ;  /* 0x0000001018003986 */ /* 0x0001e2000c101504 */
[----:B------:R-:W-:Y:S02]  /*1b8d0*/  LEA.HI.X.SX32 R23, R12, R3, 0x1, P6 ;  /* 0x000000030c177211 */ /* 0x000fe400030f0eff */
[----:B------:R-:W-:-:S03]  /*1b8e0*/  IADD3 R12, R0, c[0x0][0x198], RZ ;  /* 0x00006600000c7a10 */ /* 0x000fc60007ffe0ff */
[----:B--2---:R1:W-:Y:S01]  /*1b8f0*/  @P2 STG.E.U16 [R22.64], R26 ;  /* 0x0000001a16002986 */ /* 0x0043e2000c101504 */
[----:B0-----:R-:W-:Y:S02]  /*1b900*/  IADD3 R16, R27, 0x17, RZ ;  /* 0x000000171b107810 */ /* 0x001fe40007ffe0ff */
[-C--:B------:R-:W-:Y:S02]  /*1b910*/  LEA R24, P6, R0, R20.reuse, 0x1 ;  /* 0x0000001400187211 */ /* 0x080fe400078c08ff */
[----:B------:R-:W-:Y:S02]  /*1b920*/  ISETP.LT.AND P2, PT, R16, c[0x0][0x17c], !P0 ;  /* 0x00005f0010007a0c */ /* 0x000fe40004741270 */
[----:B------:R-:W-:Y:S02]  /*1b930*/  LEA.HI.X.SX32 R25, R0, R3, 0x1, P6 ;  /* 0x0000000300197211 */ /* 0x000fe400030f0eff */
[----:B------:R-:W-:Y:S02]  /*1b940*/  PRMT R16, R26, 0x7632, R16 ;  /* 0x000076321a107816 */ /* 0x000fe40000000010 */
[C---:B-1----:R-:W-:Y:S01]  /*1b950*/  LEA R22, P6, R12.reuse, R20, 0x1 ;  /* 0x000000140c167211 */ /* 0x042fe200078c08ff */
[----:B------:R-:W2:Y:S01]  /*1b960*/  LDL.LU R26, [R1+0xf0] ;  /* 0x0000f000011a7983 */ /* 0x000ea20000300800 */
[----:B------:R-:W-:-:S02]  /*1b970*/  IADD3 R0, R12, c[0x0][0x198], RZ ;  /* 0x000066000c007a10 */ /* 0x000fc40007ffe0ff */
[----:B------:R-:W-:Y:S01]  /*1b980*/  LEA.HI.X.SX32 R23, R12, R3, 0x1, P6 ;  /* 0x000000030c177211 */ /* 0x000fe200030f0eff */
[----:B------:R0:W-:Y:S01]  /*1b990*/  @P1 STG.E.U16 [R24.64], R16 ;  /* 0x0000001018001986 */ /* 0x0001e2000c101504 */
[----:B------:R-:W-:-:S03]  /*1b9a0*/  IADD3 R21, R27, 0x16, RZ ;  /* 0x000000161b157810 */ /* 0x000fc60007ffe0ff */
[----:B------:R1:W-:Y:S01]  /*1b9b0*/  @P5 STG.E.U16 [R22.64], R8 ;  /* 0x0000000816005986 */ /* 0x0003e2000c101504 */
[----:B------:R-:W-:Y:S02]  /*1b9c0*/  ISETP.LT.AND P3, PT, R21, c[0x0][0x17c], !P0 ;  /* 0x00005f0015007a0c */ /* 0x000fe40004761270 */
[C---:B------:R-:W-:Y:S02]  /*1b9d0*/  IADD3 R21, R27.reuse, 0x18, RZ ;  /* 0x000000181b157810 */ /* 0x040fe40007ffe0ff */
[----:B0-----:R-:W-:Y:S02]  /*1b9e0*/  IADD3 R16, R27, 0x19, RZ ;  /* 0x000000191b107810 */ /* 0x001fe40007ffe0ff */
[----:B------:R-:W-:Y:S02]  /*1b9f0*/  LEA R24, P6, R0, R20, 0x1 ;  /* 0x0000001400187211 */ /* 0x000fe400078c08ff */
[----:B------:R-:W-:Y:S02]  /*1ba00*/  ISETP.LT.AND P5, PT, R16, c[0x0][0x17c], !P0 ;  /* 0x00005f0010007a0c */ /* 0x000fe400047a1270 */
[----:B------:R-:W-:-:S02]  /*1ba10*/  LEA.HI.X.SX32 R25, R0, R3, 0x1, P6 ;  /* 0x0000000300197211 */ /* 0x000fc400030f0eff */
[----:B-1----:R-:W-:Y:S02]  /*1ba20*/  PRMT R8, R8, 0x7632, R8 ;  /* 0x0000763208087816 */ /* 0x002fe40000000008 */
[----:B------:R-:W-:Y:S02]  /*1ba30*/  IADD3 R16, R27, 0x1a, RZ ;  /* 0x0000001a1b107810 */ /* 0x000fe40007ffe0ff */
[----:B------:R-:W-:Y:S01]  /*1ba40*/  ISETP.LT.AND P1, PT, R21, c[0x0][0x17c], !P0 ;  /* 0x00005f0015007a0c */ /* 0x000fe20004721270 */
[----:B------:R0:W-:Y:S01]  /*1ba50*/  @P4 STG.E.U16 [R24.64], R8 ;  /* 0x0000000818004986 */ /* 0x0001e2000c101504 */
[----:B------:R-:W-:-:S03]  /*1ba60*/  ISETP.LT.AND P4, PT, R16, c[0x0][0x17c], !P0 ;  /* 0x00005f0010007a0c */ /* 0x000fc60004781270 */
[----:B------:R-:W5:Y:S04]  /*1ba70*/  LDL.LU R21, [R1+0x20] ;  /* 0x0000200001157983 */ /* 0x000f680000300800 */
[----:B------:R-:W2:Y:S01]  /*1ba80*/  LDL.LU R16, [R1+0x70] ;  /* 0x0000700001107983 */ /* 0x000ea20000300800 */
[----:B------:R-:W-:-:S04]  /*1ba90*/  IADD3 R12, R0, c[0x0][0x198], RZ ;  /* 0x00006600000c7a10 */ /* 0x000fc80007ffe0ff */
[CC--:B------:R-:W-:Y:S02]  /*1baa0*/  LEA R22, P6, R12.reuse, R20.reuse, 0x1 ;  /* 0x000000140c167211 */ /* 0x0c0fe400078c08ff */
[C---:B------:R-:W-:Y:S02]  /*1bab0*/  IADD3 R0, R12.reuse, c[0x0][0x198], RZ ;  /* 0x000066000c007a10 */ /* 0x040fe40007ffe0ff */
[-C--:B------:R-:W-:Y:S02]  /*1bac0*/  LEA.HI.X.SX32 R23, R12, R3.reuse, 0x1, P6 ;  /* 0x000000030c177211 */ /* 0x080fe400030f0eff */
[C---:B0-----:R-:W-:Y:S02]  /*1bad0*/  LEA R24, P6, R0.reuse, R20, 0x1 ;  /* 0x0000001400187211 */ /* 0x041fe400078c08ff */
[C---:B------:R-:W-:Y:S01]  /*1bae0*/  IADD3 R8, R0.reuse, c[0x0][0x198], RZ ;  /* 0x0000660000087a10 */ /* 0x040fe20007ffe0ff */
[----:B---3--:R0:W-:Y:S01]  /*1baf0*/  @P3 STG.E.U16 [R22.64], R4 ;  /* 0x0000000416003986 */ /* 0x0081e2000c101504 */
[----:B------:R-:W-:-:S02]  /*1bb00*/  LEA.HI.X.SX32 R25, R0, R3, 0x1, P6 ;  /* 0x0000000300197211 */ /* 0x000fc400030f0eff */
[----:B------:R-:W-:Y:S02]  /*1bb10*/  IADD3 R0, R8, c[0x0][0x198], RZ ;  /* 0x0000660008007a10 */ /* 0x000fe40007ffe0ff */
[----:B0-----:R-:W-:Y:S02]  /*1bb20*/  PRMT R4, R4, 0x7632, R4 ;  /* 0x0000763204047816 */ /* 0x001fe40000000004 */
[----:B------:R-:W-:-:S03]  /*1bb30*/  LEA R22, P6, R8, R20, 0x1 ;  /* 0x0000001408167211 */ /* 0x000fc600078c08ff */
[----:B------:R0:W-:Y:S01]  /*1bb40*/  @P2 STG.E.U16 [R24.64], R4 ;  /* 0x0000000418002986 */ /* 0x0001e2000c101504 */
[-C--:B------:R-:W-:Y:S02]  /*1bb50*/  LEA.HI.X.SX32 R23, R8, R3.reuse, 0x1, P6 ;  /* 0x0000000308177211 */ /* 0x080fe400030f0eff */
[C---:B------:R-:W-:Y:S02]  /*1bb60*/  IADD3 R8, R27.reuse, 0x1d, RZ ;  /* 0x0000001d1b087810 */ /* 0x040fe40007ffe0ff */
[----:B------:R-:W-:Y:S02]  /*1bb70*/  IADD3 R12, R27, 0x1b, RZ ;  /* 0x0000001b1b0c7810 */ /* 0x000fe40007ffe0ff */
[C---:B0-----:R-:W-:Y:S02]  /*1bb80*/  LEA R24, P6, R0.reuse, R20, 0x1 ;  /* 0x0000001400187211 */ /* 0x041fe400078c08ff */
[C---:B------:R-:W-:Y:S02]  /*1bb90*/  IADD3 R4, R0.reuse, c[0x0][0x198], RZ ;  /* 0x0000660000047a10 */ /* 0x040fe40007ffe0ff */
[----:B------:R-:W-:-:S02]  /*1bba0*/  LEA.HI.X.SX32 R25, R0, R3, 0x1, P6 ;  /* 0x0000000300197211 */ /* 0x000fc400030f0eff */
[----:B------:R-:W-:Y:S02]  /*1bbb0*/  ISETP.LT.AND P3, PT, R12, c[0x0][0x17c], !P0 ;  /* 0x00005f000c007a0c */ /* 0x000fe40004761270 */
[----:B------:R-:W-:Y:S02]  /*1bbc0*/  IADD3 R0, R4, c[0x0][0x198], RZ ;  /* 0x0000660004007a10 */ /* 0x000fe40007ffe0ff */
[----:B------:R-:W-:-:S04]  /*1bbd0*/  IADD3 R12, R27, 0x1c, RZ ;  /* 0x0000001c1b0c7810 */ /* 0x000fc80007ffe0ff */
[----:B------:R-:W-:Y:S02]  /*1bbe0*/  ISETP.LT.AND P2, PT, R12, c[0x0][0x17c], !P0 ;  /* 0x00005f000c007a0c */ /* 0x000fe40004741270 */
[----:B------:R-:W-:Y:S01]  /*1bbf0*/  IADD3 R12, R27, 0x1e, RZ ;  /* 0x0000001e1b0c7810 */ /* 0x000fe20007ffe0ff */
[----:B--2---:R0:W-:Y:S01]  /*1bc00*/  @P1 STG.E.U16 [R22.64], R16 ;  /* 0x0000001016001986 */ /* 0x0041e2000c101504 */
[----:B------:R-:W-:Y:S02]  /*1bc10*/  ISETP.LT.AND P1, PT, R8, c[0x0][0x17c], !P0 ;  /* 0x00005f0008007a0c */ /* 0x000fe40004721270 */
[----:B------:R-:W-:Y:S02]  /*1bc20*/  PRMT R8, R16, 0x7632, R8 ;  /* 0x0000763210087816 */ /* 0x000fe40000000008 */
[----:B0-----:R-:W-:-:S03]  /*1bc30*/  LEA R22, P6, R4, R20, 0x1 ;  /* 0x0000001404167211 */ /* 0x001fc600078c08ff */
[----:B------:R0:W-:Y:S01]  /*1bc40*/  @P5 STG.E.U16 [R24.64], R8 ;  /* 0x0000000818005986 */ /* 0x0001e2000c101504 */
[----:B------:R-:W-:-:S03]  /*1bc50*/  LEA.HI.X.SX32 R23, R4, R3, 0x1, P6 ;  /* 0x0000000304177211 */ /* 0x000fc600030f0eff */
[----:B------:R-:W2:Y:S01]  /*1bc60*/  LDL.LU R16, [R1+0x44] ;  /* 0x0000440001107983 */ /* 0x000ea20000300800 */
[----:B------:R-:W-:-:S03]  /*1bc70*/  IADD3 R4, R0, c[0x0][0x198], RZ ;  /* 0x0000660000047a10 */ /* 0x000fc60007ffe0ff */
[----:B-----5:R1:W-:Y:S01]  /*1bc80*/  @P4 STG.E.U16 [R22.64], R21 ;  /* 0x0000001516004986 */ /* 0x0203e2000c101504 */
[----:B0-----:R-:W-:Y:S02]  /*1bc90*/  IADD3 R8, R27, 0x1f, RZ ;  /* 0x0000001f1b087810 */ /* 0x001fe40007ffe0ff */
[-C--:B------:R-:W-:Y:S02]  /*1bca0*/  LEA R24, P6, R0, R20.reuse, 0x1 ;  /* 0x0000001400187211 */ /* 0x080fe400078c08ff */
[----:B------:R-:W-:Y:S02]  /*1bcb0*/  ISETP.LT.AND P4, PT, R8, c[0x0][0x17c], !P0 ;  /* 0x00005f0008007a0c */ /* 0x000fe40004781270 */
[----:B------:R-:W-:Y:S02]  /*1bcc0*/  LEA.HI.X.SX32 R25, R0, R3, 0x1, P6 ;  /* 0x0000000300197211 */ /* 0x000fe400030f0eff */
[----:B------:R-:W-:Y:S02]  /*1bcd0*/  PRMT R8, R21, 0x7632, R8 ;  /* 0x0000763215087816 */ /* 0x000fe40000000008 */
[C---:B-1----:R-:W-:Y:S01]  /*1bce0*/  LEA R22, P6, R4.reuse, R20, 0x1 ;  /* 0x0000001404167211 */ /* 0x042fe200078c08ff */
[----:B------:R-:W3:Y:S01]  /*1bcf0*/  LDL.LU R21, [R1+0x54] ;  /* 0x0000540001157983 */ /* 0x000ee20000300800 */
[----:B------:R-:W-:-:S02]  /*1bd00*/  IADD3 R0, R4, c[0x0][0x198], RZ ;  /* 0x0000660004007a10 */ /* 0x000fc40007ffe0ff */
[----:B------:R-:W-:Y:S01]  /*1bd10*/  LEA.HI.X.SX32 R23, R4, R3, 0x1, P6 ;  /* 0x0000000304177211 */ /* 0x000fe200030f0eff */
[----:B------:R0:W-:Y:S01]  /*1bd20*/  @P3 STG.E.U16 [R24.64], R8 ;  /* 0x0000000818003986 */ /* 0x0001e2000c101504 */
[----:B------:R-:W-:Y:S02]  /*1bd30*/  ISETP.LT.AND P5, PT, R12, c[0x0][0x17c], !P0 ;  /* 0x00005f000c007a0c */ /* 0x000fe400047a1270 */
[C---:B------:R-:W-:Y:S01]  /*1bd40*/  IADD3 R4, R0.reuse, c[0x0][0x198], RZ ;  /* 0x0000660000047a10 */ /* 0x040fe20007ffe0ff */
[----:B------:R1:W-:Y:S01]  /*1bd50*/  @P2 STG.E.U16 [R22.64], R26 ;  /* 0x0000001a16002986 */ /* 0x0003e2000c101504 */
[----:B0-----:R-:W-:Y:S02]  /*1bd60*/  IADD3 R8, R27, 0x21, RZ ;  /* 0x000000211b087810 */ /* 0x001fe40007ffe0ff */
[----:B------:R-:W-:Y:S02]  /*1bd70*/  LEA R24, P6, R0, R20, 0x1 ;  /* 0x0000001400187211 */ /* 0x000fe400078c08ff */
[----:B------:R-:W-:-:S02]  /*1bd80*/  ISETP.LT.AND P2, PT, R8, c[0x0][0x17c], !P0 ;  /* 0x00005f0008007a0c */ /* 0x000fc40004741270 */
[----:B------:R-:W-:Y:S02]  /*1bd90*/  LEA.HI.X.SX32 R25, R0, R3, 0x1, P6 ;  /* 0x0000000300197211 */ /* 0x000fe400030f0eff */
[----:B------:R-:W-:Y:S02]  /*1bda0*/  PRMT R8, R26, 0x7632, R8 ;  /* 0x000076321a087816 */ /* 0x000fe40000000008 */
[----:B-1----:R-:W-:-:S03]  /*1bdb0*/  LEA R22, P6, R4, R20, 0x1 ;  /* 0x0000001404167211 */ /* 0x002fc600078c08ff */
[----:B------:R0:W-:Y:S01]  /*1bdc0*/  @P1 STG.E.U16 [R24.64], R8 ;  /* 0x0000000818001986 */ /* 0x0001e2000c101504 */
[----:B------:R-:W-:-:S05]  /*1bdd0*/  LEA.HI.X.SX32 R23, R4, R3, 0x1, P6 ;  /* 0x0000000304177211 */ /* 0x000fca00030f0eff */
[----:B------:R1:W-:Y:S01]  /*1bde0*/  @P5 STG.E.U16 [R22.64], R11 ;  /* 0x0000000b16005986 */ /* 0x0003e2000c101504 */
[----:B0-----:R-:W-:-:S04]  /*1bdf0*/  IADD3 R8, R27, 0x23, RZ ;  /* 0x000000231b087810 */ /* 0x001fc80007ffe0ff */
[----:B------:R-:W-:Y:S02]  /*1be00*/  ISETP.LT.AND P5, PT, R8, c[0x0][0x17c], !P0 ;  /* 0x00005f0008007a0c */ /* 0x000fe400047a1270 */
[----:B------:R-:W-:Y:S02]  /*1be10*/  PRMT R8, R11, 0x7632, R8 ;  /* 0x000076320b087816 */ /* 0x000fe40000000008 */
[----:B-1----:R-:W5:Y:S04]  /*1be20*/  LDL.LU R11, [R1+0x73c] ;  /* 0x00073c00010b7983 */ /* 0x002f680000300800 */
[----:B------:R-:W4:Y:S01]  /*1be30*/  LDL.LU R26, [R1+0x14] ;  /* 0x00001400011a7983 */ /* 0x000f220000300800 */
[----:B------:R-:W-:Y:S02]  /*1be40*/  IADD3 R0, R4, c[0x0][0x198], RZ ;  /* 0x0000660004007a10 */ /* 0x000fe40007ffe0ff */
[----:B------:R-:W-:-:S02]  /*1be50*/  IADD3 R12, R27, 0x20, RZ ;  /* 0x000000201b0c7810 */ /* 0x000fc40007ffe0ff */
[-C--:B------:R-:W-:Y:S02]  /*1be60*/  LEA R24, P6, R0, R20.reuse, 0x1 ;  /* 0x0000001400187211 */ /* 0x080fe400078c08ff */
[----:B------:R-:W-:Y:S02]  /*1be70*/  ISETP.LT.AND P3, PT, R12, c[0x0][0x17c], !P0 ;  /* 0x00005f000c007a0c */ /* 0x000fe40004761270 */
[C---:B------:R-:W-:Y:S02]  /*1be80*/  IADD3 R4, R0.reuse, c[0x0][0x198], RZ ;  /* 0x0000660000047a10 */ /* 0x040fe40007ffe0ff */
[----:B------:R-:W-:Y:S02]  /*1be90*/  LEA.HI.X.SX32 R25, R0, R3, 0x1, P6 ;  /* 0x0000000300197211 */ /* 0x000fe400030f0eff */
[C---:B------:R-:W-:Y:S02]  /*1bea0*/  LEA R22, P6, R4.reuse, R20, 0x1 ;  /* 0x0000001404167211 */ /* 0x040fe400078c08ff */
[----:B------:R-:W-:-:S02]  /*1beb0*/  IADD3 R0, R4, c[0x0][0x198], RZ ;  /* 0x0000660004007a10 */ /* 0x000fc40007ffe0ff */
[C---:B------:R-:W-:Y:S01]  /*1bec0*/  IADD3 R12, R27.reuse, 0x22, RZ ;  /* 0x000000221b0c7810 */ /* 0x040fe20007ffe0ff */
[----:B------:R0:W-:Y:S01]  /*1bed0*/  @P4 STG.E.U16 [R24.64], R8 ;  /* 0x0000000818004986 */ /* 0x0001e2000c101504 */
[----:B------:R-:W-:Y:S02]  /*1bee0*/  LEA.HI.X.SX32 R23, R4, R3, 0x1, P6 ;  /* 0x0000000304177211 */ /* 0x000fe400030f0eff */
[----:B------:R-:W-:Y:S02]  /*1bef0*/  ISETP.LT.AND P1, PT, R12, c[0x0][0x17c], !P0 ;  /* 0x00005f000c007a0c */ /* 0x000fe40004721270 */
[C---:B------:R-:W-:Y:S02]  /*1bf00*/  IADD3 R4, R0.reuse, c[0x0][0x198], RZ ;  /* 0x0000660000047a10 */ /* 0x040fe40007ffe0ff */
[----:B0-----:R-:W-:Y:S02]  /*1bf10*/  IADD3 R8, R27, 0x25, RZ ;  /* 0x000000251b087810 */ /* 0x001fe40007ffe0ff */
[----:B------:R-:W-:-:S04]  /*1bf20*/  LEA R24, P6, R0, R20, 0x1 ;  /* 0x0000001400187211 */ /* 0x000fc800078c08ff */
[----:B------:R-:W-:Y:S02]  /*1bf30*/  LEA.HI.X.SX32 R25, R0, R3, 0x1, P6 ;  /* 0x0000000300197211 */ /* 0x000fe400030f0eff */
        /* <DEDUP_REMOVED lines=9> */
[----:B------:R-:W-:Y:S02]  /*1bfd0*/  LEA.HI.X.SX32 R23, R4, R3, 0x1, P6 ;  /* 0x0000000304177211 */ /* 0x000fe400030f0eff */
[----:B------:R-:W-:-:S03]  /*1bfe0*/  IADD3 R4, R0, c[0x0][0x198], RZ ;  /* 0x0000660000047a10 */ /* 0x000fc60007ffe0ff */
[----:B---3--:R1:W-:Y:S01]  /*1bff0*/  @P1 STG.E.U16 [R22.64], R21 ;  /* 0x0000001516001986 */ /* 0x0083e2000c101504 */
        /* <DEDUP_REMOVED lines=10> */
[----:B------:R-:W-:Y:S02]  /*1c0a0*/  ISETP.LT.AND P2, PT, R12, c[0x0][0x17c], !P0 ;  /* 0x00005f000c007a0c */ /* 0x000fe40004741270 */
[C---:B------:R-:W-:Y:S02]  /*1c0b0*/  IADD3 R4, R0.reuse, c[0x0][0x198], RZ ;  /* 0x0000660000047a10 */ /* 0x040fe40007ffe0ff */
[----:B0-----:R-:W-:Y:S02]  /*1c0c0*/  IADD3 R8, R27, 0x29, RZ ;  /* 0x000000291b087810 */ /* 0x001fe40007ffe0ff */
[----:B------:R-:W-:-:S04]  /*1c0d0*/  LEA R24, P6, R0, R20, 0x1 ;  /* 0x0000001400187211 */ /* 0x000fc800078c08ff */
[----:B------:R-:W-:Y:S02]  /*1c0e0*/  LEA.HI.X.SX32 R25, R0, R3, 0x1, P6 ;  /* 0x0000000300197211 */ /* 0x000fe400030f0eff */
[----:B------:R-:W-:Y:S01]  /*1c0f0*/  IADD3 R0, R4, c[0x0][0x198], RZ ;  /* 0x0000660004007a10 */ /* 0x000fe20007ffe0ff */
[----:B----4-:R0:W-:Y:S01]  /*1c100*/  @P4 STG.E.U16 [R22.64], R26 ;  /* 0x0000001a16004986 */ /* 0x0101e2000c101504 */
[----:B------:R-:W-:Y:S02]  /*1c110*/  ISETP.LT.AND P4, PT, R8, c[0x0][0x17c], !P0 ;  /* 0x00005f0008007a0c */ /* 0x000fe40004781270 */
[----:B------:R-:W-:Y:S02]  /*1c120*/  PRMT R8, R26, 0x7632, R8 ;  /* 0x000076321a087816 */ /* 0x000fe40000000008 */
[----:B0-----:R-:W-:-:S03]  /*1c130*/  LEA R22, P6, R4, R20, 0x1 ;  /* 0x0000001404167211 */ /* 0x001fc600078c08ff */
[----:B------:R0:W-:Y:S01]  /*1c140*/  @P3 STG.E.U16 [R24.64], R8 ;  /* 0x0000000818003986 */ /* 0x0001e2000c101504 */
[----:B------:R-:W-:-:S03]  /*1c150*/  LEA.HI.X.SX32 R23, R4, R3, 0x1, P6 ;  /* 0x0000000304177211 */ /* 0x000fc600030f0eff */
[----:B------:R-:W3:Y:S04]  /*1c160*/  LDL.LU R26, [R1+0x4] ;  /* 0x00000400011a7983 */ /* 0x000ee80000300800 */
[----:B------:R-:W-:Y:S01]  /*1c170*/  @P2 STG.E.U16 [R22.64], R17 ;  /* 0x0000001116002986 */ /* 0x000fe2000c101504 */
[----:B0-----:R-:W-:Y:S02]  /*1c180*/  IADD3 R8, R27, 0x2b, RZ ;  /* 0x0000002b1b087810 */ /* 0x001fe40007ffe0ff */
[----:B------:R-:W-:Y:S02]  /*1c190*/  LEA R24, P6, R0, R20, 0x1 ;  /* 0x0000001400187211 */ /* 0x000fe400078c08ff */
[----:B------:R-:W-:Y:S02]  /*1c1a0*/  ISETP.LT.AND P2, PT, R8, c[0x0][0x17c], !P0 ;  /* 0x00005f0008007a0c */ /* 0x000fe40004741270 */
[----:B------:R-:W-:-:S02]  /*1c1b0*/  LEA.HI.X.SX32 R25, R0, R3, 0x1, P6 ;  /* 0x0000000300197211 */ /* 0x000fc400030f0eff */
[----:B------:R-:W-:-:S05]  /*1c1c0*/  PRMT R8, R17, 0x7632, R8 ;  /* 0x0000763211087816 */ /* 0x000fca0000000008 */
[----:B------:R0:W-:Y:S04]  /*1c1d0*/  @P1 STG.E.U16 [R24.64], R8 ;  /* 0x0000000818001986 */ /* 0x0001e8000c101504 */
[----:B0-----:R-:W4:Y:S01]  /*1c1e0*/  LDL.LU R25, [R1+0x84] ;  /* 0x0000840001197983 */ /* 0x001f220000300800 */
[----:B------:R-:W-:Y:S02]  /*1c1f0*/  IADD3 R12, R27, 0x28, RZ ;  /* 0x000000281b0c7810 */ /* 0x000fe40007ffe0ff */
[----:B------:R-:W-:Y:S02]  /*1c200*/  IADD3 R4, R0, c[0x0][0x198], RZ ;  /* 0x0000660000047a10 */ /* 0x000fe40007ffe0ff */
[----:B------:R-:W-:Y:S02]  /*1c210*/  ISETP.LT.AND P5, PT, R12, c[0x0][0x17c], !P0 ;  /* 0x00005f000c007a0c */ /* 0x000fe400047a1270 */
[----:B------:R-:W-:-:S02]  /*1c220*/  LEA R16, P6, R4, R20, 0x1 ;  /* 0x0000001404107211 */ /* 0x000fc400078c08ff */
[C---:B------:R-:W-:Y:S02]  /*1c230*/  IADD3 R0, R4.reuse, c[0x0][0x198], RZ ;  /* 0x0000660004007a10 */ /* 0x040fe40007ffe0ff */
[C---:B------:R-:W-:Y:S02]  /*1c240*/  IADD3 R12, R27.reuse, 0x2a, RZ ;  /* 0x0000002a1b0c7810 */ /* 0x040fe40007ffe0ff */
[----:B------:R-:W-:Y:S02]  /*1c250*/  LEA.HI.X.SX32 R17, R4, R3, 0x1, P6 ;  /* 0x0000000304117211 */ /* 0x000fe400030f0eff */
[----:B------:R-:W-:Y:S02]  /*1c260*/  IADD3 R8, R27, 0x2d, RZ ;  /* 0x0000002d1b087810 */ /* 0x000fe40007ffe0ff */
[----:B------:R-:W-:Y:S02]  /*1c270*/  LEA R22, P6, R0, R20, 0x1 ;  /* 0x0000001400167211 */ /* 0x000fe400078c08ff */
[----:B------:R-:W-:-:S02]  /*1c280*/  ISETP.LT.AND P3, PT, R12, c[0x0][0x17c], !P0 ;  /* 0x00005f000c007a0c */ /* 0x000fc40004761270 */
[C---:B------:R-:W-:Y:S02]  /*1c290*/  IADD3 R4, R0.reuse, c[0x0][0x198], RZ ;  /* 0x0000660000047a10 */ /* 0x040fe40007ffe0ff */
[----:B------:R-:W-:Y:S02]  /*1c2a0*/  LEA.HI.X.SX32 R23, R0, R3, 0x1, P6 ;  /* 0x0000000300177211 */ /* 0x000fe400030f0eff */
[----:B------:R-:W-:Y:S02]  /*1c2b0*/  IADD3 R0, R4, c[0x0][0x198], RZ ;  /* 0x0000660004007a10 */ /* 0x000fe40007ffe0ff */
[----:B------:R-:W-:-:S04]  /*1c2c0*/  IADD3 R12, R27, 0x2c, RZ ;  /* 0x0000002c1b0c7810 */ /* 0x000fc80007ffe0ff */
[----:B------:R-:W-:Y:S01]  /*1c2d0*/  ISETP.LT.AND P1, PT, R12, c[0x0][0x17c], !P0 ;  /* 0x00005f000c007a0c */ /* 0x000fe20004721270 */
[----:B----4-:R0:W-:Y:S01]  /*1c2e0*/  @P5 STG.E.U16 [R16.64], R25 ;  /* 0x0000001910005986 */ /* 0x0101e2000c101504 */
        /* <DEDUP_REMOVED lines=10> */
[-C--:B------:R-:W-:Y:S02]  /*1c390*/  LEA.HI.X.SX32 R23, R0, R3.reuse, 0x1, P6 ;  /* 0x0000000300177211 */ /* 0x080fe400030f0eff */
[----:B------:R-:W-:Y:S02]  /*1c3a0*/  PRMT R8, R21, 0x7632, R8 ;  /* 0x0000763215087816 */ /* 0x000fe40000000008 */
[C---:B-1----:R-:W-:Y:S01]  /*1c3b0*/  LEA R16, P6, R4.reuse, R20, 0x1 ;  /* 0x0000001404107211 */ /* 0x042fe200078c08ff */
[----:B------:R-:W2:Y:S03]  /*1c3c0*/  LDL.LU R21, [R1+0x94] ;  /* 0x0000940001157983 */ /* 0x000ea60000300800 */
[----:B------:R-:W-:Y:S01]  /*1c3d0*/  LEA.HI.X.SX32 R17, R4, R3, 0x1, P6 ;  /* 0x0000000304117211 */ /* 0x000fe200030f0eff */
[----:B------:R0:W-:Y:S04]  /*1c3e0*/  @P2 STG.E.U16 [R22.64], R8 ;  /* 0x0000000816002986 */ /* 0x0001e8000c101504 */
[----:B---3--:R1:W-:Y:S01]  /*1c3f0*/  @P1 STG.E.U16 [R16.64], R26 ;  /* 0x0000001a10001986 */ /* 0x0083e2000c101504 */
[----:B0-----:R-:W-:-:S04]  /*1c400*/  IADD3 R8, R27, 0x31, RZ ;  /* 0x000000311b087810 */ /* 0x001fc80007ffe0ff */
[----:B------:R-:W-:Y:S02]  /*1c410*/  ISETP.LT.AND P1, PT, R8, c[0x0][0x17c], !P0 ;  /* 0x00005f0008007a0c */ /* 0x000fe40004721270 */
[----:B------:R-:W-:Y:S02]  /*1c420*/  PRMT R8, R26, 0x7632, R8 ;  /* 0x000076321a087816 */ /* 0x000fe40000000008 */
[----:B-1----:R-:W3:Y:S01]  /*1c430*/  LDL.LU R26, [R1+0x34] ;  /* 0x00003400011a7983 */ /* 0x002ee20000300800 */
[----:B------:R-:W-:Y:S02]  /*1c440*/  IADD3 R0, R4, c[0x0][0x198], RZ ;  /* 0x0000660004007a10 */ /* 0x000fe40007ffe0ff */
[----:B------:R-:W-:Y:S01]  /*1c450*/  IADD3 R12, R27, 0x2e, RZ ;  /* 0x0000002e1b0c7810 */ /* 0x000fe20007ffe0ff */
[----:B------:R-:W4:Y:S01]  /*1c460*/  LDL.LU R24, [R1+0x74] ;  /* 0x0000740001187983 */ /* 0x000f220000300800 */
[----:B------:R-:W-:Y:S02]  /*1c470*/  LEA R22, P6, R0, R20, 0x1 ;  /* 0x0000001400167211 */ /* 0x000fe400078c08ff */
[----:B------:R-:W-:Y:S01]  /*1c480*/  ISETP.LT.AND P4, PT, R12, c[0x0][0x17c], !P0 ;  /* 0x00005f000c007a0c */ /* 0x000fe20004781270 */
[----:B------:R-:W4:Y:S01]  /*1c490*/  LDL.LU R25, [R1+0x24] ;  /* 0x0000240001197983 */ /* 0x000f220000300800 */
[----:B------:R-:W-:-:S02]  /*1c4a0*/  IADD3 R4, R0, c[0x0][0x198], RZ ;  /* 0x0000660000047a10 */ /* 0x000fc40007ffe0ff */
[-C--:B------:R-:W-:Y:S02]  /*1c4b0*/  LEA.HI.X.SX32 R23, R0, R3.reuse, 0x1, P6 ;  /* 0x0000000300177211 */ /* 0x080fe400030f0eff */
[C---:B------:R-:W-:Y:S02]  /*1c4c0*/  LEA R16, P6, R4.reuse, R20, 0x1 ;  /* 0x0000001404107211 */ /* 0x040fe400078c08ff */
[----:B------:R-:W-:Y:S02]  /*1c4d0*/  IADD3 R12, R27, 0x30, RZ ;  /* 0x000000301b0c7810 */ /* 0x000fe40007ffe0ff */
[C---:B------:R-:W-:Y:S01]  /*1c4e0*/  IADD3 R0, R4.reuse, c[0x0][0x198], RZ ;  /* 0x0000660004007a10 */ /* 0x040fe20007ffe0ff */
[----:B------:R0:W-:Y:S01]  /*1c4f0*/  @P5 STG.E.U16 [R22.64], R8 ;  /* 0x0000000816005986 */ /* 0x0001e2000c101504 */
[----:B------:R-:W-:Y:S02]  /*1c500*/  LEA.HI.X.SX32 R17, R4, R3, 0x1, P6 ;  /* 0x0000000304117211 */ /* 0x000fe400030f0eff */
[----:B------:R-:W-:-:S02]  /*1c510*/  ISETP.LT.AND P2, PT, R12, c[0x0][0x17c], !P0 ;  /* 0x00005f000c007a0c */ /* 0x000fc40004741270 */
[C---:B------:R-:W-:Y:S01]  /*1c520*/  IADD3 R12, R27.reuse, 0x32, RZ ;  /* 0x000000321b0c7810 */ /* 0x040fe20007ffe0ff */
[----:B------:R1:W-:Y:S01]  /*1c530*/  @P4 STG.E.U16 [R16.64], R13 ;  /* 0x0000000d10004986 */ /* 0x0003e2000c101504 */
[C---:B------:R-:W-:Y:S02]  /*1c540*/  IADD3 R4, R0.reuse, c[0x0][0x198], RZ ;  /* 0x0000660000047a10 */ /* 0x040fe40007ffe0ff */
[----:B0-----:R-:W-:Y:S02]  /*1c550*/  IADD3 R8, R27, 0x33, RZ ;  /* 0x000000331b087810 */ /* 0x001fe40007ffe0ff */
[----:B------:R-:W-:Y:S02]  /*1c560*/  LEA R22, P6, R0, R20, 0x1 ;  /* 0x0000001400167211 */ /* 0x000fe400078c08ff */
[----:B------:R-:W-:Y:S02]  /*1c570*/  ISETP.LT.AND P4, PT, R8, c[0x0][0x17c], !P0 ;  /* 0x00005f0008007a0c */ /* 0x000fe40004781270 */
[----:B------:R-:W-:-:S02]  /*1c580*/  ISETP.LT.AND P5, PT, R12, c[0x0][0x17c], !P0 ;  /* 0x00005f000c007a0c */ /* 0x000fc400047a1270 */
[-C--:B------:R-:W-:Y:S02]  /*1c590*/  LEA.HI.X.SX32 R23, R0, R3.reuse, 0x1, P6 ;  /* 0x0000000300177211 */ /* 0x080fe400030f0eff */
[----:B------:R-:W-:Y:S02]  /*1c5a0*/  PRMT R8, R13, 0x7632, R8 ;  /* 0x000076320d087816 */ /* 0x000fe40000000008 */
[C---:B------:R-:W-:Y:S02]  /*1c5b0*/  LEA R12, P6, R4.reuse, R20, 0x1 ;  /* 0x00000014040c7211 */ /* 0x040fe400078c08ff */
[----:B-1----:R-:W-:Y:S02]  /*1c5c0*/  IADD3 R16, R27, 0x34, RZ ;  /* 0x000000341b107810 */ /* 0x002fe40007ffe0ff */
[C---:B------:R-:W-:Y:S01]  /*1c5d0*/  IADD3 R0, R4.reuse, c[0x0][0x198], RZ ;  /* 0x0000660004007a10 */ /* 0x040fe20007ffe0ff */
[----:B------:R0:W-:Y:S01]  /*1c5e0*/  @P3 STG.E.U16 [R22.64], R8 ;  /* 0x0000000816003986 */ /* 0x0001e2000c101504 */
[----:B------:R-:W-:-:S02]  /*1c5f0*/  LEA.HI.X.SX32 R13, R4, R3, 0x1, P6 ;  /* 0x00000003040d7211 */ /* 0x000fc400030f0eff */
[----:B------:R-:W-:Y:S02]  /*1c600*/  ISETP.LT.AND P3, PT, R16, c[0x0][0x17c], !P0 ;  /* 0x00005f0010007a0c */ /* 0x000fe40004761270 */
[C---:B------:R-:W-:Y:S02]  /*1c610*/  LEA R16, P6, R0.reuse, R20, 0x1 ;  /* 0x0000001400107211 */ /* 0x040fe400078c08ff */
[C---:B------:R-:W-:Y:S02]  /*1c620*/  IADD3 R4, R0.reuse, c[0x0][0x198], RZ ;  /* 0x0000660000047a10 */ /* 0x040fe40007ffe0ff */
[----:B0-----:R-:W-:Y:S02]  /*1c630*/  IADD3 R8, R27, 0x35, RZ ;  /* 0x000000351b087810 */ /* 0x001fe40007ffe0ff */
[----:B------:R-:W-:Y:S01]  /*1c640*/  LEA.HI.X.SX32 R17, R0, R3, 0x1, P6 ;  /* 0x0000000300117211 */ /* 0x000fe200030f0eff */
[----:B--2---:R0:W-:Y:S01]  /*1c650*/  @P2 STG.E.U16 [R12.64], R21 ;  /* 0x000000150c002986 */ /* 0x0041e2000c101504 */
[----:B------:R-:W-:-:S02]  /*1c660*/  ISETP.LT.AND P2, PT, R8, c[0x0][0x17c], !P0 ;  /* 0x00005f0008007a0c */ /* 0x000fc40004741270 */
[----:B------:R-:W-:Y:S02]  /*1c670*/  PRMT R8, R21, 0x7632, R8 ;  /* 0x0000763215087816 */ /* 0x000fe40000000008 */
[----:B0-----:R-:W-:-:S03]  /*1c680*/  LEA R12, P6, R4, R20, 0x1 ;  /* 0x00000014040c7211 */ /* 0x001fc600078c08ff */
[----:B------:R0:W-:Y:S01]  /*1c690*/  @P1 STG.E.U16 [R16.64], R8 ;  /* 0x0000000810001986 */ /* 0x0001e2000c101504 */
[----:B------:R-:W-:Y:S02]  /*1c6a0*/  LEA.HI.X.SX32 R13, R4, R3, 0x1, P6 ;  /* 0x00000003040d7211 */ /* 0x000fe400030f0eff */
[----:B0-----:R-:W-:-:S03]  /*1c6b0*/  IADD3 R8, R27, 0x37, RZ ;  /* 0x000000371b087810 */ /* 0x001fc60007ffe0ff */
[----:B---3--:R0:W-:Y:S01]  /*1c6c0*/  @P5 STG.E.U16 [R12.64], R26 ;  /* 0x0000001a0c005986 */ /* 0x0081e2000c101504 */
[----:B------:R-:W-:Y:S02]  /*1c6d0*/  ISETP.LT.AND P5, PT, R8, c[0x0][0x17c], !P0 ;  /* 0x00005f0008007a0c */ /* 0x000fe400047a1270 */
[----:B------:R-:W-:Y:S02]  /*1c6e0*/  PRMT R8, R26, 0x7632, R8 ;  /* 0x000076321a087816 */ /* 0x000fe40000000008 */
[----:B0-----:R-:W2:Y:S01]  /*1c6f0*/  LDL.LU R26, [R1+0xf4] ;  /* 0x0000f400011a7983 */ /* 0x001ea20000300800 */
[----:B------:R-:W-:-:S04]  /*1c700*/  IADD3 R0, R4, c[0x0][0x198], RZ ;  /* 0x0000660004007a10 */ /* 0x000fc80007ffe0ff */
[CC--:B------:R-:W-:Y:S02]  /*1c710*/  LEA R16, P6, R0.reuse, R20.reuse, 0x1 ;  /* 0x0000001400107211 */ /* 0x0c0fe400078c08ff */
[C---:B------:R-:W-:Y:S02]  /*1c720*/  IADD3 R4, R0.reuse, c[0x0][0x198], RZ ;  /* 0x0000660000047a10 */ /* 0x040fe40007ffe0ff */
[-C--:B------:R-:W-:Y:S02]  /*1c730*/  LEA.HI.X.SX32 R17, R0, R3.reuse, 0x1, P6 ;  /* 0x0000000300117211 */ /* 0x080fe400030f0eff */
[C---:B------:R-:W-:Y:S02]  /*1c740*/  LEA R12, P6, R4.reuse, R20, 0x1 ;  /* 0x00000014040c7211 */ /* 0x040fe400078c08ff */
[C---:B------:R-:W-:Y:S02]  /*1c750*/  IADD3 R0, R4.reuse, c[0x0][0x198], RZ ;  /* 0x0000660004007a10 */ /* 0x040fe40007ffe0ff */
[----:B------:R-:W-:Y:S01]  /*1c760*/  IADD3 R21, R27, 0x36, RZ ;  /* 0x000000361b157810 */ /* 0x000fe20007ffe0ff */
[----:B------:R0:W-:Y:S01]  /*1c770*/  @P4 STG.E.U16 [R16.64], R8 ;  /* 0x0000000810004986 */ /* 0x0001e2000c101504 */
[----:B------:R-:W-:-:S02]  /*1c780*/  LEA.HI.X.SX32 R13, R4, R3, 0x1, P6 ;  /* 0x00000003040d7211 */ /* 0x000fc400030f0eff */
[----:B------:R-:W-:Y:S02]  /*1c790*/  ISETP.LT.AND P1, PT, R21, c[0x0][0x17c], !P0 ;  /* 0x00005f0015007a0c */ /* 0x000fe40004721270 */
[C---:B------:R-:W-:Y:S01]  /*1c7a0*/  IADD3 R4, R0.reuse, c[0x0][0x198], RZ ;  /* 0x0000660000047a10 */ /* 0x040fe20007ffe0ff */
[----:B------:R1:W-:Y:S01]  /*1c7b0*/  @P3 STG.E.U16 [R12.64], R9 ;  /* 0x000000090c003986 */ /* 0x0003e2000c101504 */
[----:B0-----:R-:W-:Y:S02]  /*1c7c0*/  IADD3 R8, R27, 0x39, RZ ;  /* 0x000000391b087810 */ /* 0x001fe40007ffe0ff */
[----:B------:R-:W-:Y:S02]  /*1c7d0*/  LEA R16, P6, R0, R20, 0x1 ;  /* 0x0000001400107211 */ /* 0x000fe400078c08ff */
[----:B------:R-:W-:Y:S02]  /*1c7e0*/  ISETP.LT.AND P3, PT, R8, c[0x0][0x17c], !P0 ;  /* 0x00005f0008007a0c */ /* 0x000fe40004761270 */
[----:B------:R-:W-:-:S02]  /*1c7f0*/  LEA.HI.X.SX32 R17, R0, R3, 0x1, P6 ;  /* 0x0000000300117211 */ /* 0x000fc400030f0eff */
[C---:B------:R-:W-:Y:S02]  /*1c800*/  LEA R8, P6, R4.reuse, R20, 0x1 ;  /* 0x0000001404087211 */ /* 0x040fe400078c08ff */
[----:B-1----:R-:W-:Y:S02]  /*1c810*/  PRMT R12, R9, 0x7632, R12 ;  /* 0x00007632090c7816 */ /* 0x002fe4000000000c */
[C---:B------:R-:W-:Y:S02]  /*1c820*/  LEA.HI.X.SX32 R9, R4.reuse, R3, 0x1, P6 ;  /* 0x0000000304097211 */ /* 0x040fe400030f0eff */
[----:B------:R-:W-:Y:S02]  /*1c830*/  IADD3 R0, R4, c[0x0][0x198], RZ ;  /* 0x0000660004007a10 */ /* 0x000fe40007ffe0ff */
[C---:B------:R-:W-:Y:S01]  /*1c840*/  IADD3 R21, R27.reuse, 0x38, RZ ;  /* 0x000000381b157810 */ /* 0x040fe20007ffe0ff */
[----:B------:R0:W-:Y:S01]  /*1c850*/  @P2 STG.E.U16 [R16.64], R12 ;  /* 0x0000000c10002986 */ /* 0x0001e2000c101504 */
[----:B------:R-:W-:-:S02]  /*1c860*/  IADD3 R13, R27, 0x3a, RZ ;  /* 0x0000003a1b0d7810 */ /* 0x000fc40007ffe0ff */
[----:B------:R-:W-:Y:S01]  /*1c870*/  IADD3 R4, R27, 0x3b, RZ ;  /* 0x0000003b1b047810 */ /* 0x000fe20007ffe0ff */
[----:B------:R1:W-:Y:S01]  /*1c880*/  @P1 STG.E.U16 [R8.64], R5 ;  /* 0x0000000508001986 */ /* 0x0003e2000c101504 */
[----:B------:R-:W-:Y:S02]  /*1c890*/  ISETP.LT.AND P4, PT, R21, c[0x0][0x17c], !P0 ;  /* 0x00005f0015007a0c */ /* 0x000fe40004781270 */
[----:B------:R-:W-:Y:S02]  /*1c8a0*/  ISETP.LT.AND P2, PT, R13, c[0x0][0x17c], !P0 ;  /* 0x00005f000d007a0c */ /* 0x000fe40004741270 */
[C---:B0-----:R-:W-:Y:S02]  /*1c8b0*/  LEA R12, P6, R0.reuse, R20, 0x1 ;  /* 0x00000014000c7211 */ /* 0x041fe400078c08ff */
[----:B-1----:R-:W-:Y:S02]  /*1c8c0*/  IADD3 R8, R0, c[0x0][0x198], RZ ;  /* 0x0000660000087a10 */ /* 0x002fe40007ffe0ff */
[----:B------:R-:W-:-:S02]  /*1c8d0*/  ISETP.LT.AND P1, PT, R4, c[0x0][0x17c], !P0 ;  /* 0x00005f0004007a0c */ /* 0x000fc40004721270 */
[-C--:B------:R-:W-:Y:S02]  /*1c8e0*/  LEA.HI.X.SX32 R13, R0, R3.reuse, 0x1, P6 ;  /* 0x00000003000d7211 */ /* 0x080fe400030f0eff */
[CC--:B------:R-:W-:Y:S02]  /*1c8f0*/  LEA R4, P6, R8.reuse, R20.reuse, 0x1 ;  /* 0x0000001408047211 */ /* 0x0c0fe400078c08ff */
[----:B------:R-:W-:Y:S02]  /*1c900*/  PRMT R9, R5, 0x7632, R9 ;  /* 0x0000763205097816 */ /* 0x000fe40000000009 */
[C---:B------:R-:W-:Y:S02]  /*1c910*/  LEA.HI.X.SX32 R5, R8.reuse, R3, 0x1, P6 ;  /* 0x0000000308057211 */ /* 0x040fe400030f0eff */
[----:B------:R-:W-:Y:S01]  /*1c920*/  IADD3 R0, R8, c[0x0][0x198], RZ ;  /* 0x0000660008007a10 */ /* 0x000fe20007ffe0ff */
[----:B------:R0:W-:Y:S03]  /*1c930*/  @P5 STG.E.U16 [R12.64], R9 ;  /* 0x000000090c005986 */ /* 0x0001e6000c101504 */
[----:B------:R-:W-:Y:S01]  /*1c940*/  LEA R8, P6, R0, R20, 0x1 ;  /* 0x0000001400087211 */ /* 0x000fe200078c08ff */
[----:B----4-:R1:W-:Y:S01]  /*1c950*/  @P4 STG.E.U16 [R4.64], R24 ;  /* 0x0000001804004986 */ /* 0x0103e2000c101504 */
[----:B0-----:R-:W-:-:S02]  /*1c960*/  IADD3 R9, R27, 0x3d, RZ ;  /* 0x0000003d1b097810 */ /* 0x001fc40007ffe0ff */
[C---:B-1----:R-:W-:Y:S02]  /*1c970*/  IADD3 R5, R0.reuse, c[0x0][0x198], RZ ;  /* 0x0000660000057a10 */ /* 0x042fe40007ffe0ff */
[----:B------:R-:W-:Y:S02]  /*1c980*/  ISETP.LT.AND P4, PT, R9, c[0x0][0x17c], !P0 ;  /* 0x00005f0009007a0c */ /* 0x000fe40004781270 */
[-C--:B------:R-:W-:Y:S02]  /*1c990*/  LEA.HI.X.SX32 R9, R0, R3.reuse, 0x1, P6 ;  /* 0x0000000300097211 */ /* 0x080fe400030f0eff */
[C---:B------:R-:W-:Y:S02]  /*1c9a0*/  LEA R4, P6, R5.reuse, R20, 0x1 ;  /* 0x0000001405047211 */ /* 0x040fe400078c08ff */
[----:B------:R-:W-:Y:S02]  /*1c9b0*/  PRMT R12, R24, 0x7632, R12 ;  /* 0x00007632180c7816 */ /* 0x000fe4000000000c */
[C---:B------:R-:W-:Y:S01]  /*1c9c0*/  IADD3 R0, R5.reuse, c[0x0][0x198], RZ ;  /* 0x0000660005007a10 */ /* 0x040fe20007ffe0ff */
[----:B------:R-:W3:Y:S01]  /*1c9d0*/  LDL.LU R24, [R1+0x48] ;  /* 0x0000480001187983 */ /* 0x000ee20000300800 */
[----:B------:R-:W-:-:S02]  /*1c9e0*/  LEA.HI.X.SX32 R5, R5, R3, 0x1, P6 ;  /* 0x0000000305057211 */ /* 0x000fc400030f0eff */
[C---:B------:R-:W-:Y:S01]  /*1c9f0*/  IADD3 R16, R27.reuse, 0x3c, RZ ;  /* 0x0000003c1b107810 */ /* 0x040fe20007ffe0ff */
[----:B------:R0:W-:Y:S03]  /*1ca00*/  @P3 STG.E.U16 [R8.64], R12 ;  /* 0x0000000c08003986 */ /* 0x0001e6000c101504 */
[----:B------:R-:W-:Y:S01]  /*1ca10*/  ISETP.LT.AND P5, PT, R16, c[0x0][0x17c], !P0 ;  /* 0x00005f0010007a0c */ /* 0x000fe200047a1270 */
[----:B------:R1:W-:Y:S01]  /*1ca20*/  @P2 STG.E.U16 [R4.64], R25 ;  /* 0x0000001904002986 */ /* 0x0003e2000c101504 */
[----:B0-----:R-:W-:Y:S02]  /*1ca30*/  IADD3 R9, R27, 0x3f, RZ ;  /* 0x0000003f1b097810 */ /* 0x001fe40007ffe0ff */
[C---:B------:R-:W-:Y:S02]  /*1ca40*/  LEA R8, P6, R0.reuse, R20, 0x1 ;  /* 0x0000001400087211 */ /* 0x040fe400078c08ff */
[----:B-1----:R-:W-:-:S02]  /*1ca50*/  IADD3 R5, R0, c[0x0][0x198], RZ ;  /* 0x0000660000057a10 */ /* 0x002fc40007ffe0ff */
[----:B------:R-:W-:Y:S02]  /*1ca60*/  ISETP.LT.AND P2, PT, R9, c[0x0][0x17c], !P0 ;  /* 0x00005f0009007a0c */ /* 0x000fe40004741270 */
[-C--:B------:R-:W-:Y:S02]  /*1ca70*/  LEA.HI.X.SX32 R9, R0, R3.reuse, 0x1, P6 ;  /* 0x0000000300097211 */ /* 0x080fe400030f0eff */
[----:B------:R-:W-:Y:S02]  /*1ca80*/  LEA R4, P6, R5, R20, 0x1 ;  /* 0x0000001405047211 */ /* 0x000fe400078c08ff */
[----:B------:R-:W-:Y:S02]  /*1ca90*/  PRMT R12, R25, 0x7632, R12 ;  /* 0x00007632190c7816 */ /* 0x000fe4000000000c */
[C---:B------:R-:W-:Y:S01]  /*1caa0*/  IADD3 R0, R5.reuse, c[0x0][0x198], RZ ;  /* 0x0000660005007a10 */ /* 0x040fe20007ffe0ff */
[----:B------:R-:W4:Y:S01]  /*1cab0*/  LDL.LU R25, [R1+0x58] ;  /* 0x0000580001197983 */ /* 0x000f220000300800 */
[----:B------:R-:W-:-:S02]  /*1cac0*/  LEA.HI.X.SX32 R5, R5, R3, 0x1, P6 ;  /* 0x0000000305057211 */ /* 0x000fc400030f0eff */
[----:B------:R-:W-:Y:S01]  /*1cad0*/  IADD3 R13, R27, 0x3e, RZ ;  /* 0x0000003e1b0d7810 */ /* 0x000fe20007ffe0ff */
[----:B------:R0:W-:Y:S03]  /*1cae0*/  @P1 STG.E.U16 [R8.64], R12 ;  /* 0x0000000c08001986 */ /* 0x0001e6000c101504 */
[----:B------:R-:W-:Y:S02]  /*1caf0*/  ISETP.LT.AND P3, PT, R13, c[0x0][0x17c], !P0 ;  /* 0x00005f000d007a0c */ /* 0x000fe40004761270 */
[----:B0-----:R-:W-:Y:S02]  /*1cb00*/  IADD3 R9, R27, 0x41, RZ ;  /* 0x000000411b097810 */ /* 0x001fe40007ffe0ff */
[----:B------:R-:W-:Y:S01]  /*1cb10*/  LEA R8, P6, R0, R20, 0x1 ;  /* 0x0000001400087211 */ /* 0x000fe200078c08ff */
[----:B--2---:R0:W-:Y:S01]  /*1cb20*/  @P5 STG.E.U16 [R4.64], R26 ;  /* 0x0000001a04005986 */ /* 0x0041e2000c101504 */
[----:B------:R-:W-:-:S02]  /*1cb30*/  ISETP.LT.AND P5, PT, R9, c[0x0][0x17c], !P0 ;  /* 0x00005f0009007a0c */ /* 0x000fc400047a1270 */
[----:B------:R-:W-:Y:S02]  /*1cb40*/  LEA.HI.X.SX32 R9, R0, R3, 0x1, P6 ;  /* 0x0000000300097211 */ /* 0x000fe400030f0eff */
[----:B------:R-:W-:Y:S02]  /*1cb50*/  PRMT R12, R26, 0x7632, R12 ;  /* 0x000076321a0c7816 */ /* 0x000fe4000000000c */
[----:B0-----:R-:W-:-:S04]  /*1cb60*/  IADD3 R5, R0, c[0x0][0x198], RZ ;  /* 0x0000660000057a10 */ /* 0x001fc80007ffe0ff */
[C---:B------:R-:W-:Y:S02]  /*1cb70*/  LEA R4, P6, R5.reuse, R20, 0x1 ;  /* 0x0000001405047211 */ /* 0x040fe400078c08ff */
[C---:B------:R-:W-:Y:S02]  /*1cb80*/  IADD3 R0, R5.reuse, c[0x0][0x198], RZ ;  /* 0x0000660005007a10 */ /* 0x040fe40007ffe0ff */
[----:B------:R-:W-:Y:S01]  /*1cb90*/  LEA.HI.X.SX32 R5, R5, R3, 0x1, P6 ;  /* 0x0000000305057211 */ /* 0x000fe200030f0eff */
[----:B------:R0:W-:Y:S04]  /*1cba0*/  @P4 STG.E.U16 [R8.64], R12 ;  /* 0x0000000c08004986 */ /* 0x0001e8000c101504 */
[----:B------:R1:W-:Y:S01]  /*1cbb0*/  @P3 STG.E.U16 [R4.64], R2 ;  /* 0x0000000204003986 */ /* 0x0003e2000c101504 */
[----:B0-----:R-:W-:-:S03]  /*1cbc0*/  PRMT R12, R2, 0x7632, R12 ;  /* 0x00007632020c7816 */ /* 0x001fc6000000000c */
[----:B-1----:R-:W2:Y:S04]  /*1cbd0*/  LDL.LU R2, [R1+0x738] ;  /* 0x0007380001027983 */ /* 0x002ea80000300800 */
[----:B------:R-:W2:Y:S01]  /*1cbe0*/  LDL.LU R26, [R1+0x18] ;  /* 0x00001800011a7983 */ /* 0x000ea20000300800 */
[C---:B------:R-:W-:Y:S02]  /*1cbf0*/  IADD3 R13, R27.reuse, 0x40, RZ ;  /* 0x000000401b0d7810 */ /* 0x040fe40007ffe0ff */
[----:B------:R-:W-:Y:S02]  /*1cc00*/  IADD3 R9, R27, 0x43, RZ ;  /* 0x000000431b097810 */ /* 0x000fe40007ffe0ff */
[----:B------:R-:W-:Y:S02]  /*1cc10*/  LEA R8, P6, R0, R20, 0x1 ;  /* 0x0000001400087211 */ /* 0x000fe400078c08ff */
[----:B------:R-:W-:-:S02]  /*1cc20*/  ISETP.LT.AND P1, PT, R13, c[0x0][0x17c], !P0 ;  /* 0x00005f000d007a0c */ /* 0x000fc40004721270 */
[C---:B------:R-:W-:Y:S02]  /*1cc30*/  IADD3 R5, R0.reuse, c[0x0][0x198], RZ ;  /* 0x0000660000057a10 */ /* 0x040fe40007ffe0ff */
[----:B------:R-:W-:Y:S02]  /*1cc40*/  ISETP.LT.AND P3, PT, R9, c[0x0][0x17c], !P0 ;  /* 0x00005f0009007a0c */ /* 0x000fe40004761270 */
[-C--:B------:R-:W-:Y:S02]  /*1cc50*/  LEA.HI.X.SX32 R9, R0, R3.reuse, 0x1, P6 ;  /* 0x0000000300097211 */ /* 0x080fe400030f0eff */
[C---:B------:R-:W-:Y:S02]  /*1cc60*/  LEA R4, P6, R5.reuse, R20, 0x1 ;  /* 0x0000001405047211 */ /* 0x040fe400078c08ff */
[C---:B------:R-:W-:Y:S02]  /*1cc70*/  IADD3 R0, R5.reuse, c[0x0][0x198], RZ ;  /* 0x0000660005007a10 */ /* 0x040fe40007ffe0ff */
[----:B------:R-:W-:Y:S01]  /*1cc80*/  LEA.HI.X.SX32 R5, R5, R3, 0x1, P6 ;  /* 0x0000000305057211 */ /* 0x000fe200030f0eff */
[----:B------:R0:W-:Y:S01]  /*1cc90*/  @P2 STG.E.U16 [R8.64], R12 ;  /* 0x0000000c08002986 */ /* 0x0001e2000c101504 */
[----:B------:R-:W-:-:S04]  /*1cca0*/  IADD3 R13, R27, 0x42, RZ ;  /* 0x000000421b0d7810 */ /* 0x000fc80007ffe0ff */
[----:B------:R-:W-:Y:S02]  /*1ccb0*/  ISETP.LT.AND P4, PT, R13, c[0x0][0x17c], !P0 ;  /* 0x00005f000d007a0c */ /* 0x000fe40004781270 */
[C---:B0-----:R-:W-:Y:S02]  /*1ccc0*/  IADD3 R9, R27.reuse, 0x45, RZ ;  /* 0x000000451b097810 */ /* 0x041fe40007ffe0ff */
[----:B------:R-:W-:Y:S02]  /*1ccd0*/  LEA R8, P6, R0, R20, 0x1 ;  /* 0x0000001400087211 */ /* 0x000fe400078c08ff */
[----:B------:R-:W-:-:S04]  /*1cce0*/  IADD3 R13, R27, 0x44, RZ ;  /* 0x000000441b0d7810 */ /* 0x000fc80007ffe0ff */
[----:B------:R-:W-:Y:S01]  /*1ccf0*/  ISETP.LT.AND P2, PT, R13, c[0x0][0x17c], !P0 ;  /* 0x00005f000d007a0c */ /* 0x000fe20004741270 */
[----:B---3--:R0:W-:Y:S01]  /*1cd00*/  @P1 STG.E.U16 [R4.64], R24 ;  /* 0x0000001804001986 */ /* 0x0081e2000c101504 */
[----:B------:R-:W-:Y:S02]  /*1cd10*/  PRMT R12, R24, 0x7632, R12 ;  /* 0x00007632180c7816 */ /* 0x000fe4000000000c */
[----:B------:R-:W-:Y:S02]  /*1cd20*/  ISETP.LT.AND P1, PT, R9, c[0x0][0x17c], !P0 ;  /* 0x00005f0009007a0c */ /* 0x000fe40004721270 */
[C---:B------:R-:W-:Y:S02]  /*1cd30*/  LEA.HI.X.SX32 R9, R0.reuse, R3, 0x1, P6 ;  /* 0x0000000300097211 */ /* 0x040fe400030f0eff */
[----:B0-----:R-:W-:Y:S01]  /*1cd40*/  IADD3 R5, R0, c[0x0][0x198], RZ ;  /* 0x0000660000057a10 */ /* 0x001fe20007ffe0ff */
[----:B------:R-:W3:Y:S03]  /*1cd50*/  LDL.LU R24, [R1+0x88] ;  /* 0x0000880001187983 */ /* 0x000ee60000300800 */
[----:B------:R-:W-:-:S02]  /*1cd60*/  LEA R4, P6, R5, R20, 0x1 ;  /* 0x0000001405047211 */ /* 0x000fc400078c08ff */
[C---:B------:R-:W-:Y:S02]  /*1cd70*/  IADD3 R0, R5.reuse, c[0x0][0x198], RZ ;  /* 0x0000660005007a10 */ /* 0x040fe40007ffe0ff */
[----:B------:R-:W-:Y:S01]  /*1cd80*/  LEA.HI.X.SX32 R5, R5, R3, 0x1, P6 ;  /* 0x0000000305057211 */ /* 0x000fe200030f0eff */
[----:B------:R0:W-:Y:S04]  /*1cd90*/  @P5 STG.E.U16 [R8.64], R12 ;  /* 0x0000000c08005986 */ /* 0x0001e8000c101504 */
[----:B----4-:R1:W-:Y:S01]  /*1cda0*/  @P4 STG.E.U16 [R4.64], R25 ;  /* 0x0000001904004986 */ /* 0x0103e2000c101504 */
[----:B0-----:R-:W-:Y:S02]  /*1cdb0*/  IADD3 R9, R27, 0x47, RZ ;  /* 0x000000471b097810 */ /* 0x001fe40007ffe0ff */
[----:B------:R-:W-:-:S02]  /*1cdc0*/  LEA R8, P6, R0, R20, 0x1 ;  /* 0x0000001400087211 */ /* 0x000fc400078c08ff */
[----:B------:R-:W-:Y:S02]  /*1cdd0*/  PRMT R12, R25, 0x7632, R12 ;  /* 0x00007632190c7816 */ /* 0x000fe4000000000c */
[----:B------:R-:W-:Y:S02]  /*1cde0*/  ISETP.LT.AND P4, PT, R9, c[0x0][0x17c], !P0 ;  /* 0x00005f0009007a0c */ /* 0x000fe40004781270 */
[C---:B-1----:R-:W-:Y:S01]  /*1cdf0*/  IADD3 R5, R0.reuse, c[0x0][0x198], RZ ;  /* 0x0000660000057a10 */ /* 0x042fe20007ffe0ff */
[----:B------:R-:W4:Y:S01]  /*1ce00*/  LDL.LU R25, [R1+0x68] ;  /* 0x0000680001197983 */ /* 0x000f220000300800 */
[----:B------:R-:W-:Y:S02]  /*1ce10*/  LEA.HI.X.SX32 R9, R0, R3, 0x1, P6 ;  /* 0x0000000300097211 */ /* 0x000fe400030f0eff */
[C---:B------:R-:W-:Y:S02]  /*1ce20*/  LEA R4, P6, R5.reuse, R20, 0x1 ;  /* 0x0000001405047211 */ /* 0x040fe400078c08ff */
[----:B------:R-:W-:-:S02]  /*1ce30*/  IADD3 R0, R5, c[0x0][0x198], RZ ;  /* 0x0000660005007a10 */ /* 0x000fc40007ffe0ff */
[----:B------:R-:W-:Y:S01]  /*1ce40*/  LEA.HI.X.SX32 R5, R5, R3, 0x1, P6 ;  /* 0x0000000305057211 */ /* 0x000fe200030f0eff */
[----:B------:R0:W-:Y:S04]  /*1ce50*/  @P3 STG.E.U16 [R8.64], R12 ;  /* 0x0000000c08003986 */ /* 0x0001e8000c101504 */
[----:B--2---:R1:W-:Y:S01]  /*1ce60*/  @P2 STG.E.U16 [R4.64], R26 ;  /* 0x0000001a04002986 */ /* 0x0043e2000c101504 */
[----:B0-----:R-:W-:-:S03]  /*1ce70*/  PRMT R12, R26, 0x7632, R12 ;  /* 0x000076321a0c7816 */ /* 0x001fc6000000000c */
[----:B-1----:R-:W2:Y:S01]  /*1ce80*/  LDL.LU R26, [R1+0x8] ;  /* 0x00000800011a7983 */ /* 0x002ea20000300800 */
[C---:B------:R-:W-:Y:S02]  /*1ce90*/  IADD3 R13, R27.reuse, 0x46, RZ ;  /* 0x000000461b0d7810 */ /* 0x040fe40007ffe0ff */
[----:B------:R-:W-:Y:S02]  /*1cea0*/  IADD3 R9, R27, 0x49, RZ ;  /* 0x000000491b097810 */ /* 0x000fe40007ffe0ff */
[C---:B------:R-:W-:Y:S02]  /*1ceb0*/  LEA R8, P6, R0.reuse, R20, 0x1 ;  /* 0x0000001400087211 */ /* 0x040fe400078c08ff */
[----:B------:R-:W-:Y:S02]  /*1cec0*/  ISETP.LT.AND P5, PT, R13, c[0x0][0x17c], !P0 ;  /* 0x00005f000d007a0c */ /* 0x000fe400047a1270 */
[----:B------:R-:W-:Y:S02]  /*1ced0*/  IADD3 R5, R0, c[0x0][0x198], RZ ;  /* 0x0000660000057a10 */ /* 0x000fe40007ffe0ff */
[----:B------:R-:W-:-:S02]  /*1cee0*/  ISETP.LT.AND P2, PT, R9, c[0x0][0x17c], !P0 ;  /* 0x00005f0009007a0c */ /* 0x000fc40004741270 */
[-C--:B------:R-:W-:Y:S02]  /*1cef0*/  LEA.HI.X.SX32 R9, R0, R3.reuse, 0x1, P6 ;  /* 0x0000000300097211 */ /* 0x080fe400030f0eff */
[C---:B------:R-:W-:Y:S02]  /*1cf00*/  LEA R4, P6, R5.reuse, R20, 0x1 ;  /* 0x0000001405047211 */ /* 0x040fe400078c08ff */
[C---:B------:R-:W-:Y:S02]  /*1cf10*/  IADD3 R0, R5.reuse, c[0x0][0x198], RZ ;  /* 0x0000660005007a10 */ /* 0x040fe40007ffe0ff */
[----:B------:R-:W-:Y:S01]  /*1cf20*/  LEA.HI.X.SX32 R5, R5, R3, 0x1, P6 ;  /* 0x0000000305057211 */ /* 0x000fe200030f0eff */
[----:B------:R0:W-:Y:S01]  /*1cf30*/  @P1 STG.E.U16 [R8.64], R12 ;  /* 0x0000000c08001986 */ /* 0x0001e2000c101504 */
[----:B------:R-:W-:-:S03]  /*1cf40*/  IADD3 R13, R27, 0x48, RZ ;  /* 0x000000481b0d7810 */ /* 0x000fc60007ffe0ff */
[----:B------:R1:W-:Y:S01]  /*1cf50*/  @P5 STG.E.U16 [R4.64], R18 ;  /* 0x0000001204005986 */ /* 0x0003e2000c101504 */
[----:B------:R-:W-:Y:S02]  /*1cf60*/  ISETP.LT.AND P3, PT, R13, c[0x0][0x17c], !P0 ;  /* 0x00005f000d007a0c */ /* 0x000fe40004761270 */
[----:B0-----:R-:W-:Y:S02]  /*1cf70*/  IADD3 R9, R27, 0x4b, RZ ;  /* 0x0000004b1b097810 */ /* 0x001fe40007ffe0ff */
[C---:B------:R-:W-:Y:S02]  /*1cf80*/  LEA R8, P6, R0.reuse, R20, 0x1 ;  /* 0x0000001400087211 */ /* 0x040fe400078c08ff */
[C---:B-1----:R-:W-:Y:S02]  /*1cf90*/  IADD3 R5, R0.reuse, c[0x0][0x198], RZ ;  /* 0x0000660000057a10 */ /* 0x042fe40007ffe0ff */
[----:B------:R-:W-:Y:S02]  /*1cfa0*/  ISETP.LT.AND P5, PT, R9, c[0x0][0x17c], !P0 ;  /* 0x00005f0009007a0c */ /* 0x000fe400047a1270 */
[----:B------:R-:W-:-:S02]  /*1cfb0*/  LEA.HI.X.SX32 R9, R0, R3, 0x1, P6 ;  /* 0x0000000300097211 */ /* 0x000fc400030f0eff */
[C---:B------:R-:W-:Y:S02]  /*1cfc0*/  LEA R4, P6, R5.reuse, R20, 0x1 ;  /* 0x0000001405047211 */ /* 0x040fe400078c08ff */
[----:B------:R-:W-:Y:S02]  /*1cfd0*/  PRMT R18, R18, 0x7632, R18 ;  /* 0x0000763212127816 */ /* 0x000fe40000000012 */
[C---:B------:R-:W-:Y:S02]  /*1cfe0*/  IADD3 R0, R5.reuse, c[0x0][0x198], RZ ;  /* 0x0000660005007a10 */ /* 0x040fe40007ffe0ff */
[----:B------:R-:W-:Y:S01]  /*1cff0*/  LEA.HI.X.SX32 R5, R5, R3, 0x1, P6 ;  /* 0x0000000305057211 */ /* 0x000fe200030f0eff */
[----:B------:R0:W-:Y:S01]  /*1d000*/  @P4 STG.E.U16 [R8.64], R18 ;  /* 0x0000001208004986 */ /* 0x0001e2000c101504 */
[C---:B------:R-:W-:Y:S02]  /*1d010*/  IADD3 R13, R27.reuse, 0x4a, RZ ;  /* 0x0000004a1b0d7810 */ /* 0x040fe40007ffe0ff */
[----:B------:R-:W-:-:S02]  /*1d020*/  IADD3 R12, R27, 0x4c, RZ ;  /* 0x0000004c1b0c7810 */ /* 0x000fc40007ffe0ff */
[----:B------:R-:W-:Y:S02]  /*1d030*/  ISETP.LT.AND P1, PT, R13, c[0x0][0x17c], !P0 ;  /* 0x00005f000d007a0c */ /* 0x000fe40004721270 */
[----:B0-----:R-:W-:Y:S01]  /*1d040*/  IADD3 R9, R27, 0x4d, RZ ;  /* 0x0000004d1b097810 */ /* 0x001fe20007ffe0ff */
[----:B---3--:R0:W-:Y:S01]  /*1d050*/  @P3 STG.E.U16 [R4.64], R24 ;  /* 0x0000001804003986 */ /* 0x0081e2000c101504 */
[C---:B------:R-:W-:Y:S02]  /*1d060*/  LEA R8, P6, R0.reuse, R20, 0x1 ;  /* 0x0000001400087211 */ /* 0x040fe400078c08ff */
[----:B------:R-:W-:Y:S02]  /*1d070*/  ISETP.LT.AND P3, PT, R9, c[0x0][0x17c], !P0 ;  /* 0x00005f0009007a0c */ /* 0x000fe40004761270 */
[----:B------:R-:W-:Y:S02]  /*1d080*/  LEA.HI.X.SX32 R9, R0, R3, 0x1, P6 ;  /* 0x0000000300097211 */ /* 0x000fe400030f0eff */
[----:B------:R-:W-:-:S02]  /*1d090*/  ISETP.LT.AND P4, PT, R12, c[0x0][0x17c], !P0 ;  /* 0x00005f000c007a0c */ /* 0x000fc40004781270 */
[----:B0-----:R-:W-:Y:S02]  /*1d0a0*/  IADD3 R5, R0, c[0x0][0x198], RZ ;  /* 0x0000660000057a10 */ /* 0x001fe40007ffe0ff */
[----:B------:R-:W-:Y:S02]  /*1d0b0*/  PRMT R12, R24, 0x7632, R12 ;  /* 0x00007632180c7816 */ /* 0x000fe4000000000c */
[C---:B------:R-:W-:Y:S02]  /*1d0c0*/  LEA R4, P6, R5.reuse, R20, 0x1 ;  /* 0x0000001405047211 */ /* 0x040fe400078c08ff */
[C---:B------:R-:W-:Y:S02]  /*1d0d0*/  IADD3 R0, R5.reuse, c[0x0][0x198], RZ ;  /* 0x0000660005007a10 */ /* 0x040fe40007ffe0ff */
[----:B------:R-:W-:Y:S01]  /*1d0e0*/  LEA.HI.X.SX32 R5, R5, R3, 0x1, P6 ;  /* 0x0000000305057211 */ /* 0x000fe200030f0eff */
[----:B------:R0:W-:Y:S04]  /*1d0f0*/  @P2 STG.E.U16 [R8.64], R12 ;  /* 0x0000000c08002986 */ /* 0x0001e8000c101504 */
[----:B----4-:R1:W-:Y:S01]  /*1d100*/  @P1 STG.E.U16 [R4.64], R25 ;  /* 0x0000001904001986 */ /* 0x0103e2000c101504 */
[----:B0-----:R-:W-:-:S02]  /*1d110*/  IADD3 R9, R27, 0x4f, RZ ;  /* 0x0000004f1b097810 */ /* 0x001fc40007ffe0ff */
[CC--:B------:R-:W-:Y:S02]  /*1d120*/  LEA R8, P6, R0.reuse, R20.reuse, 0x1 ;  /* 0x0000001400087211 */ /* 0x0c0fe400078c08ff */
[----:B------:R-:W-:Y:S02]  /*1d130*/  PRMT R12, R25, 0x7632, R12 ;  /* 0x00007632190c7816 */ /* 0x000fe4000000000c */
[----:B------:R-:W-:Y:S02]  /*1d140*/  ISETP.LT.AND P1, PT, R9, c[0x0][0x17c], !P0 ;  /* 0x00005f0009007a0c */ /* 0x000fe40004721270 */
[C---:B-1----:R-:W-:Y:S01]  /*1d150*/  IADD3 R5, R0.reuse, c[0x0][0x198], RZ ;  /* 0x0000660000057a10 */ /* 0x042fe20007ffe0ff */
[----:B------:R-:W3:Y:S01]  /*1d160*/  LDL.LU R25, [R1+0x98] ;  /* 0x0000980001197983 */ /* 0x000ee20000300800 */
[----:B------:R-:W-:Y:S02]  /*1d170*/  LEA.HI.X.SX32 R9, R0, R3, 0x1, P6 ;  /* 0x0000000300097211 */ /* 0x000fe400030f0eff */
[----:B------:R-:W-:-:S02]  /*1d180*/  LEA R4, P6, R5, R20, 0x1 ;  /* 0x0000001405047211 */ /* 0x000fc400078c08ff */
[C---:B------:R-:W-:Y:S02]  /*1d190*/  IADD3 R0, R5.reuse, c[0x0][0x198], RZ ;  /* 0x0000660005007a10 */ /* 0x040fe40007ffe0ff */
[----:B------:R-:W-:Y:S01]  /*1d1a0*/  LEA.HI.X.SX32 R5, R5, R3, 0x1, P6 ;  /* 0x0000000305057211 */ /* 0x000fe200030f0eff */
[----:B------:R0:W-:Y:S04]  /*1d1b0*/  @P5 STG.E.U16 [R8.64], R12 ;  /* 0x0000000c08005986 */ /* 0x0001e8000c101504 */
[----:B--2---:R1:W-:Y:S01]  /*1d1c0*/  @P4 STG.E.U16 [R4.64], R26 ;  /* 0x0000001a04004986 */ /* 0x0043e2000c101504 */
[----:B0-----:R-:W-:-:S03]  /*1d1d0*/  PRMT R12, R26, 0x7632, R12 ;  /* 0x000076321a0c7816 */ /* 0x001fc6000000000c */
[----:B-1----:R-:W2:Y:S01]  /*1d1e0*/  LDL.LU R26, [R1+0x38] ;  /* 0x00003800011a7983 */ /* 0x002ea20000300800 */
[C---:B------:R-:W-:Y:S02]  /*1d1f0*/  IADD3 R13, R27.reuse, 0x4e, RZ ;  /* 0x0000004e1b0d7810 */ /* 0x040fe40007ffe0ff */
[----:B------:R-:W-:Y:S01]  /*1d200*/  IADD3 R9, R27, 0x51, RZ ;  /* 0x000000511b097810 */ /* 0x000fe20007ffe0ff */
[----:B------:R-:W4:Y:S01]  /*1d210*/  LDL.LU R24, [R1+0x78] ;  /* 0x0000780001187983 */ /* 0x000f220000300800 */
        /* <DEDUP_REMOVED lines=19> */
[----:B------:R-:W-:Y:S02]  /*1d350*/  IADD3 R0, R5, c[0x0][0x198], RZ ;  /* 0x0000660005007a10 */ /* 0x000fe40007ffe0ff */
[----:B------:R-:W-:Y:S02]  /*1d360*/  IADD3 R12, R27, 0x54, RZ ;  /* 0x000000541b0c7810 */ /* 0x000fe40007ffe0ff */
[----:B------:R-:W-:Y:S01]  /*1d370*/  LEA.HI.X.SX32 R5, R5, R3, 0x1, P6 ;  /* 0x0000000305057211 */ /* 0x000fe200030f0eff */
[----:B------:R0:W-:Y:S01]  /*1d380*/  @P1 STG.E.U16 [R8.64], R14 ;  /* 0x0000000e08001986 */ /* 0x0001e2000c101504 */
[----:B------:R-:W-:-:S02]  /*1d390*/  IADD3 R13, R27, 0x52, RZ ;  /* 0x000000521b0d7810 */ /* 0x000fc40007ffe0ff */
[----:B------:R-:W-:Y:S02]  /*1d3a0*/  ISETP.LT.AND P1, PT, R12, c[0x0][0x17c], !P0 ;  /* 0x00005f000c007a0c */ /* 0x000fe40004721270 */
[----:B------:R-:W-:Y:S02]  /*1d3b0*/  ISETP.LT.AND P3, PT, R13, c[0x0][0x17c], !P0 ;  /* 0x00005f000d007a0c */ /* 0x000fe40004761270 */
[----:B0-----:R-:W-:Y:S02]  /*1d3c0*/  IADD3 R9, R27, 0x55, RZ ;  /* 0x000000551b097810 */ /* 0x001fe40007ffe0ff */
[----:B------:R-:W-:Y:S01]  /*1d3d0*/  LEA R8, P6, R0, R20, 0x1 ;  /* 0x0000001400087211 */ /* 0x000fe200078c08ff */
[----:B---3--:R0:W-:Y:S01]  /*1d3e0*/  @P5 STG.E.U16 [R4.64], R25 ;  /* 0x0000001904005986 */ /* 0x0081e2000c101504 */
[----:B------:R-:W-:Y:S02]  /*1d3f0*/  PRMT R12, R25, 0x7632, R12 ;  /* 0x00007632190c7816 */ /* 0x000fe4000000000c */
[----:B------:R-:W-:-:S02]  /*1d400*/  ISETP.LT.AND P5, PT, R9, c[0x0][0x17c], !P0 ;  /* 0x00005f0009007a0c */ /* 0x000fc400047a1270 */
[CC--:B------:R-:W-:Y:S02]  /*1d410*/  LEA.HI.X.SX32 R9, R0.reuse, R3.reuse, 0x1, P6 ;  /* 0x0000000300097211 */ /* 0x0c0fe400030f0eff */
[----:B0-----:R-:W-:Y:S01]  /*1d420*/  IADD3 R5, R0, c[0x0][0x198], RZ ;  /* 0x0000660000057a10 */ /* 0x001fe20007ffe0ff */
[----:B------:R-:W3:Y:S03]  /*1d430*/  LDL.LU R25, [R1+0x28] ;  /* 0x0000280001197983 */ /* 0x000ee60000300800 */
[C---:B------:R-:W-:Y:S02]  /*1d440*/  LEA R4, P6, R5.reuse, R20, 0x1 ;  /* 0x0000001405047211 */ /* 0x040fe400078c08ff */
[C---:B------:R-:W-:Y:S02]  /*1d450*/  IADD3 R0, R5.reuse, c[0x0][0x198], RZ ;  /* 0x0000660005007a10 */ /* 0x040fe40007ffe0ff */
[----:B------:R-:W-:Y:S01]  /*1d460*/  LEA.HI.X.SX32 R5, R5, R3, 0x1, P6 ;  /* 0x0000000305057211 */ /* 0x000fe200030f0eff */
[----:B------:R0:W-:Y:S04]  /*1d470*/  @P4 STG.E.U16 [R8.64], R12 ;  /* 0x0000000c08004986 */ /* 0x0001e8000c101504 */
[----:B--2---:R1:W-:Y:S01]  /*1d480*/  @P3 STG.E.U16 [R4.64], R26 ;  /* 0x0000001a04003986 */ /* 0x0043e2000c101504 */
[----:B0-----:R-:W-:-:S03]  /*1d490*/  PRMT R12, R26, 0x7632, R12 ;  /* 0x000076321a0c7816 */ /* 0x001fc6000000000c */
[----:B-1----:R-:W2:Y:S01]  /*1d4a0*/  LDL.LU R26, [R1+0xf8] ;  /* 0x0000f800011a7983 */ /* 0x002ea20000300800 */
[----:B------:R-:W-:Y:S02]  /*1d4b0*/  IADD3 R9, R27, 0x57, RZ ;  /* 0x000000571b097810 */ /* 0x000fe40007ffe0ff */
[CC--:B------:R-:W-:Y:S02]  /*1d4c0*/  LEA R8, P6, R0.reuse, R20.reuse, 0x1 ;  /* 0x0000001400087211 */ /* 0x0c0fe400078c08ff */
[C---:B------:R-:W-:Y:S02]  /*1d4d0*/  IADD3 R5, R0.reuse, c[0x0][0x198], RZ ;  /* 0x0000660000057a10 */ /* 0x040fe40007ffe0ff */
[----:B------:R-:W-:Y:S02]  /*1d4e0*/  ISETP.LT.AND P3, PT, R9, c[0x0][0x17c], !P0 ;  /* 0x00005f0009007a0c */ /* 0x000fe40004761270 */
[----:B------:R-:W-:Y:S02]  /*1d4f0*/  LEA.HI.X.SX32 R9, R0, R3, 0x1, P6 ;  /* 0x0000000300097211 */ /* 0x000fe400030f0eff */
[----:B------:R-:W-:-:S02]  /*1d500*/  LEA R4, P6, R5, R20, 0x1 ;  /* 0x0000001405047211 */ /* 0x000fc400078c08ff */
        /* <DEDUP_REMOVED lines=24> */
[CC--:B------:R-:W-:Y:S02]  /*1d690*/  LEA R4, P6, R5.reuse, R20.reuse, 0x1 ;  /* 0x0000001405047211 */ /* 0x0c0fe400078c08ff */
[----:B------:R-:W-:Y:S02]  /*1d6a0*/  PRMT R6, R6, 0x7632, R6 ;  /* 0x0000763206067816 */ /* 0x000fe40000000006 */
[C---:B------:R-:W-:Y:S02]  /*1d6b0*/  IADD3 R0, R5.reuse, c[0x0][0x198], RZ ;  /* 0x0000660005007a10 */ /* 0x040fe40007ffe0ff */
[----:B------:R-:W-:Y:S02]  /*1d6c0*/  LEA.HI.X.SX32 R5, R5, R3, 0x1, P6 ;  /* 0x0000000305057211 */ /* 0x000fe400030f0eff */
[----:B------:R-:W-:Y:S01]  /*1d6d0*/  IADD3 R12, R27, 0x5a, RZ ;  /* 0x0000005a1b0c7810 */ /* 0x000fe20007ffe0ff */
[----:B------:R0:W-:Y:S03]  /*1d6e0*/  @P3 STG.E.U16 [R8.64], R6 ;  /* 0x0000000608003986 */ /* 0x0001e6000c101504 */
[----:B------:R-:W-:Y:S01]  /*1d6f0*/  ISETP.LT.AND P5, PT, R12, c[0x0][0x17c], !P0 ;  /* 0x00005f000c007a0c */ /* 0x000fe200047a1270 */
[----:B----4-:R1:W-:Y:S01]  /*1d700*/  @P2 STG.E.U16 [R4.64], R24 ;  /* 0x0000001804002986 */ /* 0x0103e2000c101504 */
[----:B0-----:R-:W-:-:S02]  /*1d710*/  LEA R8, P6, R0, R20, 0x1 ;  /* 0x0000001400087211 */ /* 0x001fc400078c08ff */
[----:B------:R-:W-:Y:S02]  /*1d720*/  IADD3 R6, R27, 0x5d, RZ ;  /* 0x0000005d1b067810 */ /* 0x000fe40007ffe0ff */
[C---:B-1----:R-:W-:Y:S02]  /*1d730*/  IADD3 R5, R0.reuse, c[0x0][0x198], RZ ;  /* 0x0000660000057a10 */ /* 0x042fe40007ffe0ff */
[----:B------:R-:W-:Y:S02]  /*1d740*/  LEA.HI.X.SX32 R9, R0, R3, 0x1, P6 ;  /* 0x0000000300097211 */ /* 0x000fe400030f0eff */
[----:B------:R-:W-:Y:S02]  /*1d750*/  LEA R4, P6, R5, R20, 0x1 ;  /* 0x0000001405047211 */ /* 0x000fe400078c08ff */
[----:B------:R-:W-:Y:S02]  /*1d760*/  ISETP.LT.AND P2, PT, R6, c[0x0][0x17c], !P0 ;  /* 0x00005f0006007a0c */ /* 0x000fe40004741270 */
[----:B------:R-:W-:-:S02]  /*1d770*/  PRMT R6, R24, 0x7632, R6 ;  /* 0x0000763218067816 */ /* 0x000fc40000000006 */
[C---:B------:R-:W-:Y:S01]  /*1d780*/  IADD3 R0, R5.reuse, c[0x0][0x198], RZ ;  /* 0x0000660005007a10 */ /* 0x040fe20007ffe0ff */
[----:B------:R-:W4:Y:S01]  /*1d790*/  LDL.LU R24, [R1+0x4c] ;  /* 0x00004c0001187983 */ /* 0x000f220000300800 */
[----:B------:R-:W-:Y:S02]  /*1d7a0*/  LEA.HI.X.SX32 R5, R5, R3, 0x1, P6 ;  /* 0x0000000305057211 */ /* 0x000fe400030f0eff */
[----:B------:R-:W-:Y:S01]  /*1d7b0*/  IADD3 R10, R27, 0x5c, RZ ;  /* 0x0000005c1b0a7810 */ /* 0x000fe20007ffe0ff */
[----:B------:R0:W-:Y:S03]  /*1d7c0*/  @P1 STG.E.U16 [R8.64], R6 ;  /* 0x0000000608001986 */ /* 0x0001e6000c101504 */
[----:B------:R-:W-:Y:S01]  /*1d7d0*/  ISETP.LT.AND P3, PT, R10, c[0x0][0x17c], !P0 ;  /* 0x00005f000a007a0c */ /* 0x000fe20004761270 */
[----:B---3--:R1:W-:Y:S01]  /*1d7e0*/  @P5 STG.E.U16 [R4.64], R25 ;  /* 0x0000001904005986 */ /* 0x0083e2000c101504 */
        /* <DEDUP_REMOVED lines=8> */
[----:B------:R-:W3:Y:S01]  /*1d870*/  LDL.LU R25, [R1+0x5c] ;  /* 0x00005c0001197983 */ /* 0x000ee20000300800 */
[----:B------:R-:W-:Y:S02]  /*1d880*/  LEA.HI.X.SX32 R5, R5, R3, 0x1, P6 ;  /* 0x0000000305057211 */ /* 0x000fe400030f0eff */
[C---:B------:R-:W-:Y:S01]  /*1d890*/  IADD3 R10, R27.reuse, 0x5e, RZ ;  /* 0x0000005e1b0a7810 */ /* 0x040fe20007ffe0ff */
[----:B------:R0:W-:Y:S03]  /*1d8a0*/  @P4 STG.E.U16 [R8.64], R6 ;  /* 0x0000000608004986 */ /* 0x0001e6000c101504 */
[----:B------:R-:W-:Y:S02]  /*1d8b0*/  ISETP.LT.AND P1, PT, R10, c[0x0][0x17c], !P0 ;  /* 0x00005f000a007a0c */ /* 0x000fe40004721270 */
[----:B0-----:R-:W-:-:S02]  /*1d8c0*/  IADD3 R6, R27, 0x61, RZ ;  /* 0x000000611b067810 */ /* 0x001fc40007ffe0ff */
[----:B------:R-:W-:-:S04]  /*1d8d0*/  LEA R8, P6, R0, R20, 0x1 ;  /* 0x0000001400087211 */ /* 0x000fc800078c08ff */
[----:B------:R-:W-:Y:S01]  /*1d8e0*/  LEA.HI.X.SX32 R9, R0, R3, 0x1, P6 ;  /* 0x0000000300097211 */ /* 0x000fe200030f0eff */
[----:B--2---:R0:W-:Y:S01]  /*1d8f0*/  @P3 STG.E.U16 [R4.64], R26 ;  /* 0x0000001a04003986 */ /* 0x0041e2000c101504 */
[----:B------:R-:W-:Y:S02]  /*1d900*/  ISETP.LT.AND P3, PT, R6, c[0x0][0x17c], !P0 ;  /* 0x00005f0006007a0c */ /* 0x000fe40004761270 */
[----:B------:R-:W-:Y:S02]  /*1d910*/  PRMT R6, R26, 0x7632, R6 ;  /* 0x000076321a067816 */ /* 0x000fe40000000006 */
[----:B0-----:R-:W-:-:S04]  /*1d920*/  IADD3 R5, R0, c[0x0][0x198], RZ ;  /* 0x0000660000057a10 */ /* 0x001fc80007ffe0ff */
[C---:B------:R-:W-:Y:S02]  /*1d930*/  LEA R4, P6, R5.reuse, R20, 0x1 ;  /* 0x0000001405047211 */ /* 0x040fe400078c08ff */
[C---:B------:R-:W-:Y:S01]  /*1d940*/  IADD3 R0, R5.reuse, c[0x0][0x198], RZ ;  /* 0x0000660005007a10 */ /* 0x040fe20007ffe0ff */
[----:B------:R0:W-:Y:S01]  /*1d950*/  @P2 STG.E.U16 [R8.64], R6 ;  /* 0x0000000608002986 */ /* 0x0001e2000c101504 */
[----:B------:R-:W-:-:S05]  /*1d960*/  LEA.HI.X.SX32 R5, R5, R3, 0x1, P6 ;  /* 0x0000000305057211 */ /* 0x000fca00030f0eff */
[----:B------:R1:W-:Y:S01]  /*1d970*/  @P1 STG.E.U16 [R4.64], R28 ;  /* 0x0000001c04001986 */ /* 0x0003e2000c101504 */
[----:B0-----:R-:W-:-:S04]  /*1d980*/  IADD3 R6, R27, 0x63, RZ ;  /* 0x000000631b067810 */ /* 0x001fc80007ffe0ff */
[----:B------:R-:W-:Y:S02]  /*1d990*/  ISETP.LT.AND P1, PT, R6, c[0x0][0x17c], !P0 ;  /* 0x00005f0006007a0c */ /* 0x000fe40004721270 */
[----:B------:R-:W-:Y:S02]  /*1d9a0*/  PRMT R6, R28, 0x7632, R6 ;  /* 0x000076321c067816 */ /* 0x000fe40000000006 */
[----:B-1----:R-:W2:Y:S04]  /*1d9b0*/  LDL.LU R28, [R1+0x734] ;  /* 0x00073400011c7983 */ /* 0x002ea80000300800 */
[----:B------:R-:W2:Y:S01]  /*1d9c0*/  LDL.LU R26, [R1+0x1c] ;  /* 0x00001c00011a7983 */ /* 0x000ea20000300800 */
[----:B------:R-:W-:Y:S02]  /*1d9d0*/  IADD3 R10, R27, 0x60, RZ ;  /* 0x000000601b0a7810 */ /* 0x000fe40007ffe0ff */
[----:B------:R-:W-:-:S02]  /*1d9e0*/  LEA R8, P6, R0, R20, 0x1 ;  /* 0x0000001400087211 */ /* 0x000fc400078c08ff */
[----:B------:R-:W-:Y:S02]  /*1d9f0*/  ISETP.LT.AND P4, PT, R10, c[0x0][0x17c], !P0 ;  /* 0x00005f000a007a0c */ /* 0x000fe40004781270 */
[C---:B------:R-:W-:Y:S02]  /*1da00*/  IADD3 R5, R0.reuse, c[0x0][0x198], RZ ;  /* 0x0000660000057a10 */ /* 0x040fe40007ffe0ff */
[-C--:B------:R-:W-:Y:S02]  /*1da10*/  LEA.HI.X.SX32 R9, R0, R3.reuse, 0x1, P6 ;  /* 0x0000000300097211 */ /* 0x080fe400030f0eff */
[C---:B------:R-:W-:Y:S02]  /*1da20*/  LEA R4, P6, R5.reuse, R20, 0x1 ;  /* 0x0000001405047211 */ /* 0x040fe400078c08ff */
[C---:B------:R-:W-:Y:S02]  /*1da30*/  IADD3 R0, R5.reuse, c[0x0][0x198], RZ ;  /* 0x0000660005007a10 */ /* 0x040fe40007ffe0ff */
[----:B------:R-:W-:-:S02]  /*1da40*/  LEA.HI.X.SX32 R5, R5, R3, 0x1, P6 ;  /* 0x0000000305057211 */ /* 0x000fc400030f0eff */
[C---:B------:R-:W-:Y:S01]  /*1da50*/  IADD3 R10, R27.reuse, 0x62, RZ ;  /* 0x000000621b0a7810 */ /* 0x040fe20007ffe0ff */
[----:B------:R0:W-:Y:S03]  /*1da60*/  @P5 STG.E.U16 [R8.64], R6 ;  /* 0x0000000608005986 */ /* 0x0001e6000c101504 */
[----:B------:R-:W-:Y:S02]  /*1da70*/  ISETP.LT.AND P2, PT, R10, c[0x0][0x17c], !P0 ;  /* 0x00005f000a007a0c */ /* 0x000fe40004741270 */
[C---:B------:R-:W-:Y:S02]  /*1da80*/  IADD3 R10, R27.reuse, 0x64, RZ ;  /* 0x000000641b0a7810 */ /* 0x040fe40007ffe0ff */
[----:B0-----:R-:W-:Y:S02]  /*1da90*/  IADD3 R6, R27, 0x65, RZ ;  /* 0x000000651b067810 */ /* 0x001fe40007ffe0ff */
[----:B------:R-:W-:-:S02]  /*1daa0*/  LEA R8, P6, R0, R20, 0x1 ;  /* 0x0000001400087211 */ /* 0x000fc400078c08ff */
[----:B------:R-:W-:Y:S02]  /*1dab0*/  ISETP.LT.AND P5, PT, R10, c[0x0][0x17c], !P0 ;  /* 0x00005f000a007a0c */ /* 0x000fe400047a1270 */
[----:B------:R-:W-:Y:S02]  /*1dac0*/  LEA.HI.X.SX32 R9, R0, R3, 0x1, P6 ;  /* 0x0000000300097211 */ /* 0x000fe400030f0eff */
[C---:B------:R-:W-:Y:S02]  /*1dad0*/  IADD3 R10, R27.reuse, 0x66, RZ ;  /* 0x000000661b0a7810 */ /* 0x040fe40007ffe0ff */
[----:B------:R-:W-:Y:S01]  /*1dae0*/  IADD3 R12, R27, 0x67, RZ ;  /* 0x000000671b0c7810 */ /* 0x000fe20007ffe0ff */
[----:B----4-:R0:W-:Y:S01]  /*1daf0*/  @P4 STG.E.U16 [R4.64], R24 ;  /* 0x0000001804004986 */ /* 0x0101e2000c101504 */
[----:B------:R-:W-:Y:S02]  /*1db00*/  ISETP.LT.AND P4, PT, R6, c[0x0][0x17c], !P0 ;  /* 0x00005f0006007a0c */ /* 0x000fe40004781270 */
[----:B------:R-:W-:-:S02]  /*1db10*/  PRMT R6, R24, 0x7632, R6 ;  /* 0x0000763218067816 */ /* 0x000fc40000000006 */
[----:B0-----:R-:W-:-:S04]  /*1db20*/  IADD3 R5, R0, c[0x0][0x198], RZ ;  /* 0x0000660000057a10 */ /* 0x001fc80007ffe0ff */
[CC--:B------:R-:W-:Y:S02]  /*1db30*/  LEA R4, P6, R5.reuse, R20.reuse, 0x1 ;  /* 0x0000001405047211 */ /* 0x0c0fe400078c08ff */
[C---:B------:R-:W-:Y:S01]  /*1db40*/  IADD3 R0, R5.reuse, c[0x0][0x198], RZ ;  /* 0x0000660005007a10 */ /* 0x040fe20007ffe0ff */
[----:B------:R0:W-:Y:S01]  /*1db50*/  @P3 STG.E.U16 [R8.64], R6 ;  /* 0x0000000608003986 */ /* 0x0001e2000c101504 */
[----:B------:R-:W-:Y:S02]  /*1db60*/  LEA.HI.X.SX32 R5, R5, R3, 0x1, P6 ;  /* 0x0000000305057211 */ /* 0x000fe400030f0eff */
[----:B------:R-:W-:Y:S02]  /*1db70*/  ISETP.LT.AND P3, PT, R10, c[0x0][0x17c], !P0 ;  /* 0x00005f000a007a0c */ /* 0x000fe40004761270 */
[C---:B------:R-:W-:Y:S02]  /*1db80*/  IADD3 R10, R0.reuse, c[0x0][0x198], RZ ;  /* 0x00006600000a7a10 */ /* 0x040fe40007ffe0ff */
[----:B0-----:R-:W-:Y:S01]  /*1db90*/  LEA R8, P6, R0, R20, 0x1 ;  /* 0x0000001400087211 */ /* 0x001fe200078c08ff */
[----:B---3--:R0:W-:Y:S01]  /*1dba0*/  @P2 STG.E.U16 [R4.64], R25 ;  /* 0x0000001904002986 */ /* 0x0081e2000c101504 */
[----:B------:R-:W-:-:S02]  /*1dbb0*/  PRMT R13, R25, 0x7632, R13 ;  /* 0x00007632190d7816 */ /* 0x000fc4000000000d */
[----:B------:R-:W-:Y:S02]  /*1dbc0*/  LEA.HI.X.SX32 R9, R0, R3, 0x1, P6 ;  /* 0x0000000300097211 */ /* 0x000fe400030f0eff */
[----:B------:R-:W-:Y:S02]  /*1dbd0*/  ISETP.LT.AND P2, PT, R12, c[0x0][0x17c], !P0 ;  /* 0x00005f000c007a0c */ /* 0x000fe40004741270 */
[----:B------:R-:W-:Y:S01]  /*1dbe0*/  IADD3 R12, R27, 0x68, RZ ;  /* 0x000000681b0c7810 */ /* 0x000fe20007ffe0ff */
[----:B0-----:R-:W3:Y:S01]  /*1dbf0*/  LDL.LU R25, [R1+0x8c] ;  /* 0x00008c0001197983 */ /* 0x001ee20000300800 */
[----:B------:R-:W-:-:S04]  /*1dc00*/  LEA R4, P6, R10, R20, 0x1 ;  /* 0x000000140a047211 */ /* 0x000fc800078c08ff */
[----:B------:R-:W-:Y:S01]  /*1dc10*/  LEA.HI.X.SX32 R5, R10, R3, 0x1, P6 ;  /* 0x000000030a057211 */ /* 0x000fe200030f0eff */
[----:B------:R-:W-:Y:S01]  /*1dc20*/  @P1 STG.E.U16 [R8.64], R13 ;  /* 0x0000000d08001986 */ /* 0x000fe2000c101504 */
[----:B------:R-:W-:-:S03]  /*1dc30*/  ISETP.LT.AND P1, PT, R12, c[0x0][0x17c], !P0 ;  /* 0x00005f000c007a0c */ /* 0x000fc60004721270 */
[----:B--2---:R0:W-:Y:S01]  /*1dc40*/  @P5 STG.E.U16 [R4.64], R26 ;  /* 0x0000001a04005986 */ /* 0x0041e2000c101504 */
[----:B------:R-:W-:-:S03]  /*1dc50*/  PRMT R12, R26, 0x7632, R12 ;  /* 0x000076321a0c7816 */ /* 0x000fc6000000000c */
[----:B0-----:R-:W2:Y:S01]  /*1dc60*/  LDL.LU R26, [R1+0x6c] ;  /* 0x00006c00011a7983 */ /* 0x001ea20000300800 */
[----:B------:R-:W-:Y:S02]  /*1dc70*/  IADD3 R0, R10, c[0x0][0x198], RZ ;  /* 0x000066000a007a10 */ /* 0x000fe40007ffe0ff */
[----:B------:R-:W-:Y:S02]  /*1dc80*/  IADD3 R10, R27, 0x69, RZ ;  /* 0x000000691b0a7810 */ /* 0x000fe40007ffe0ff */
[C---:B------:R-:W-:Y:S02]  /*1dc90*/  LEA R8, P6, R0.reuse, R20, 0x1 ;  /* 0x0000001400087211 */ /* 0x040fe400078c08ff */
[C---:B------:R-:W-:Y:S02]  /*1dca0*/  IADD3 R6, R0.reuse, c[0x0][0x198], RZ ;  /* 0x0000660000067a10 */ /* 0x040fe40007ffe0ff */
[----:B------:R-:W-:Y:S02]  /*1dcb0*/  LEA.HI.X.SX32 R9, R0, R3, 0x1, P6 ;  /* 0x0000000300097211 */ /* 0x000fe400030f0eff */
[----:B------:R-:W-:-:S02]  /*1dcc0*/  ISETP.LT.AND P5, PT, R10, c[0x0][0x17c], !P0 ;  /* 0x00005f000a007a0c */ /* 0x000fc400047a1270 */
[C---:B------:R-:W-:Y:S02]  /*1dcd0*/  LEA R4, P6, R6.reuse, R20, 0x1 ;  /* 0x0000001406047211 */ /* 0x040fe400078c08ff */
[C---:B------:R-:W-:Y:S02]  /*1dce0*/  IADD3 R10, R27.reuse, 0x6a, RZ ;  /* 0x0000006a1b0a7810 */ /* 0x040fe40007ffe0ff */
[C---:B------:R-:W-:Y:S01]  /*1dcf0*/  IADD3 R0, R6.reuse, c[0x0][0x198], RZ ;  /* 0x0000660006007a10 */ /* 0x040fe20007ffe0ff */
[----:B------:R0:W-:Y:S01]  /*1dd00*/  @P4 STG.E.U16 [R8.64], R12 ;  /* 0x0000000c08004986 */ /* 0x0001e2000c101504 */
[----:B------:R-:W-:Y:S02]  /*1dd10*/  LEA.HI.X.SX32 R5, R6, R3, 0x1, P6 ;  /* 0x0000000306057211 */ /* 0x000fe400030f0eff */
[----:B------:R-:W-:Y:S02]  /*1dd20*/  ISETP.LT.AND P4, PT, R10, c[0x0][0x17c], !P0 ;  /* 0x00005f000a007a0c */ /* 0x000fe40004781270 */
[----:B------:R-:W-:-:S02]  /*1dd30*/  IADD3 R10, R27, 0x6b, RZ ;  /* 0x0000006b1b0a7810 */ /* 0x000fc40007ffe0ff */
[C---:B------:R-:W-:Y:S01]  /*1dd40*/  IADD3 R6, R0.reuse, c[0x0][0x198], RZ ;  /* 0x0000660000067a10 */ /* 0x040fe20007ffe0ff */
[----:B------:R1:W-:Y:S01]  /*1dd50*/  @P3 STG.E.U16 [R4.64], R19 ;  /* 0x0000001304003986 */ /* 0x0003e2000c101504 */
[CC--:B0-----:R-:W-:Y:S02]  /*1dd60*/  LEA R8, P6, R0.reuse, R20.reuse, 0x1 ;  /* 0x0000001400087211 */ /* 0x0c1fe400078c08ff */
[----:B------:R-:W-:Y:S02]  /*1dd70*/  PRMT R13, R19, 0x7632, R13 ;  /* 0x00007632130d7816 */ /* 0x000fe4000000000d */
[----:B------:R-:W-:Y:S02]  /*1dd80*/  LEA.HI.X.SX32 R9, R0, R3, 0x1, P6 ;  /* 0x0000000300097211 */ /* 0x000fe400030f0eff */
[----:B------:R-:W-:Y:S02]  /*1dd90*/  ISETP.LT.AND P3, PT, R10, c[0x0][0x17c], !P0 ;  /* 0x00005f000a007a0c */ /* 0x000fe40004761270 */
[----:B-1----:R-:W-:-:S02]  /*1dda0*/  LEA R4, P6, R6, R20, 0x1 ;  /* 0x0000001406047211 */ /* 0x002fc400078c08ff */
[----:B------:R-:W-:Y:S02]  /*1ddb0*/  IADD3 R10, R27, 0x6c, RZ ;  /* 0x0000006c1b0a7810 */ /* 0x000fe40007ffe0ff */
[C---:B------:R-:W-:Y:S01]  /*1ddc0*/  IADD3 R0, R6.reuse, c[0x0][0x198], RZ ;  /* 0x0000660006007a10 */ /* 0x040fe20007ffe0ff */
[----:B------:R0:W-:Y:S01]  /*1ddd0*/  @P2 STG.E.U16 [R8.64], R13 ;  /* 0x0000000d08002986 */ /* 0x0001e2000c101504 */
[----:B------:R-:W-:Y:S02]  /*1dde0*/  LEA.HI.X.SX32 R5, R6, R3, 0x1, P6 ;  /* 0x0000000306057211 */ /* 0x000fe400030f0eff */
[----:B------:R-:W-:Y:S02]  /*1ddf0*/  ISETP.LT.AND P2, PT, R10, c[0x0][0x17c], !P0 ;  /* 0x00005f000a007a0c */ /* 0x000fe40004741270 */
[C---:B------:R-:W-:Y:S02]  /*1de00*/  IADD3 R10, R0.reuse, c[0x0][0x198], RZ ;  /* 0x00006600000a7a10 */ /* 0x040fe40007ffe0ff */
[----:B0-----:R-:W-:-:S04]  /*1de10*/  LEA R8, P6, R0, R20, 0x1 ;  /* 0x0000001400087211 */ /* 0x001fc800078c08ff */
[----:B------:R-:W-:Y:S02]  /*1de20*/  LEA.HI.X.SX32 R9, R0, R3, 0x1, P6 ;  /* 0x0000000300097211 */ /* 0x000fe400030f0eff */
[----:B------:R-:W-:Y:S01]  /*1de30*/  IADD3 R0, R10, c[0x0][0x198], RZ ;  /* 0x000066000a007a10 */ /* 0x000fe20007ffe0ff */
[----:B------:R-:W-:Y:S01]  /*1de40*/  STL [R1+0x728], R16 ;  /* 0x0007281001007387 */ /* 0x000fe20000100800 */
[----:B---3--:R-:W-:-:S03]  /*1de50*/  PRMT R12, R25, 0x7632, R12 ;  /* 0x00007632190c7816 */ /* 0x008fc6000000000c */
[----:B------:R0:W-:Y:S04]  /*1de60*/  @P1 STG.E.U16 [R4.64], R25 ;  /* 0x0000001904001986 */ /* 0x0001e8000c101504 */
[----:B------:R1:W-:Y:S01]  /*1de70*/  @P5 STG.E.U16 [R8.64], R12 ;  /* 0x0000000c08005986 */ /* 0x0003e2000c101504 */
[----:B--2---:R-:W-:-:S03]  /*1de80*/  PRMT R13, R26, 0x7632, R13 ;  /* 0x000076321a0d7816 */ /* 0x004fc6000000000d */
[----:B------:R-:W-:Y:S01]  /*1de90*/  LDS.128 R16, [R28] ;  /* 0x000000001c107984 */ /* 0x000fe20000000c00 */
[----:B0-----:R-:W-:-:S04]  /*1dea0*/  LEA R4, P6, R10, R20, 0x1 ;  /* 0x000000140a047211 */ /* 0x001fc800078c08ff */
[-C--:B------:R-:W-:Y:S02]  /*1deb0*/  LEA.HI.X.SX32 R5, R10, R3.reuse, 0x1, P6 ;  /* 0x000000030a057211 */ /* 0x080fe400030f0eff */
[CC--:B-1----:R-:W-:Y:S02]  /*1dec0*/  LEA R8, P6, R0.reuse, R20.reuse, 0x1 ;  /* 0x0000001400087211 */ /* 0x0c2fe400078c08ff */
[C---:B------:R-:W-:Y:S01]  /*1ded0*/  IADD3 R10, R0.reuse, c[0x0][0x198], RZ ;  /* 0x00006600000a7a10 */ /* 0x040fe20007ffe0ff */
[----:B------:R0:W-:Y:S01]  /*1dee0*/  @P4 STG.E.U16 [R4.64], R26 ;  /* 0x0000001a04004986 */ /* 0x0001e2000c101504 */
[----:B------:R-:W-:Y:S02]  /*1def0*/  LEA.HI.X.SX32 R9, R0, R3, 0x1, P6 ;  /* 0x0000000300097211 */ /* 0x000fe400030f0eff */
[----:B------:R-:W-:Y:S01]  /*1df00*/  PRMT R12, R2, 0x7632, R12 ;  /* 0x00007632020c7816 */ /* 0x000fe2000000000c */
[----:B0-----:R-:W2:Y:S01]  /*1df10*/  LDL.LU R26, [R1+0x9c] ;  /* 0x00009c00011a7983 */ /* 0x001ea20000300800 */
[----:B------:R-:W-:-:S04]  /*1df20*/  LEA R4, P6, R10, R20, 0x1 ;  /* 0x000000140a047211 */ /* 0x000fc800078c08ff */
[----:B------:R-:W-:Y:S01]  /*1df30*/  LEA.HI.X.SX32 R5, R10, R3, 0x1, P6 ;  /* 0x000000030a057211 */ /* 0x000fe200030f0eff */
[----:B------:R-:W-:Y:S04]  /*1df40*/  @P3 STG.E.U16 [R8.64], R13 ;  /* 0x0000000d08003986 */ /* 0x000fe8000c101504 */
[----:B------:R0:W-:Y:S04]  /*1df50*/  @P2 STG.E.U16 [R4.64], R2 ;  /* 0x0000000204002986 */ /* 0x0001e8000c101504 */
[----:B0-----:R-:W3:Y:S01]  /*1df60*/  LDL.LU R2, [R1+0x730] ;  /* 0x0007300001027983 */ /* 0x001ee20000300800 */
[----:B------:R-:W-:-:S04]  /*1df70*/  IADD3 R6, R27, 0x6d, RZ ;  /* 0x0000006d1b067810 */ /* 0x000fc80007ffe0ff */
[----:B------:R-:W-:Y:S02]  /*1df80*/  ISETP.LT.AND P1, PT, R6, c[0x0][0x17c], !P0 ;  /* 0x00005f0006007a0c */ /* 0x000fe40004721270 */
[----:B------:R-:W-:-:S04]  /*1df90*/  IADD3 R6, R27, 0x6e, RZ ;  /* 0x0000006e1b067810 */ /* 0x000fc80007ffe0ff */
[----:B------:R-:W-:Y:S02]  /*1dfa0*/  ISETP.LT.AND P5, PT, R6, c[0x0][0x17c], !P0 ;  /* 0x00005f0006007a0c */ /* 0x000fe400047a1270 */
[----:B------:R-:W-:-:S04]  /*1dfb0*/  IADD3 R6, R27, 0x6f, RZ ;  /* 0x0000006f1b067810 */ /* 0x000fc80007ffe0ff */
[----:B------:R-:W-:Y:S02]  /*1dfc0*/  ISETP.LT.AND P4, PT, R6, c[0x0][0x17c], !P0 ;  /* 0x00005f0006007a0c */ /* 0x000fe40004781270 */
        /* <DEDUP_REMOVED lines=10> */
[C---:B------:R-:W-:Y:S02]  /*1e070*/  IADD3 R10, R6.reuse, c[0x0][0x198], RZ ;  /* 0x00006600060a7a10 */ /* 0x040fe40007ffe0ff */
[----:B------:R-:W-:Y:S01]  /*1e080*/  IADD3 R0, R27, 0x71, RZ ;  /* 0x000000711b007810 */ /* 0x000fe20007ffe0ff */
[----:B------:R1:W-:Y:S01]  /*1e090*/  @P5 STG.E.U16 [R4.64], R15 ;  /* 0x0000000f04005986 */ /* 0x0003e2000c101504 */
[C---:B0-----:R-:W-:Y:S02]  /*1e0a0*/  LEA R8, P6, R6.reuse, R20, 0x1 ;  /* 0x0000001406087211 */ /* 0x041fe400078c08ff */
[----:B------:R-:W-:Y:S02]  /*1e0b0*/  PRMT R13, R15, 0x7632, R13 ;  /* 0x000076320f0d7816 */ /* 0x000fe4000000000d */
[----:B------:R-:W-:-:S02]  /*1e0c0*/  LEA.HI.X.SX32 R9, R6, R3, 0x1, P6 ;  /* 0x0000000306097211 */ /* 0x000fc400030f0eff */
[----:B------:R-:W-:Y:S02]  /*1e0d0*/  ISETP.LT.AND P2, PT, R0, c[0x0][0x17c], !P0 ;  /* 0x00005f0000007a0c */ /* 0x000fe40004741270 */
[C---:B-1----:R-:W-:Y:S02]  /*1e0e0*/  LEA R4, P6, R10.reuse, R20, 0x1 ;  /* 0x000000140a047211 */ /* 0x042fe400078c08ff */
[C---:B------:R-:W-:Y:S02]  /*1e0f0*/  IADD3 R6, R10.reuse, c[0x0][0x198], RZ ;  /* 0x000066000a067a10 */ /* 0x040fe40007ffe0ff */
[----:B------:R-:W-:Y:S01]  /*1e100*/  IADD3 R0, R27, 0x72, RZ ;  /* 0x000000721b007810 */ /* 0x000fe20007ffe0ff */
[----:B------:R0:W-:Y:S01]  /*1e110*/  @P4 STG.E.U16 [R8.64], R13 ;  /* 0x0000000d08004986 */ /* 0x0001e2000c101504 */
[----:B------:R-:W-:Y:S02]  /*1e120*/  LEA.HI.X.SX32 R5, R10, R3, 0x1, P6 ;  /* 0x000000030a057211 */ /* 0x000fe400030f0eff */
[----:B------:R-:W-:-:S02]  /*1e130*/  ISETP.LT.AND P1, PT, R0, c[0x0][0x17c], !P0 ;  /* 0x00005f0000007a0c */ /* 0x000fc40004721270 */
[C---:B------:R-:W-:Y:S02]  /*1e140*/  IADD3 R10, R6.reuse, c[0x0][0x198], RZ ;  /* 0x00006600060a7a10 */ /* 0x040fe40007ffe0ff */
[----:B0-----:R-:W-:-:S04]  /*1e150*/  LEA R8, P6, R6, R20, 0x1 ;  /* 0x0000001406087211 */ /* 0x001fc800078c08ff */
[----:B------:R-:W-:Y:S01]  /*1e160*/  LEA.HI.X.SX32 R9, R6, R3, 0x1, P6 ;  /* 0x0000000306097211 */ /* 0x000fe200030f0eff */
[----:B--2---:R0:W-:Y:S01]  /*1e170*/  @P3 STG.E.U16 [R4.64], R26 ;  /* 0x0000001a04003986 */ /* 0x0041e2000c101504 */
[----:B------:R-:W-:Y:S02]  /*1e180*/  PRMT R12, R26, 0x7632, R12 ;  /* 0x000076321a0c7816 */ /* 0x000fe4000000000c */
[----:B0-----:R-:W-:-:S04]  /*1e190*/  LEA R4, P6, R10, R20, 0x1 ;  /* 0x000000140a047211 */ /* 0x001fc800078c08ff */
[----:B------:R-:W-:Y:S01]  /*1e1a0*/  LEA.HI.X.SX32 R5, R10, R3, 0x1, P6 ;  /* 0x000000030a057211 */ /* 0x000fe200030f0eff */
[----:B------:R-:W-:Y:S04]  /*1e1b0*/  @P2 STG.E.U16 [R8.64], R12 ;  /* 0x0000000c08002986 */ /* 0x000fe8000c101504 */
[----:B---3--:R0:W-:Y:S01]  /*1e1c0*/  @P1 STG.E.U16 [R4.64], R2 ;  /* 0x0000000204001986 */ /* 0x0081e2000c101504 */
[----:B------:R-:W-:-:S03]  /*1e1d0*/  PRMT R13, R2, 0x7632, R13 ;  /* 0x00007632020d7816 */ /* 0x000fc6000000000d */
[----:B0-----:R-:W2:Y:S04]  /*1e1e0*/  LDL.LU R2, [R1+0x72c] ;  /* 0x00072c0001027983 */ /* 0x001ea80000300800 */
[----:B------:R-:W3:Y:S01]  /*1e1f0*/  LDL.LU R26, [R1+0x7c] ;  /* 0x00007c00011a7983 */ /* 0x000ee20000300800 */
[C---:B------:R-:W-:Y:S02]  /*1e200*/  IADD3 R0, R27.reuse, 0x73, RZ ;  /* 0x000000731b007810 */ /* 0x040fe40007ffe0ff */
[----:B------:R-:W-:Y:S01]  /*1e210*/  IADD3 R6, R10, c[0x0][0x198], RZ ;  /* 0x000066000a067a10 */ /* 0x000fe20007ffe0ff */
[----:B------:R-:W4:Y:S01]  /*1e220*/  LDL.LU R24, [R1+0x2c] ;  /* 0x00002c0001187983 */ /* 0x000f220000300800 */
[----:B------:R-:W-:Y:S02]  /*1e230*/  ISETP.LT.AND P5, PT, R0, c[0x0][0x17c], !P0 ;  /* 0x00005f0000007a0c */ /* 0x000fe400047a1270 */
[----:B------:R-:W-:Y:S01]  /*1e240*/  IADD3 R0, R27, 0x74, RZ ;  /* 0x000000741b007810 */ /* 0x000fe20007ffe0ff */
[----:B------:R-:W2:Y:S01]  /*1e250*/  LDL.LU R25, [R1+0xfc] ;  /* 0x0000fc0001197983 */ /* 0x000ea20000300800 */
[----:B------:R-:W-:-:S02]  /*1e260*/  LEA R8, P6, R6, R20, 0x1 ;  /* 0x0000001406087211 */ /* 0x000fc400078c08ff */
[----:B------:R-:W-:Y:S02]  /*1e270*/  ISETP.LT.AND P4, PT, R0, c[0x0][0x17c], !P0 ;  /* 0x00005f0000007a0c */ /* 0x000fe40004781270 */
[C---:B------:R-:W-:Y:S02]  /*1e280*/  IADD3 R10, R6.reuse, c[0x0][0x198], RZ ;  /* 0x00006600060a7a10 */ /* 0x040fe40007ffe0ff */
[----:B------:R-:W-:Y:S02]  /*1e290*/  IADD3 R0, R27, 0x75, RZ ;  /* 0x000000751b007810 */ /* 0x000fe40007ffe0ff */
[----:B------:R-:W-:Y:S02]  /*1e2a0*/  LEA.HI.X.SX32 R9, R6, R3, 0x1, P6 ;  /* 0x0000000306097211 */ /* 0x000fe400030f0eff */
[----:B------:R-:W-:Y:S02]  /*1e2b0*/  LEA R4, P6, R10, R20, 0x1 ;  /* 0x000000140a047211 */ /* 0x000fe400078c08ff */
[----:B------:R-:W-:-:S02]  /*1e2c0*/  ISETP.LT.AND P3, PT, R0, c[0x0][0x17c], !P0 ;  /* 0x00005f0000007a0c */ /* 0x000fc40004761270 */
[C---:B------:R-:W-:Y:S02]  /*1e2d0*/  IADD3 R6, R10.reuse, c[0x0][0x198], RZ ;  /* 0x000066000a067a10 */ /* 0x040fe40007ffe0ff */
[C---:B------:R-:W-:Y:S01]  /*1e2e0*/  IADD3 R0, R27.reuse, 0x76, RZ ;  /* 0x000000761b007810 */ /* 0x040fe20007ffe0ff */
[----:B------:R0:W-:Y:S01]  /*1e2f0*/  @P5 STG.E.U16 [R8.64], R13 ;  /* 0x0000000d08005986 */ /* 0x0001e2000c101504 */
[----:B------:R-:W-:Y:S02]  /*1e300*/  LEA.HI.X.SX32 R5, R10, R3, 0x1, P6 ;  /* 0x000000030a057211 */ /* 0x000fe400030f0eff */
[----:B------:R-:W-:Y:S02]  /*1e310*/  ISETP.LT.AND P2, PT, R0, c[0x0][0x17c], !P0 ;  /* 0x00005f0000007a0c */ /* 0x000fe40004741270 */
[----:B------:R-:W-:Y:S02]  /*1e320*/  IADD3 R10, R6, c[0x0][0x198], RZ ;  /* 0x00006600060a7a10 */ /* 0x000fe40007ffe0ff */
[----:B------:R-:W-:-:S02]  /*1e330*/  IADD3 R0, R27, 0x77, RZ ;  /* 0x000000771b007810 */ /* 0x000fc40007ffe0ff */
[-C--:B0-----:R-:W-:Y:S01]  /*1e340*/  LEA R8, P6, R6, R20.reuse, 0x1 ;  /* 0x0000001406087211 */ /* 0x081fe200078c08ff */
[----:B-----5:R0:W-:Y:S01]  /*1e350*/  @P4 STG.E.U16 [R4.64], R11 ;  /* 0x0000000b04004986 */ /* 0x0201e2000c101504 */
[----:B------:R-:W-:Y:S02]  /*1e360*/  ISETP.LT.AND P1, PT, R0, c[0x0][0x17c], !P0 ;  /* 0x00005f0000007a0c */ /* 0x000fe40004721270 */
[----:B------:R-:W-:Y:S02]  /*1e370*/  LEA.HI.X.SX32 R9, R6, R3, 0x1, P6 ;  /* 0x0000000306097211 */ /* 0x000fe400030f0eff */
[C---:B------:R-:W-:Y:S02]  /*1e380*/  LEA R12, P6, R10.reuse, R20, 0x1 ;  /* 0x000000140a0c7211 */ /* 0x040fe400078c08ff */
[----:B------:R-:W-:Y:S02]  /*1e390*/  IADD3 R6, R10, c[0x0][0x198], RZ ;  /* 0x000066000a067a10 */ /* 0x000fe40007ffe0ff */
[----:B------:R-:W-:-:S02]  /*1e3a0*/  IADD3 R0, R27, 0x78, RZ ;  /* 0x000000781b007810 */ /* 0x000fc40007ffe0ff */
[-C--:B------:R-:W-:Y:S02]  /*1e3b0*/  LEA.HI.X.SX32 R13, R10, R3.reuse, 0x1, P6 ;  /* 0x000000030a0d7211 */ /* 0x080fe400030f0eff */
[----:B0-----:R-:W-:Y:S02]  /*1e3c0*/  PRMT R5, R11, 0x7632, R5 ;  /* 0x000076320b057816 */ /* 0x001fe40000000005 */
[----:B------:R-:W-:Y:S02]  /*1e3d0*/  LEA R4, P6, R6, R20, 0x1 ;  /* 0x0000001406047211 */ /* 0x000fe400078c08ff */
[----:B------:R-:W-:Y:S02]  /*1e3e0*/  ISETP.LT.AND P5, PT, R0, c[0x0][0x17c], !P0 ;  /* 0x00005f0000007a0c */ /* 0x000fe400047a1270 */
[C---:B------:R-:W-:Y:S01]  /*1e3f0*/  IADD3 R10, R6.reuse, c[0x0][0x198], RZ ;  /* 0x00006600060a7a10 */ /* 0x040fe20007ffe0ff */
[----:B------:R0:W-:Y:S04]  /*1e400*/  @P3 STG.E.U16 [R8.64], R5 ;  /* 0x0000000508003986 */ /* 0x0001e8000c101504 */
[----:B------:R1:W-:Y:S01]  /*1e410*/  @P2 STG.E.U16 [R12.64], R7 ;  /* 0x000000070c002986 */ /* 0x0003e2000c101504 */
[----:B0-----:R-:W-:-:S02]  /*1e420*/  LEA.HI.X.SX32 R5, R6, R3, 0x1, P6 ;  /* 0x0000000306057211 */ /* 0x001fc400030f0eff */
[C---:B------:R-:W-:Y:S02]  /*1e430*/  LEA R14, P6, R10.reuse, R20, 0x1 ;  /* 0x000000140a0e7211 */ /* 0x040fe400078c08ff */
[----:B------:R-:W-:Y:S02]  /*1e440*/  PRMT R9, R7, 0x7632, R9 ;  /* 0x0000763207097816 */ /* 0x000fe40000000009 */
[----:B------:R-:W-:-:S03]  /*1e450*/  LEA.HI.X.SX32 R15, R10, R3, 0x1, P6 ;  /* 0x000000030a0f7211 */ /* 0x000fc600030f0eff */
[----:B------:R-:W-:Y:S01]  /*1e460*/  @P1 STG.E.U16 [R4.64], R9 ;  /* 0x0000000904001986 */ /* 0x000fe2000c101504 */
[----:B------:R-:W-:Y:S02]  /*1e470*/  IADD3 R0, R27, 0x79, RZ ;  /* 0x000000791b007810 */ /* 0x000fe40007ffe0ff */
[----:B------:R-:W-:Y:S02]  /*1e480*/  IADD3 R6, R10, c[0x0][0x198], RZ ;  /* 0x000066000a067a10 */ /* 0x000fe40007ffe0ff */
[----:B------:R-:W-:Y:S02]  /*1e490*/  ISETP.LT.AND P4, PT, R0, c[0x0][0x17c], !P0 ;  /* 0x00005f0000007a0c */ /* 0x000fe40004781270 */
[----:B-1----:R-:W-:-:S04]  /*1e4a0*/  LEA R12, P6, R6, R20, 0x1 ;  /* 0x00000014060c7211 */ /* 0x002fc800078c08ff */
[----:B------:R-:W-:Y:S01]  /*1e4b0*/  LEA.HI.X.SX32 R13, R6, R3, 0x1, P6 ;  /* 0x00000003060d7211 */ /* 0x000fe200030f0eff */
[----:B---3--:R0:W-:Y:S02]  /*1e4c0*/  @P5 STG.E.U16 [R14.64], R26 ;  /* 0x0000001a0e005986 */ /* 0x0081e4000c101504 */
[----:B0-----:R-:W-:Y:S02]  /*1e4d0*/  PRMT R15, R26, 0x7632, R15 ;  /* 0x000076321a0f7816 */ /* 0x001fe4000000000f */
[----:B------:R-:W3:Y:S04]  /*1e4e0*/  LDL.LU R26, [R1+0x10c] ;  /* 0x00010c00011a7983 */ /* 0x000ee80000300800 */
[----:B------:R-:W-:Y:S04]  /*1e4f0*/  @P4 STG.E.U16 [R12.64], R15 ;  /* 0x0000000f0c004986 */ /* 0x000fe8000c101504 */
[----:B------:R-:W-:Y:S04]  /*1e500*/  STL [R1+0x724], R12 ;  /* 0x0007240c01007387 */ /* 0x000fe80000100800 */
[----:B--2---:R-:W0:Y:S04]  /*1e510*/  LDS.128 R12, [R2] ;  /* 0x00000000020c7984 */ /* 0x004e280000000c00 */
[----:B0-----:R0:W-:Y:S04]  /*1e520*/  STL [R1+0x54], R13 ;  /* 0x0000540d01007387 */ /* 0x0011e80000100800 */
[----:B------:R1:W-:Y:S04]  /*1e530*/  STL.64 [R1+0x58], R14 ;  /* 0x0000580e01007387 */ /* 0x0003e80000100a00 */
[----:B------:R-:W-:Y:S01]  /*1e540*/  STL [R1+0x64], R17 ;  /* 0x0000641101007387 */ /* 0x000fe20000100800 */
[----:B0-----:R-:W-:-:S03]  /*1e550*/  IMAD.MOV.U32 R13, RZ, RZ, R16 ;  /* 0x000000ffff0d7224 */ /* 0x001fc600078e0010 */
[----:B------:R-:W-:Y:S04]  /*1e560*/  STL.64 [R1+0x68], R18 ;  /* 0x0000681201007387 */ /* 0x000fe80000100a00 */
[----:B------:R-:W0:Y:S01]  /*1e570*/  LDS.128 R16, [R29] ;  /* 0x000000001d107984 */ /* 0x000e220000000c00 */
[----:B------:R-:W-:Y:S02]  /*1e580*/  LOP3.LUT R23, R2, 0x60, RZ, 0x3c, !PT ;  /* 0x0000006002177812 */ /* 0x000fe400078e3cff */
[----:B------:R-:W-:Y:S01]  /*1e590*/  IADD3 R0, R27, 0x7a, RZ ;  /* 0x0000007a1b007810 */ /* 0x000fe20007ffe0ff */
[----:B-1----:R-:W-:Y:S01]  /*1e5a0*/  IMAD.MOV.U32 R14, RZ, RZ, R12 ;  /* 0x000000ffff0e7224 */ /* 0x002fe200078e000c */
[----:B------:R-:W-:Y:S02]  /*1e5b0*/  IADD3 R7, R6, c[0x0][0x198], RZ ;  /* 0x0000660006077a10 */ /* 0x000fe40007ffe0ff */
[----:B------:R-:W-:-:S02]  /*1e5c0*/  ISETP.LT.AND P3, PT, R0, c[0x0][0x17c], !P0 ;  /* 0x00005f0000007a0c */ /* 0x000fc40004761270 */
[----:B------:R-:W-:Y:S02]  /*1e5d0*/  IADD3 R0, R27, 0x7b, RZ ;  /* 0x0000007b1b007810 */ /* 0x000fe40007ffe0ff */
[C---:B------:R-:W-:Y:S02]  /*1e5e0*/  LEA R10, P6, R7.reuse, R20, 0x1 ;  /* 0x00000014070a7211 */ /* 0x040fe400078c08ff */
[C---:B------:R-:W-:Y:S02]  /*1e5f0*/  IADD3 R4, R7.reuse, c[0x0][0x198], RZ ;  /* 0x0000660007047a10 */ /* 0x040fe40007ffe0ff */
[----:B------:R-:W-:Y:S02]  /*1e600*/  ISETP.LT.AND P2, PT, R0, c[0x0][0x17c], !P0 ;  /* 0x00005f0000007a0c */ /* 0x000fe40004741270 */
[----:B------:R-:W-:Y:S02]  /*1e610*/  LEA.HI.X.SX32 R11, R7, R3, 0x1, P6 ;  /* 0x00000003070b7211 */ /* 0x000fe400030f0eff */
[----:B------:R-:W-:-:S02]  /*1e620*/  IADD3 R0, R27, 0x7c, RZ ;  /* 0x0000007c1b007810 */ /* 0x000fc40007ffe0ff */
[C---:B------:R-:W-:Y:S02]  /*1e630*/  LEA R6, P6, R4.reuse, R20, 0x1 ;  /* 0x0000001404067211 */ /* 0x040fe400078c08ff */
[----:B------:R-:W-:Y:S02]  /*1e640*/  IADD3 R5, R4, c[0x0][0x198], RZ ;  /* 0x0000660004057a10 */ /* 0x000fe40007ffe0ff */
[----:B------:R-:W-:Y:S02]  /*1e650*/  ISETP.LT.AND P1, PT, R0, c[0x0][0x17c], !P0 ;  /* 0x00005f0000007a0c */ /* 0x000fe40004721270 */
[----:B------:R-:W-:Y:S01]  /*1e660*/  LEA.HI.X.SX32 R7, R4, R3, 0x1, P6 ;  /* 0x0000000304077211 */ /* 0x000fe200030f0eff */
[----:B0-----:R-:W-:Y:S01]  /*1e670*/  STL [R1+0x34], R17 ;  /* 0x0000341101007387 */ /* 0x001fe20000100800 */
[----:B------:R-:W-:-:S03]  /*1e680*/  IMAD.MOV.U32 R12, RZ, RZ, R16 ;  /* 0x000000ffff0c7224 */ /* 0x000fc600078e0010 */
[----:B------:R-:W-:Y:S04]  /*1e690*/  STL.64 [R1+0x38], R18 ;  /* 0x0000381201007387 */ /* 0x000fe80000100a00 */
[----:B------:R-:W0:Y:S01]  /*1e6a0*/  LDS.128 R16, [R23] ;  /* 0x0000000017107984 */ /* 0x000e220000000c00 */
[----:B------:R-:W-:Y:S02]  /*1e6b0*/  LEA R8, P6, R5, R20, 0x1 ;  /* 0x0000001405087211 */ /* 0x000fe400078c08ff */
[----:B------:R-:W-:Y:S01]  /*1e6c0*/  IADD3 R0, R27, 0x7d, RZ ;  /* 0x0000007d1b007810 */ /* 0x000fe20007ffe0ff */
[----:B----4-:R1:W-:Y:S01]  /*1e6d0*/  @P3 STG.E.U16 [R10.64], R24 ;  /* 0x000000180a003986 */ /* 0x0103e2000c101504 */
[----:B------:R-:W-:Y:S02]  /*1e6e0*/  LEA.HI.X.SX32 R9, R5, R3, 0x1, P6 ;  /* 0x0000000305097211 */ /* 0x000fe400030f0eff */
[----:B------:R-:W-:-:S02]  /*1e6f0*/  ISETP.LT.AND P5, PT, R0, c[0x0][0x17c], !P0 ;  /* 0x00005f0000007a0c */ /* 0x000fc400047a1270 */
[----:B------:R-:W-:Y:S02]  /*1e700*/  IADD3 R5, R5, c[0x0][0x198], RZ ;  /* 0x0000660005057a10 */ /* 0x000fe40007ffe0ff */
[----:B------:R-:W-:Y:S02]  /*1e710*/  IADD3 R0, R27, 0x7e, RZ ;  /* 0x0000007e1b007810 */ /* 0x000fe40007ffe0ff */
[C---:B------:R-:W-:Y:S02]  /*1e720*/  LEA R4, P6, R5.reuse, R20, 0x1 ;  /* 0x0000001405047211 */ /* 0x040fe400078c08ff */
[----:B-1----:R-:W-:Y:S02]  /*1e730*/  PRMT R11, R24, 0x7632, R11 ;  /* 0x00007632180b7816 */ /* 0x002fe4000000000b */
[----:B------:R-:W-:Y:S02]  /*1e740*/  IADD3 R10, R5, c[0x0][0x198], RZ ;  /* 0x00006600050a7a10 */ /* 0x000fe40007ffe0ff */
[----:B------:R-:W-:Y:S01]  /*1e750*/  ISETP.LT.AND P4, PT, R0, c[0x0][0x17c], !P0 ;  /* 0x00005f0000007a0c */ /* 0x000fe20004781270 */
[----:B------:R1:W-:Y:S01]  /*1e760*/  @P2 STG.E.U16 [R6.64], R11 ;  /* 0x0000000b06002986 */ /* 0x0003e2000c101504 */
[----:B------:R-:W-:-:S02]  /*1e770*/  IADD3 R0, R27, 0x7f, RZ ;  /* 0x0000007f1b007810 */ /* 0x000fc40007ffe0ff */
[-C--:B------:R-:W-:Y:S01]  /*1e780*/  LEA.HI.X.SX32 R5, R5, R3.reuse, 0x1, P6 ;  /* 0x0000000305057211 */ /* 0x080fe200030f0eff */
[----:B------:R2:W-:Y:S01]  /*1e790*/  @P1 STG.E.U16 [R8.64], R25 ;  /* 0x0000001908001986 */ /* 0x0005e2000c101504 */
[----:B------:R-:W-:Y:S02]  /*1e7a0*/  ISETP.LT.AND P3, PT, R0, c[0x0][0x17c], !P0 ;  /* 0x00005f0000007a0c */ /* 0x000fe40004761270 */
[C---:B-1----:R-:W-:Y:S02]  /*1e7b0*/  LEA R6, P6, R10.reuse, R20, 0x1 ;  /* 0x000000140a067211 */ /* 0x042fe400078c08ff */
[C---:B------:R-:W-:Y:S02]  /*1e7c0*/  IADD3 R11, R10.reuse, c[0x0][0x198], RZ ;  /* 0x000066000a0b7a10 */ /* 0x040fe40007ffe0ff */
[----:B--2---:R-:W-:Y:S02]  /*1e7d0*/  PRMT R9, R25, 0x7632, R9 ;  /* 0x0000763219097816 */ /* 0x004fe40000000009 */
[----:B------:R-:W-:-:S03]  /*1e7e0*/  LEA.HI.X.SX32 R7, R10, R3, 0x1, P6 ;  /* 0x000000030a077211 */ /* 0x000fc600030f0eff */
[----:B------:R1:W-:Y:S01]  /*1e7f0*/  @P5 STG.E.U16 [R4.64], R9 ;  /* 0x0000000904005986 */ /* 0x0003e2000c101504 */
[----:B------:R-:W-:Y:S02]  /*1e800*/  IADD3 R8, R11, c[0x0][0x198], RZ ;  /* 0x000066000b087a10 */ /* 0x000fe40007ffe0ff */
[----:B------:R-:W-:Y:S02]  /*1e810*/  IADD3 R0, R27, 0x80, RZ ;  /* 0x000000801b007810 */ /* 0x000fe40007ffe0ff */
[----:B-1----:R-:W-:-:S04]  /*1e820*/  LEA R4, P6, R11, R20, 0x1 ;  /* 0x000000140b047211 */ /* 0x002fc800078c08ff */
[----:B------:R-:W-:Y:S01]  /*1e830*/  LEA.HI.X.SX32 R5, R11, R3, 0x1, P6 ;  /* 0x000000030b057211 */ /* 0x000fe200030f0eff */
[----:B0-----:R-:W-:Y:S01]  /*1e840*/  STL [R1+0x84], R17 ;  /* 0x0000841101007387 */ /* 0x001fe20000100800 */
[----:B------:R-:W-:-:S03]  /*1e850*/  ISETP.LT.AND P2, PT, R0, c[0x0][0x17c], !P0 ;  /* 0x00005f0000007a0c */ /* 0x000fc60004741270 */
[----:B------:R-:W-:Y:S01]  /*1e860*/  STL.64 [R1+0x88], R18 ;  /* 0x0000881201007387 */ /* 0x000fe20000100a00 */
[----:B------:R-:W-:-:S04]  /*1e870*/  IADD3 R0, R27, 0x81, RZ ;  /* 0x000000811b007810 */ /* 0x000fc80007ffe0ff */
[----:B------:R-:W-:Y:S02]  /*1e880*/  ISETP.LT.AND P1, PT, R0, c[0x0][0x17c], !P0 ;  /* 0x00005f0000007a0c */ /* 0x000fe40004721270 */
[----:B------:R-:W-:-:S04]  /*1e890*/  IADD3 R0, R27, 0x82, RZ ;  /* 0x000000821b007810 */ /* 0x000fc80007ffe0ff */
[----:B------:R-:W-:Y:S02]  /*1e8a0*/  ISETP.LT.AND P5, PT, R0, c[0x0][0x17c], !P0 ;  /* 0x00005f0000007a0c */ /* 0x000fe400047a1270 */
[----:B------:R-:W-:Y:S02]  /*1e8b0*/  IADD3 R0, R27, 0x83, RZ ;  /* 0x000000831b007810 */ /* 0x000fe40007ffe0ff */
[----:B------:R-:W-:Y:S02]  /*1e8c0*/  PRMT R9, R14, 0x7632, R9 ;  /* 0x000076320e097816 */ /* 0x000fe40000000009 */
[----:B---3--:R-:W-:Y:S01]  /*1e8d0*/  PRMT R11, R26, 0x7632, R11 ;  /* 0x000076321a0b7816 */ /* 0x008fe2000000000b */
[----:B------:R-:W-:Y:S04]  /*1e8e0*/  @P4 STG.E.U16 [R6.64], R26 ;  /* 0x0000001a06004986 */ /* 0x000fe8000c101504 */
[----:B------:R0:W-:Y:S02]  /*1e8f0*/  @P3 STG.E.U16 [R4.64], R11 ;  /* 0x0000000b04003986 */ /* 0x0001e4000c101504 */
[----:B0-----:R-:W-:-:S02]  /*1e900*/  IMAD.MOV.U32 R11, RZ, RZ, R16 ;  /* 0x000000ffff0b7224 */ /* 0x001fc400078e0010 */
[----:B------:R-:W0:Y:S01]  /*1e910*/  LDS.128 R16, [R2+0x2000] ;  /* 0x0020000002107984 */ /* 0x000e220000000c00 */
[----:B------:R-:W-:Y:S02]  /*1e920*/  ISETP.LT.AND P4, PT, R0, c[0x0][0x17c], !P0 ;  /* 0x00005f0000007a0c */ /* 0x000fe40004781270 */
[C---:B------:R-:W-:Y:S02]  /*1e930*/  LEA R6, P6, R8.reuse, R20, 0x1 ;  /* 0x0000001408067211 */ /* 0x040fe400078c08ff */
[----:B------:R-:W-:Y:S02]  /*1e940*/  IADD3 R0, R27, 0x84, RZ ;  /* 0x000000841b007810 */ /* 0x000fe40007ffe0ff */
[----:B------:R-:W-:Y:S02]  /*1e950*/  LEA.HI.X.SX32 R7, R8, R3, 0x1, P6 ;  /* 0x0000000308077211 */ /* 0x000fe400030f0eff */
[----:B------:R-:W-:Y:S02]  /*1e960*/  ISETP.LT.AND P3, PT, R0, c[0x0][0x17c], !P0 ;  /* 0x00005f0000007a0c */ /* 0x000fe40004761270 */
[----:B------:R-:W-:-:S02]  /*1e970*/  IADD3 R8, R8, c[0x0][0x198], RZ ;  /* 0x0000660008087a10 */ /* 0x000fc40007ffe0ff */
[----:B------:R-:W-:Y:S01]  /*1e980*/  IADD3 R0, R27, 0x85, RZ ;  /* 0x000000851b007810 */ /* 0x000fe20007ffe0ff */
[----:B------:R1:W-:Y:S03]  /*1e990*/  @P2 STG.E.U16 [R6.64], R14 ;  /* 0x0000000e06002986 */ /* 0x0003e6000c101504 */
[----:B------:R-:W-:Y:S02]  /*1e9a0*/  ISETP.LT.AND P2, PT, R0, c[0x0][0x17c], !P0 ;  /* 0x00005f0000007a0c */ /* 0x000fe40004741270 */
[C---:B------:R-:W-:Y:S02]  /*1e9b0*/  IADD3 R0, R8.reuse, c[0x0][0x198], RZ ;  /* 0x0000660008007a10 */ /* 0x040fe40007ffe0ff */
[----:B-1----:R-:W-:-:S04]  /*1e9c0*/  LEA R6, P6, R8, R20, 0x1 ;  /* 0x0000001408067211 */ /* 0x002fc800078c08ff */
[-C--:B------:R-:W-:Y:S02]  /*1e9d0*/  LEA.HI.X.SX32 R7, R8, R3.reuse, 0x1, P6 ;  /* 0x0000000308077211 */ /* 0x080fe400030f0eff */
[CC--:B------:R-:W-:Y:S02]  /*1e9e0*/  LEA R4, P6, R0.reuse, R20.reuse, 0x1 ;  /* 0x0000001400047211 */ /* 0x0c0fe400078c08ff */
[C---:B------:R-:W-:Y:S01]  /*1e9f0*/  IADD3 R8, R0.reuse, c[0x0][0x198], RZ ;  /* 0x0000660000087a10 */ /* 0x040fe20007ffe0ff */
[----:B------:R1:W-:Y:S01]  /*1ea00*/  @P1 STG.E.U16 [R6.64], R9 ;  /* 0x0000000906001986 */ /* 0x0003e2000c101504 */
[----:B------:R-:W-:Y:S02]  /*1ea10*/  LEA.HI.X.SX32 R5, R0, R3, 0x1, P6 ;  /* 0x0000000300057211 */ /* 0x000fe400030f0eff */
[C---:B------:R-:W-:Y:S01]  /*1ea20*/  IADD3 R0, R8.reuse, c[0x0][0x198], RZ ;  /* 0x0000660008007a10 */ /* 0x040fe20007ffe0ff */
[----:B0-----:R-:W-:Y:S01]  /*1ea30*/  STL [R1+0xb4], R17 ;  /* 0x0000b41101007387 */ /* 0x001fe20000100800 */
[----:B-1----:R-:W-:-:S03]  /*1ea40*/  LEA R6, P6, R8, R20, 0x1 ;  /* 0x0000001408067211 */ /* 0x002fc600078c08ff */
[----:B------:R0:W-:Y:S01]  /*1ea50*/  @P5 STG.E.U16 [R4.64], R13 ;  /* 0x0000000d04005986 */ /* 0x0001e2000c101504 */
[----:B------:R-:W-:-:S03]  /*1ea60*/  LEA.HI.X.SX32 R7, R8, R3, 0x1, P6 ;  /* 0x0000000308077211 */ /* 0x000fc600030f0eff */
[----:B------:R-:W-:Y:S01]  /*1ea70*/  STL.64 [R1+0xb8], R18 ;  /* 0x0000b81201007387 */ /* 0x000fe20000100a00 */
[----:B------:R-:W-:Y:S01]  /*1ea80*/  PRMT R8, R13, 0x7632, R8 ;  /* 0x000076320d087816 */ /* 0x000fe20000000008 */
[----:B0-----:R-:W-:Y:S02]  /*1ea90*/  IMAD.MOV.U32 R13, RZ, RZ, R16 ;  /* 0x000000ffff0d7224 */ /* 0x001fe400078e0010 */
[----:B------:R-:W0:Y:S01]  /*1eaa0*/  LDS.128 R16, [R28+0x2000] ;  /* 0x002000001c107984 */ /* 0x000e220000000c00 */
[C---:B------:R-:W-:Y:S02]  /*1eab0*/  LEA R4, P6, R0.reuse, R20, 0x1 ;  /* 0x0000001400047211 */ /* 0x040fe400078c08ff */
[----:B------:R-:W-:Y:S02]  /*1eac0*/  IADD3 R9, R27, 0x88, RZ ;  /* 0x000000881b097810 */ /* 0x000fe40007ffe0ff */
[----:B------:R-:W-:Y:S01]  /*1ead0*/  LEA.HI.X.SX32 R5, R0, R3, 0x1, P6 ;  /* 0x0000000300057211 */ /* 0x000fe200030f0eff */
[----:B------:R1:W-:Y:S01]  /*1eae0*/  @P4 STG.E.U16 [R6.64], R8 ;  /* 0x0000000806004986 */ /* 0x0003e2000c101504 */
[----:B------:R-:W-:-:S02]  /*1eaf0*/  ISETP.LT.AND P4, PT, R9, c[0x0][0x17c], !P0 ;  /* 0x00005f0009007a0c */ /* 0x000fc40004781270 */
[----:B------:R-:W-:Y:S01]  /*1eb00*/  PRMT R9, R12, 0x7632, R9 ;  /* 0x000076320c097816 */ /* 0x000fe20000000009 */
[----:B------:R2:W-:Y:S01]  /*1eb10*/  @P3 STG.E.U16 [R4.64], R12 ;  /* 0x0000000c04003986 */ /* 0x0005e2000c101504 */
[----:B------:R-:W-:Y:S02]  /*1eb20*/  IADD3 R10, R27, 0x86, RZ ;  /* 0x000000861b0a7810 */ /* 0x000fe40007ffe0ff */
[----:B-1----:R-:W-:Y:S01]  /*1eb30*/  IADD3 R7, R0, c[0x0][0x198], RZ ;  /* 0x0000660000077a10 */ /* 0x002fe20007ffe0ff */
[----:B0-----:R-:W-:Y:S01]  /*1eb40*/  STL [R1+0xa4], R17 ;  /* 0x0000a41101007387 */ /* 0x001fe20000100800 */
[----:B--2---:R-:W-:-:S03]  /*1eb50*/  IMAD.MOV.U32 R12, RZ, RZ, R16 ;  /* 0x000000ffff0c7224 */ /* 0x004fc600078e0010 */
[----:B------:R-:W-:Y:S04]  /*1eb60*/  STL.64 [R1+0xa8], R18 ;  /* 0x0000a81201007387 */ /* 0x000fe80000100a00 */
[----:B------:R-:W0:Y:S01]  /*1eb70*/  LDS.128 R16, [R29+0x2000] ;  /* 0x002000001d107984 */ /* 0x000e220000000c00 */
[----:B------:R-:W-:Y:S02]  /*1eb80*/  IADD3 R0, R27, 0x89, RZ ;  /* 0x000000891b007810 */ /* 0x000fe40007ffe0ff */
[----:B------:R-:W-:Y:S02]  /*1eb90*/  LEA R6, P6, R7, R20, 0x1 ;  /* 0x0000001407067211 */ /* 0x000fe400078c08ff */
[----:B------:R-:W-:Y:S02]  /*1eba0*/  ISETP.LT.AND P3, PT, R0, c[0x0][0x17c], !P0 ;  /* 0x00005f0000007a0c */ /* 0x000fe40004761270 */
[----:B------:R-:W-:-:S02]  /*1ebb0*/  ISETP.LT.AND P1, PT, R10, c[0x0][0x17c], !P0 ;  /* 0x00005f000a007a0c */ /* 0x000fc40004721270 */
[C---:B------:R-:W-:Y:S02]  /*1ebc0*/  IADD3 R0, R7.reuse, c[0x0][0x198], RZ ;  /* 0x0000660007007a10 */ /* 0x040fe40007ffe0ff */
[-C--:B------:R-:W-:Y:S02]  /*1ebd0*/  LEA.HI.X.SX32 R7, R7, R3.reuse, 0x1, P6 ;  /* 0x0000000307077211 */ /* 0x080fe400030f0eff */
[C---:B------:R-:W-:Y:S02]  /*1ebe0*/  LEA R4, P6, R0.reuse, R20, 0x1 ;  /* 0x0000001400047211 */ /* 0x040fe400078c08ff */
[C---:B------:R-:W-:Y:S01]  /*1ebf0*/  IADD3 R8, R0.reuse, c[0x0][0x198], RZ ;  /* 0x0000660000087a10 */ /* 0x040fe20007ffe0ff */
[----:B------:R1:W-:Y:S01]  /*1ec00*/  @P2 STG.E.U16 [R6.64], R9 ;  /* 0x0000000906002986 */ /* 0x0003e2000c101504 */
[----:B------:R-:W-:Y:S02]  /*1ec10*/  LEA.HI.X.SX32 R5, R0, R3, 0x1, P6 ;  /* 0x0000000300057211 */ /* 0x000fe400030f0eff */
[----:B------:R-:W-:-:S03]  /*1ec20*/  IADD3 R0, R8, c[0x0][0x198], RZ ;  /* 0x0000660008007a10 */ /* 0x000fc60007ffe0ff */
[----:B------:R2:W-:Y:S01]  /*1ec30*/  @P1 STG.E.U16 [R4.64], R11 ;  /* 0x0000000b04001986 */ /* 0x0005e2000c101504 */
[----:B-1----:R-:W-:Y:S02]  /*1ec40*/  IADD3 R7, R27, 0x8b, RZ ;  /* 0x0000008b1b077810 */ /* 0x002fe40007ffe0ff */
[C---:B------:R-:W-:Y:S02]  /*1ec50*/  LEA R6, P6, R8.reuse, R20, 0x1 ;  /* 0x0000001408067211 */ /* 0x040fe400078c08ff */
[----:B------:R-:W-:Y:S02]  /*1ec60*/  ISETP.LT.AND P1, PT, R7, c[0x0][0x17c], !P0 ;  /* 0x00005f0007007a0c */ /* 0x000fe40004721270 */
[----:B------:R-:W-:Y:S02]  /*1ec70*/  LEA.HI.X.SX32 R7, R8, R3, 0x1, P6 ;  /* 0x0000000308077211 */ /* 0x000fe400030f0eff */
[----:B------:R-:W-:Y:S01]  /*1ec80*/  PRMT R8, R11, 0x7632, R8 ;  /* 0x000076320b087816 */ /* 0x000fe20000000008 */
[----:B0-----:R-:W-:Y:S01]  /*1ec90*/  STL [R1+0x94], R17 ;  /* 0x0000941101007387 */ /* 0x001fe20000100800 */
[----:B--2---:R-:W-:-:S03]  /*1eca0*/  IMAD.MOV.U32 R11, RZ, RZ, R16 ;  /* 0x000000ffff0b7224 */ /* 0x004fc600078e0010 */
[----:B------:R-:W-:Y:S04]  /*1ecb0*/  STL.64 [R1+0x98], R18 ;  /* 0x0000981201007387 */ /* 0x000fe80000100a00 */
[----:B------:R-:W0:Y:S01]  /*1ecc0*/  LDS.128 R16, [R23+0x2000] ;  /* 0x0020000017107984 */ /* 0x000e220000000c00 */
[----:B------:R-:W-:-:S04]  /*1ecd0*/  IADD3 R10, R27, 0x87, RZ ;  /* 0x000000871b0a7810 */ /* 0x000fc80007ffe0ff */
[----:B------:R-:W-:Y:S02]  /*1ece0*/  ISETP.LT.AND P5, PT, R10, c[0x0][0x17c], !P0 ;  /* 0x00005f000a007a0c */ /* 0x000fe400047a1270 */
[C---:B------:R-:W-:Y:S02]  /*1ecf0*/  LEA R4, P6, R0.reuse, R20, 0x1 ;  /* 0x0000001400047211 */ /* 0x040fe400078c08ff */
[----:B------:R-:W-:Y:S02]  /*1ed00*/  IADD3 R9, R27, 0x8c, RZ ;  /* 0x0000008c1b097810 */ /* 0x000fe40007ffe0ff */
[----:B------:R-:W-:-:S07]  /*1ed10*/  LEA.HI.X.SX32 R5, R0, R3, 0x1, P6 ;  /* 0x0000000300057211 */ /* 0x000fce00030f0eff */
[----:B------:R-:W-:Y:S01]  /*1ed20*/  @P5 STG.E.U16 [R6.64], R8 ;  /* 0x0000000806005986 */ /* 0x000fe2000c101504 */
[----:B------:R-:W-:Y:S02]  /*1ed30*/  ISETP.LT.AND P5, PT, R9, c[0x0][0x17c], !P0 ;  /* 0x00005f0009007a0c */ /* 0x000fe400047a1270 */
[----:B------:R-:W-:Y:S01]  /*1ed40*/  PRMT R9, R13, 0x7632, R9 ;  /* 0x000076320d097816 */ /* 0x000fe20000000009 */
[----:B------:R1:W-:Y:S04]  /*1ed50*/  @P4 STG.E.U16 [R4.64], R13 ;  /* 0x0000000d04004986 */ /* 0x0003e8000c101504 */
[----:B0-----:R-:W-:Y:S01]  /*1ed60*/  STL [R1+0x14], R17 ;  /* 0x0000141101007387 */ /* 0x001fe20000100800 */
[----:B-1----:R-:W-:-:S03]  /*1ed70*/  IMAD.MOV.U32 R13, RZ, RZ, R16 ;  /* 0x000000ffff0d7224 */ /* 0x002fc600078e0010 */
[----:B------:R-:W-:Y:S04]  /*1ed80*/  STL.64 [R1+0x18], R18 ;  /* 0x0000181201007387 */ /* 0x000fe80000100a00 */
[----:B------:R-:W0:Y:S01]  /*1ed90*/  LDS.128 R16, [R2+0x4000] ;  /* 0x0040000002107984 */ /* 0x000e220000000c00 */
[----:B------:R-:W-:Y:S02]  /*1eda0*/  IADD3 R7, R0, c[0x0][0x198], RZ ;  /* 0x0000660000077a10 */ /* 0x000fe40007ffe0ff */
[C---:B------:R-:W-:Y:S02]  /*1edb0*/  IADD3 R0, R27.reuse, 0x8d, RZ ;  /* 0x0000008d1b007810 */ /* 0x040fe40007ffe0ff */
[----:B------:R-:W-:Y:S02]  /*1edc0*/  IADD3 R10, R27, 0x8a, RZ ;  /* 0x0000008a1b0a7810 */ /* 0x000fe40007ffe0ff */
[----:B------:R-:W-:-:S02]  /*1edd0*/  LEA R6, P6, R7, R20, 0x1 ;  /* 0x0000001407067211 */ /* 0x000fc400078c08ff */
[----:B------:R-:W-:Y:S02]  /*1ede0*/  ISETP.LT.AND P4, PT, R0, c[0x0][0x17c], !P0 ;  /* 0x00005f0000007a0c */ /* 0x000fe40004781270 */
[----:B------:R-:W-:Y:S02]  /*1edf0*/  ISETP.LT.AND P2, PT, R10, c[0x0][0x17c], !P0 ;  /* 0x00005f000a007a0c */ /* 0x000fe40004741270 */
[C---:B------:R-:W-:Y:S02]  /*1ee00*/  IADD3 R0, R7.reuse, c[0x0][0x198], RZ ;  /* 0x0000660007007a10 */ /* 0x040fe40007ffe0ff */
[-C--:B------:R-:W-:Y:S02]  /*1ee10*/  LEA.HI.X.SX32 R7, R7, R3.reuse, 0x1, P6 ;  /* 0x0000000307077211 */ /* 0x080fe400030f0eff */
[C---:B------:R-:W-:Y:S02]  /*1ee20*/  LEA R4, P6, R0.reuse, R20, 0x1 ;  /* 0x0000001400047211 */ /* 0x040fe400078c08ff */
[C---:B------:R-:W-:Y:S01]  /*1ee30*/  IADD3 R8, R0.reuse, c[0x0][0x198], RZ ;  /* 0x0000660000087a10 */ /* 0x040fe20007ffe0ff */
[----:B------:R1:W-:Y:S01]  /*1ee40*/  @P3 STG.E.U16 [R6.64], R9 ;  /* 0x0000000906003986 */ /* 0x0003e2000c101504 */
[----:B------:R-:W-:-:S02]  /*1ee50*/  LEA.HI.X.SX32 R5, R0, R3, 0x1, P6 ;  /* 0x0000000300057211 */ /* 0x000fc400030f0eff */
        /* <DEDUP_REMOVED lines=11> */
[----:B------:R-:W-:-:S03]  /*1ef10*/  LEA R4, P6, R0, R20, 0x1 ;  /* 0x0000001400047211 */ /* 0x000fc600078c08ff */
[----:B------:R1:W-:Y:S01]  /*1ef20*/  @P1 STG.E.U16 [R6.64], R8 ;  /* 0x0000000806001986 */ /* 0x0003e2000c101504 */
[C---:B------:R-:W-:Y:S02]  /*1ef30*/  LEA.HI.X.SX32 R5, R0.reuse, R3, 0x1, P6 ;  /* 0x0000000300057211 */ /* 0x040fe400030f0eff */
[C---:B------:R-:W-:Y:S02]  /*1ef40*/  IADD3 R10, R27.reuse, 0x8e, RZ ;  /* 0x0000008e1b0a7810 */ /* 0x040fe40007ffe0ff */
[C---:B------:R-:W-:Y:S01]  /*1ef50*/  IADD3 R9, R27.reuse, 0x90, RZ ;  /* 0x000000901b097810 */ /* 0x040fe20007ffe0ff */
[----:B------:R2:W-:Y:S01]  /*1ef60*/  @P5 STG.E.U16 [R4.64], R11 ;  /* 0x0000000b04005986 */ /* 0x0005e2000c101504 */
[----:B-1----:R-:W-:Y:S02]  /*1ef70*/  IADD3 R6, R0, c[0x0][0x198], RZ ;  /* 0x0000660000067a10 */ /* 0x002fe40007ffe0ff */
[----:B------:R-:W-:Y:S02]  /*1ef80*/  IADD3 R0, R27, 0x91, RZ ;  /* 0x000000911b007810 */ /* 0x000fe40007ffe0ff */
[----:B------:R-:W-:-:S02]  /*1ef90*/  ISETP.LT.AND P3, PT, R10, c[0x0][0x17c], !P0 ;  /* 0x00005f000a007a0c */ /* 0x000fc40004761270 */
[----:B--2---:R-:W-:Y:S02]  /*1efa0*/  LEA R4, P6, R6, R20, 0x1 ;  /* 0x0000001406047211 */ /* 0x004fe400078c08ff */
[----:B------:R-:W-:Y:S02]  /*1efb0*/  ISETP.LT.AND P5, PT, R0, c[0x0][0x17c], !P0 ;  /* 0x00005f0000007a0c */ /* 0x000fe400047a1270 */
[C---:B------:R-:W-:Y:S02]  /*1efc0*/  IADD3 R0, R6.reuse, c[0x0][0x198], RZ ;  /* 0x0000660006007a10 */ /* 0x040fe40007ffe0ff */
[----:B------:R-:W-:Y:S02]  /*1efd0*/  ISETP.LT.AND P1, PT, R9, c[0x0][0x17c], !P0 ;  /* 0x00005f0009007a0c */ /* 0x000fe40004721270 */
[----:B------:R-:W-:Y:S02]  /*1efe0*/  LEA.HI.X.SX32 R5, R6, R3, 0x1, P6 ;  /* 0x0000000306057211 */ /* 0x000fe400030f0eff */
[----:B------:R-:W-:-:S02]  /*1eff0*/  PRMT R9, R11, 0x7632, R9 ;  /* 0x000076320b097816 */ /* 0x000fc40000000009 */
[C---:B------:R-:W-:Y:S02]  /*1f000*/  LEA R6, P6, R0.reuse, R20, 0x1 ;  /* 0x0000001400067211 */ /* 0x040fe400078c08ff */
[C---:B------:R-:W-:Y:S01]  /*1f010*/  IADD3 R8, R0.reuse, c[0x0][0x198], RZ ;  /* 0x0000660000087a10 */ /* 0x040fe20007ffe0ff */
[----:B------:R1:W-:Y:S01]  /*1f020*/  @P4 STG.E.U16 [R4.64], R9 ;  /* 0x0000000904004986 */ /* 0x0003e2000c101504 */
[----:B------:R-:W-:Y:S02]  /*1f030*/  LEA.HI.X.SX32 R7, R0, R3, 0x1, P6 ;  /* 0x0000000300077211 */ /* 0x000fe400030f0eff */
[----:B------:R-:W-:-:S03]  /*1f040*/  IADD3 R0, R8, c[0x0][0x198], RZ ;  /* 0x0000660008007a10 */ /* 0x000fc60007ffe0ff */
[----:B------:R2:W-:Y:S01]  /*1f050*/  @P3 STG.E.U16 [R6.64], R13 ;  /* 0x0000000d06003986 */ /* 0x0005e2000c101504 */
[----:B-1----:R-:W-:Y:S02]  /*1f060*/  IADD3 R5, R27, 0x93, RZ ;  /* 0x000000931b057810 */ /* 0x002fe40007ffe0ff */
[CC--:B------:R-:W-:Y:S02]  /*1f070*/  LEA R4, P6, R8.reuse, R20.reuse, 0x1 ;  /* 0x0000001408047211 */ /* 0x0c0fe400078c08ff */
[----:B------:R-:W-:Y:S02]  /*1f080*/  ISETP.LT.AND P3, PT, R5, c[0x0][0x17c], !P0 ;  /* 0x00005f0005007a0c */ /* 0x000fe40004761270 */
[-C--:B------:R-:W-:Y:S02]  /*1f090*/  LEA.HI.X.SX32 R5, R8, R3.reuse, 0x1, P6 ;  /* 0x0000000308057211 */ /* 0x080fe400030f0eff */
[C---:B--2---:R-:W-:Y:S02]  /*1f0a0*/  LEA R6, P6, R0.reuse, R20, 0x1 ;  /* 0x0000001400067211 */ /* 0x044fe400078c08ff */
[----:B------:R-:W-:Y:S01]  /*1f0b0*/  PRMT R8, R13, 0x7632, R8 ;  /* 0x000076320d087816 */ /* 0x000fe20000000008 */
[----:B0-----:R-:W-:Y:S01]  /*1f0c0*/  STL [R1+0x44], R17 ;  /* 0x0000441101007387 */ /* 0x001fe20000100800 */
[----:B------:R-:W-:Y:S01]  /*1f0d0*/  LEA.HI.X.SX32 R7, R0, R3, 0x1, P6 ;  /* 0x0000000300077211 */ /* 0x000fe200030f0eff */
[----:B------:R-:W-:-:S02]  /*1f0e0*/  IMAD.MOV.U32 R11, RZ, RZ, R16 ;  /* 0x000000ffff0b7224 */ /* 0x000fc400078e0010 */
[----:B------:R-:W-:Y:S04]  /*1f0f0*/  STL.64 [R1+0x48], R18 ;  /* 0x0000481201007387 */ /* 0x000fe80000100a00 */
[----:B------:R-:W0:Y:S04]  /*1f100*/  LDS.128 R16, [R29+0x4000] ;  /* 0x004000001d107984 */ /* 0x000e280000000c00 */
[----:B------:R1:W-:Y:S04]  /*1f110*/  @P2 STG.E.U16 [R4.64], R8 ;  /* 0x0000000804002986 */ /* 0x0003e8000c101504 */
[----:B------:R-:W-:Y:S01]  /*1f120*/  @P1 STG.E.U16 [R6.64], R12 ;  /* 0x0000000c06001986 */ /* 0x000fe2000c101504 */
[----:B-1----:R-:W-:-:S03]  /*1f130*/  PRMT R8, R12, 0x7632, R8 ;  /* 0x000076320c087816 */ /* 0x002fc60000000008 */
[----:B------:R-:W1:Y:S04]  /*1f140*/  LDS.128 R12, [R23+0x4000] ;  /* 0x00400000170c7984 */ /* 0x000e680000000c00 */
[----:B0-----:R0:W-:Y:S04]  /*1f150*/  STL [R1+0x24], R17 ;  /* 0x0000241101007387 */ /* 0x0011e80000100800 */
[----:B------:R-:W-:Y:S01]  /*1f160*/  STL.64 [R1+0x28], R18 ;  /* 0x0000281201007387 */ /* 0x000fe20000100a00 */
[----:B0-----:R-:W-:-:S03]  /*1f170*/  IMAD.MOV.U32 R17, RZ, RZ, R16 ;  /* 0x000000ffff117224 */ /* 0x001fc600078e0010 */
[----:B------:R-:W2:Y:S04]  /*1f180*/  LDL.LU R16, [R1+0x728] ;  /* 0x0007280001107983 */ /* 0x000ea80000300800 */
[----:B-1----:R-:W-:Y:S01]  /*1f190*/  STL [R1+0x4], R13 ;  /* 0x0000040d01007387 */ /* 0x002fe20000100800 */
[----:B------:R-:W-:-:S03]  /*1f1a0*/  IMAD.MOV.U32 R22, RZ, RZ, R12 ;  /* 0x000000ffff167224 */ /* 0x000fc600078e000c */
[----:B------:R-:W-:Y:S04]  /*1f1b0*/  STL [R1+0x8], R14 ;  /* 0x0000080e01007387 */ /* 0x000fe80000100800 */
[----:B------:R-:W3:Y:S01]  /*1f1c0*/  LDL.LU R12, [R1+0x724] ;  /* 0x00072400010c7983 */ /* 0x000ee20000300800 */
[----:B------:R-:W-:Y:S02]  /*1f1d0*/  IADD3 R4, R0, c[0x0][0x198], RZ ;  /* 0x0000660000047a10 */ /* 0x000fe40007ffe0ff */
[C---:B------:R-:W-:Y:S02]  /*1f1e0*/  IADD3 R0, R27.reuse, 0x95, RZ ;  /* 0x000000951b007810 */ /* 0x040fe40007ffe0ff */
[----:B------:R-:W-:Y:S02]  /*1f1f0*/  IADD3 R10, R27, 0x92, RZ ;  /* 0x000000921b0a7810 */ /* 0x000fe40007ffe0ff */
[----:B------:R-:W-:-:S02]  /*1f200*/  LEA R6, P6, R4, R20, 0x1 ;  /* 0x0000001404067211 */ /* 0x000fc400078c08ff */
[----:B------:R-:W-:Y:S02]  /*1f210*/  ISETP.LT.AND P1, PT, R0, c[0x0][0x17c], !P0 ;  /* 0x00005f0000007a0c */ /* 0x000fe40004721270 */
[----:B------:R-:W-:Y:S02]  /*1f220*/  ISETP.LT.AND P4, PT, R10, c[0x0][0x17c], !P0 ;  /* 0x00005f000a007a0c */ /* 0x000fe40004781270 */
[C---:B------:R-:W-:Y:S02]  /*1f230*/  IADD3 R0, R4.reuse, c[0x0][0x198], RZ ;  /* 0x0000660004007a10 */ /* 0x040fe40007ffe0ff */
[----:B------:R-:W-:Y:S02]  /*1f240*/  IADD3 R9, R27, 0x94, RZ ;  /* 0x000000941b097810 */ /* 0x000fe40007ffe0ff */
[----:B------:R-:W-:Y:S02]  /*1f250*/  LEA.HI.X.SX32 R7, R4, R3, 0x1, P6 ;  /* 0x0000000304077211 */ /* 0x000fe400030f0eff */
[----:B------:R-:W-:-:S02]  /*1f260*/  LEA R4, P6, R0, R20, 0x1 ;  /* 0x0000001400047211 */ /* 0x000fc400078c08ff */
[----:B------:R-:W-:Y:S01]  /*1f270*/  ISETP.LT.AND P2, PT, R9, c[0x0][0x17c], !P0 ;  /* 0x00005f0009007a0c */ /* 0x000fe20004741270 */
[----:B------:R0:W-:Y:S01]  /*1f280*/  @P5 STG.E.U16 [R6.64], R8 ;  /* 0x0000000806005986 */ /* 0x0001e2000c101504 */
[C---:B------:R-:W-:Y:S02]  /*1f290*/  IADD3 R9, R0.reuse, c[0x0][0x198], RZ ;  /* 0x0000660000097a10 */ /* 0x040fe40007ffe0ff */
[----:B------:R-:W-:Y:S02]  /*1f2a0*/  LEA.HI.X.SX32 R5, R0, R3, 0x1, P6 ;  /* 0x0000000300057211 */ /* 0x000fe400030f0eff */
[----:B------:R-:W-:Y:S02]  /*1f2b0*/  IADD3 R10, R27, 0x96, RZ ;  /* 0x000000961b0a7810 */ /* 0x000fe40007ffe0ff */
[----:B------:R-:W-:Y:S01]  /*1f2c0*/  IADD3 R0, R9, c[0x0][0x198], RZ ;  /* 0x0000660009007a10 */ /* 0x000fe20007ffe0ff */
[----:B------:R-:W-:Y:S01]  /*1f2d0*/  @P4 STG.E.U16 [R4.64], R11 ;  /* 0x0000000b04004986 */ /* 0x000fe2000c101504 */
[----:B0-----:R-:W-:-:S02]  /*1f2e0*/  IADD3 R6, R27, 0x97, RZ ;  /* 0x000000971b067810 */ /* 0x001fc40007ffe0ff */
[CC--:B------:R-:W-:Y:S02]  /*1f2f0*/  LEA R8, P6, R9.reuse, R20.reuse, 0x1 ;  /* 0x0000001409087211 */ /* 0x0c0fe400078c08ff */
[----:B------:R-:W-:Y:S02]  /*1f300*/  ISETP.LT.AND P4, PT, R6, c[0x0][0x17c], !P0 ;  /* 0x00005f0006007a0c */ /* 0x000fe40004781270 */
[----:B------:R0:W1:Y:S01]  /*1f310*/  LDS.128 R4, [R2+0x6000] ;  /* 0x0060000002047984 */ /* 0x0000620000000c00 */
[----:B------:R-:W-:Y:S02]  /*1f320*/  ISETP.LT.AND P5, PT, R10, c[0x0][0x17c], !P0 ;  /* 0x00005f000a007a0c */ /* 0x000fe400047a1270 */
[----:B------:R-:W-:Y:S02]  /*1f330*/  LEA.HI.X.SX32 R9, R9, R3, 0x1, P6 ;  /* 0x0000000309097211 */ /* 0x000fe400030f0eff */
[C---:B------:R-:W-:Y:S02]  /*1f340*/  LEA R10, P6, R0.reuse, R20, 0x1 ;  /* 0x00000014000a7211 */ /* 0x040fe400078c08ff */
[----:B0-----:R-:W-:Y:S01]  /*1f350*/  IADD3 R2, R0, c[0x0][0x198], RZ ;  /* 0x0000660000027a10 */ /* 0x001fe20007ffe0ff */
[----:B------:R-:W-:Y:S01]  /*1f360*/  IMAD.MOV.U32 R26, RZ, RZ, R15 ;  /* 0x000000ffff1a7224 */ /* 0x000fe200078e000f */
[----:B------:R-:W-:-:S02]  /*1f370*/  IADD3 R13, R27, 0x98, RZ ;  /* 0x000000981b0d7810 */ /* 0x000fc40007ffe0ff */
[----:B------:R-:W-:Y:S02]  /*1f380*/  PRMT R21, R22, 0x7632, R21 ;  /* 0x0000763216157816 */ /* 0x000fe40000000015 */
[----:B---3--:R-:W-:Y:S02]  /*1f390*/  PRMT R12, R11, 0x7632, R12 ;  /* 0x000076320b0c7816 */ /* 0x008fe4000000000c */
[----:B------:R-:W-:Y:S02]  /*1f3a0*/  LEA.HI.X.SX32 R11, R0, R3, 0x1, P6 ;  /* 0x00000003000b7211 */ /* 0x000fe400030f0eff */
[----:B------:R-:W-:Y:S01]  /*1f3b0*/  IADD3 R0, R27, 0x99, RZ ;  /* 0x000000991b007810 */ /* 0x000fe20007ffe0ff */
[----:B------:R0:W-:Y:S01]  /*1f3c0*/  @P3 STG.E.U16 [R8.64], R12 ;  /* 0x0000000c08003986 */ /* 0x0001e2000c101504 */
[----:B------:R-:W-:-:S03]  /*1f3d0*/  LEA R14, P6, R2, R20, 0x1 ;  /* 0x00000014020e7211 */ /* 0x000fc600078c08ff */
[----:B------:R3:W-:Y:S01]  /*1f3e0*/  @P2 STG.E.U16 [R10.64], R17 ;  /* 0x000000110a002986 */ /* 0x0007e2000c101504 */
[----:B------:R-:W-:Y:S02]  /*1f3f0*/  ISETP.LT.AND P2, PT, R0, c[0x0][0x17c], !P0 ;  /* 0x00005f0000007a0c */ /* 0x000fe40004741270 */
[C---:B------:R-:W-:Y:S01]  /*1f400*/  IADD3 R0, R2.reuse, c[0x0][0x198], RZ ;  /* 0x0000660002007a10 */ /* 0x040fe20007ffe0ff */
[----:B------:R-:W4:Y:S01]  /*1f410*/  LDS.128 R8, [R28+0x6000] ;  /* 0x006000001c087984 */ /* 0x000f220000000c00 */
[----:B------:R-:W-:Y:S02]  /*1f420*/  LEA.HI.X.SX32 R15, R2, R3, 0x1, P6 ;  /* 0x00000003020f7211 */ /* 0x000fe400030f0eff */
[C---:B------:R-:W-:Y:S02]  /*1f430*/  IADD3 R2, R0.reuse, c[0x0][0x198], RZ ;  /* 0x0000660000027a10 */ /* 0x040fe40007ffe0ff */
[----:B0-----:R-:W-:Y:S02]  /*1f440*/  LEA R12, P6, R0, R20, 0x1 ;  /* 0x00000014000c7211 */ /* 0x001fe400078c08ff */
[----:B------:R-:W-:-:S02]  /*1f450*/  ISETP.LT.AND P3, PT, R13, c[0x0][0x17c], !P0 ;  /* 0x00005f000d007a0c */ /* 0x000fc40004761270 */
[----:B--2---:R-:W-:Y:S02]  /*1f460*/  PRMT R16, R17, 0x7632, R16 ;  /* 0x0000763211107816 */ /* 0x004fe40000000010 */
[-C--:B------:R-:W-:Y:S02]  /*1f470*/  LEA.HI.X.SX32 R13, R0, R3.reuse, 0x1, P6 ;  /* 0x00000003000d7211 */ /* 0x080fe400030f0eff */
[C---:B------:R-:W-:Y:S02]  /*1f480*/  LEA R18, P6, R2.reuse, R20, 0x1 ;  /* 0x0000001402127211 */ /* 0x040fe400078c08ff */
[C---:B------:R-:W-:Y:S01]  /*1f490*/  IADD3 R0, R2.reuse, c[0x0][0x198], RZ ;  /* 0x0000660002007a10 */ /* 0x040fe20007ffe0ff */
[----:B------:R0:W-:Y:S01]  /*1f4a0*/  @P1 STG.E.U16 [R14.64], R16 ;  /* 0x000000100e001986 */ /* 0x0001e2000c101504 */
[----:B---3--:R-:W-:Y:S02]  /*1f4b0*/  IADD3 R17, R27, 0x9a, RZ ;  /* 0x0000009a1b117810 */ /* 0x008fe40007ffe0ff */
[----:B------:R-:W-:-:S02]  /*1f4c0*/  LEA.HI.X.SX32 R19, R2, R3, 0x1, P6 ;  /* 0x0000000302137211 */ /* 0x000fc400030f0eff */
[----:B------:R-:W-:Y:S02]  /*1f4d0*/  ISETP.LT.AND P1, PT, R17, c[0x0][0x17c], !P0 ;  /* 0x00005f0011007a0c */ /* 0x000fe40004721270 */
[----:B0-----:R-:W-:-:S04]  /*1f4e0*/  LEA R16, P6, R0, R20, 0x1 ;  /* 0x0000001400107211 */ /* 0x001fc800078c08ff */
[CC--:B------:R-:W-:Y:S02]  /*1f4f0*/  LEA.HI.X.SX32 R17, R0.reuse, R3.reuse, 0x1, P6 ;  /* 0x0000000300117211 */ /* 0x0c0fe400030f0eff */
[----:B------:R-:W-:Y:S01]  /*1f500*/  IADD3 R0, R0, c[0x0][0x198], RZ ;  /* 0x0000660000007a10 */ /* 0x000fe20007ffe0ff */
[----:B------:R-:W-:Y:S01]  /*1f510*/  @P5 STG.E.U16 [R12.64], R22 ;  /* 0x000000160c005986 */ /* 0x000fe2000c101504 */
[----:B------:R-:W-:Y:S02]  /*1f520*/  IADD3 R14, R27, 0x9b, RZ ;  /* 0x0000009b1b0e7810 */ /* 0x000fe40007ffe0ff */
[----:B------:R-:W-:Y:S01]  /*1f530*/  LEA R24, P6, R0, R20, 0x1 ;  /* 0x0000001400187211 */ /* 0x000fe200078c08ff */
[----:B------:R0:W-:Y:S01]  /*1f540*/  @P4 STG.E.U16 [R18.64], R21 ;  /* 0x0000001512004986 */ /* 0x0001e2000c101504 */
[----:B------:R-:W-:Y:S02]  /*1f550*/  ISETP.LT.AND P5, PT, R14, c[0x0][0x17c], !P0 ;  /* 0x00005f000e007a0c */ /* 0x000fe400047a1270 */
[----:B------:R-:W-:Y:S01]  /*1f560*/  LEA.HI.X.SX32 R25, R0, R3, 0x1, P6 ;  /* 0x0000000300197211 */ /* 0x000fe200030f0eff */
[----:B------:R2:W3:Y:S04]  /*1f570*/  LDS.128 R12, [R29+0x6000] ;  /* 0x006000001d0c7984 */ /* 0x0004e80000000c00 */
[----:B-1----:R-:W-:Y:S01]  /*1f580*/  @P3 STG.E.U16 [R16.64], R4 ;  /* 0x0000000410003986 */ /* 0x002fe2000c101504 */
[----:B0-----:R-:W-:-:S03]  /*1f590*/  PRMT R21, R4, 0x7632, R21 ;  /* 0x0000763204157816 */ /* 0x001fc60000000015 */
[----:B--2---:R-:W2:Y:S04]  /*1f5a0*/  LDL.LU R29, [R1+0x64] ;  /* 0x00006400011d7983 */ /* 0x004ea80000300800 */
[----:B------:R-:W5:Y:S04]  /*1f5b0*/  LDL.LU R28, [R1+0x34] ;  /* 0x00003400011c7983 */ /* 0x000f680000300800 */
[----:B------:R0:W-:Y:S04]  /*1f5c0*/  @P2 STG.E.U16 [R24.64], R21 ;  /* 0x0000001518002986 */ /* 0x0001e8000c101504 */
[----:B0-----:R-:W2:Y:S01]  /*1f5d0*/  LDL.LU R21, [R1+0x54] ;  /* 0x0000540001157983 */ /* 0x001ea20000300800 */
[----:B------:R-:W-:-:S02]  /*1f5e0*/  IADD3 R18, R27, 0x9d, RZ ;  /* 0x0000009d1b127810 */ /* 0x000fc40007ffe0ff */
[C---:B------:R-:W-:Y:S02]  /*1f5f0*/  IADD3 R2, R27.reuse, 0x9c, RZ ;  /* 0x0000009c1b027810 */ /* 0x040fe40007ffe0ff */
[----:B------:R-:W-:Y:S02]  /*1f600*/  ISETP.LT.AND P3, PT, R18, c[0x0][0x17c], !P0 ;  /* 0x00005f0012007a0c */ /* 0x000fe40004761270 */
[----:B------:R0:W1:Y:S01]  /*1f610*/  LDS.128 R16, [R23+0x6000] ;  /* 0x0060000017107984 */ /* 0x0000620000000c00 */
[----:B------:R-:W-:Y:S02]  /*1f620*/  ISETP.LT.AND P4, PT, R2, c[0x0][0x17c], !P0 ;  /* 0x00005f0002007a0c */ /* 0x000fe40004781270 */
[----:B------:R-:W-:Y:S02]  /*1f630*/  IADD3 R2, R0, c[0x0][0x198], RZ ;  /* 0x0000660000027a10 */ /* 0x000fe40007ffe0ff */
[----:B------:R-:W-:Y:S02]  /*1f640*/  IADD3 R4, R27, 0x9e, RZ ;  /* 0x0000009e1b047810 */ /* 0x000fe40007ffe0ff */
[----:B------:R-:W-:-:S02]  /*1f650*/  LEA R22, P6, R2, R20, 0x1 ;  /* 0x0000001402167211 */ /* 0x000fc400078c08ff */
[C---:B------:R-:W-:Y:S02]  /*1f660*/  IADD3 R0, R2.reuse, c[0x0][0x198], RZ ;  /* 0x0000660002007a10 */ /* 0x040fe40007ffe0ff */
[-C--:B0-----:R-:W-:Y:S02]  /*1f670*/  LEA.HI.X.SX32 R23, R2, R3.reuse, 0x1, P6 ;  /* 0x0000000302177211 */ /* 0x081fe400030f0eff */
[----:B------:R-:W-:Y:S02]  /*1f680*/  LEA R24, P6, R0, R20, 0x1 ;  /* 0x0000001400187211 */ /* 0x000fe400078c08ff */
[----:B------:R-:W-:Y:S02]  /*1f690*/  ISETP.LT.AND P2, PT, R4, c[0x0][0x17c], !P0 ;  /* 0x00005f0004007a0c */ /* 0x000fe40004741270 */
[C---:B------:R-:W-:Y:S02]  /*1f6a0*/  IADD3 R2, R0.reuse, c[0x0][0x198], RZ ;  /* 0x0000660000027a10 */ /* 0x040fe40007ffe0ff */
[----:B------:R-:W-:Y:S01]  /*1f6b0*/  IADD3 R4, R27, 0x9f, RZ ;  /* 0x0000009f1b047810 */ /* 0x000fe20007ffe0ff */
[----:B----4-:R0:W-:Y:S01]  /*1f6c0*/  @P1 STG.E.U16 [R22.64], R8 ;  /* 0x0000000816001986 */ /* 0x0101e2000c101504 */
[----:B------:R-:W-:-:S02]  /*1f6d0*/  LEA.HI.X.SX32 R25, R0, R3, 0x1, P6 ;  /* 0x0000000300197211 */ /* 0x000fc400030f0eff */
[----:B------:R-:W-:Y:S02]  /*1f6e0*/  ISETP.LT.AND P1, PT, R4, c[0x0][0x17c], !P0 ;  /* 0x00005f0004007a0c */ /* 0x000fe40004721270 */
[----:B------:R-:W-:Y:S02]  /*1f6f0*/  IADD3 R0, R27, 0xa0, RZ ;  /* 0x000000a01b007810 */ /* 0x000fe40007ffe0ff */
[----:B------:R-:W-:Y:S02]  /*1f700*/  IADD3 R4, R2, c[0x0][0x198], RZ ;  /* 0x0000660002047a10 */ /* 0x000fe40007ffe0ff */
[----:B0-----:R-:W-:Y:S02]  /*1f710*/  PRMT R8, R8, 0x7632, R8 ;  /* 0x0000763208087816 */ /* 0x001fe40000000008 */
[----:B------:R-:W-:-:S03]  /*1f720*/  LEA R22, P6, R2, R20, 0x1 ;  /* 0x0000001402167211 */ /* 0x000fc600078c08ff */
[----:B------:R0:W-:Y:S01]  /*1f730*/  @P5 STG.E.U16 [R24.64], R8 ;  /* 0x0000000818005986 */ /* 0x0001e2000c101504 */
[----:B------:R-:W-:Y:S02]  /*1f740*/  LEA.HI.X.SX32 R23, R2, R3, 0x1, P6 ;  /* 0x0000000302177211 */ /* 0x000fe400030f0eff */
[----:B------:R-:W-:Y:S02]  /*1f750*/  ISETP.LT.AND P5, PT, R0, c[0x0][0x17c], !P0 ;  /* 0x00005f0000007a0c */ /* 0x000fe400047a1270 */
[----:B------:R-:W-:Y:S02]  /*1f760*/  IADD3 R2, R27, 0xa1, RZ ;  /* 0x000000a11b027810 */ /* 0x000fe40007ffe0ff */
[C---:B------:R-:W-:Y:S01]  /*1f770*/  IADD3 R0, R4.reuse, c[0x0][0x198], RZ ;  /* 0x0000660004007a10 */ /* 0x040fe20007ffe0ff */
[----:B---3--:R3:W-:Y:S01]  /*1f780*/  @P4 STG.E.U16 [R22.64], R12 ;  /* 0x0000000c16004986 */ /* 0x0087e2000c101504 */
[----:B0-----:R-:W-:Y:S02]  /*1f790*/  LEA R24, P6, R4, R20, 0x1 ;  /* 0x0000001404187211 */ /* 0x001fe400078c08ff */
[----:B------:R-:W-:-:S02]  /*1f7a0*/  ISETP.LT.AND P4, PT, R2, c[0x0][0x17c], !P0 ;  /* 0x00005f0002007a0c */ /* 0x000fc40004781270 */
[----:B------:R-:W-:Y:S02]  /*1f7b0*/  LEA.HI.X.SX32 R25, R4, R3, 0x1, P6 ;  /* 0x0000000304197211 */ /* 0x000fe400030f0eff */
[----:B------:R-:W-:Y:S02]  /*1f7c0*/  IADD3 R2, R0, c[0x0][0x198], RZ ;  /* 0x0000660000027a10 */ /* 0x000fe40007ffe0ff */
[----:B---3--:R-:W-:Y:S02]  /*1f7d0*/  PRMT R12, R12, 0x7632, R12 ;  /* 0x000076320c0c7816 */ /* 0x008fe4000000000c */
[----:B------:R-:W-:-:S03]  /*1f7e0*/  LEA R22, P6, R0, R20, 0x1 ;  /* 0x0000001400167211 */ /* 0x000fc600078c08ff */
[----:B------:R0:W-:Y:S01]  /*1f7f0*/  @P3 STG.E.U16 [R24.64], R12 ;  /* 0x0000000c18003986 */ /* 0x0001e2000c101504 */
[----:B------:R-:W-:Y:S02]  /*1f800*/  LEA.HI.X.SX32 R23, R0, R3, 0x1, P6 ;  /* 0x0000000300177211 */ /* 0x000fe400030f0eff */
[----:B------:R-:W-:-:S03]  /*1f810*/  IADD3 R0, R2, c[0x0][0x198], RZ ;  /* 0x0000660002007a10 */ /* 0x000fc60007ffe0ff */
[----:B-1----:R1:W-:Y:S01]  /*1f820*/  @P2 STG.E.U16 [R22.64], R16 ;  /* 0x0000001016002986 */ /* 0x0023e2000c101504 */
[----:B0-----:R-:W-:-:S04]  /*1f830*/  LEA R24, P6, R2, R20, 0x1 ;  /* 0x0000001402187211 */ /* 0x001fc800078c08ff */
[-C--:B------:R-:W-:Y:S02]  /*1f840*/  LEA.HI.X.SX32 R25, R2, R3.reuse, 0x1, P6 ;  /* 0x0000000302197211 */ /* 0x080fe400030f0eff */
[----:B-1----:R-:W-:Y:S02]  /*1f850*/  LEA R22, P6, R0, R20, 0x1 ;  /* 0x0000001400167211 */ /* 0x002fe400078c08ff */
[----:B------:R-:W-:Y:S02]  /*1f860*/  PRMT R16, R16, 0x7632, R16 ;  /* 0x0000763210107816 */ /* 0x000fe40000000010 */
[C---:B------:R-:W-:Y:S02]  /*1f870*/  LEA.HI.X.SX32 R23, R0.reuse, R3, 0x1, P6 ;  /* 0x0000000300177211 */ /* 0x040fe400030f0eff */
[----:B------:R-:W-:Y:S01]  /*1f880*/  IADD3 R2, R0, c[0x0][0x198], RZ ;  /* 0x0000660000027a10 */ /* 0x000fe20007ffe0ff */
[----:B------:R0:W-:Y:S01]  /*1f890*/  @P1 STG.E.U16 [R24.64], R16 ;  /* 0x0000001018001986 */ /* 0x0001e2000c101504 */
[----:B------:R-:W-:-:S02]  /*1f8a0*/  IADD3 R4, R27, 0xa2, RZ ;  /* 0x000000a21b047810 */ /* 0x000fc40007ffe0ff */
[----:B------:R-:W-:Y:S02]  /*1f8b0*/  IADD3 R0, R2, c[0x0][0x198], RZ ;  /* 0x0000660002007a10 */ /* 0x000fe40007ffe0ff */
[----:B------:R-:W-:Y:S02]  /*1f8c0*/  ISETP.LT.AND P3, PT, R4, c[0x0][0x17c], !P0 ;  /* 0x00005f0004007a0c */ /* 0x000fe40004761270 */
[----:B0-----:R-:W-:-:S04]  /*1f8d0*/  LEA R24, P6, R2, R20, 0x1 ;  /* 0x0000001402187211 */ /* 0x001fc800078c08ff */
[----:B------:R-:W-:Y:S02]  /*1f8e0*/  LEA.HI.X.SX32 R25, R2, R3, 0x1, P6 ;  /* 0x0000000302197211 */ /* 0x000fe400030f0eff */
[----:B------:R-:W-:Y:S02]  /*1f8f0*/  IADD3 R2, R0, c[0x0][0x198], RZ ;  /* 0x0000660000027a10 */ /* 0x000fe40007ffe0ff */
[----:B------:R-:W-:-:S04]  /*1f900*/  IADD3 R4, R27, 0xa3, RZ ;  /* 0x000000a31b047810 */ /* 0x000fc80007ffe0ff */
[----:B------:R-:W-:Y:S02]  /*1f910*/  ISETP.LT.AND P2, PT, R4, c[0x0][0x17c], !P0 ;  /* 0x00005f0004007a0c */ /* 0x000fe40004741270 */
[----:B------:R-:W-:-:S04]  /*1f920*/  IADD3 R4, R27, 0xa4, RZ ;  /* 0x000000a41b047810 */ /* 0x000fc80007ffe0ff */
[----:B------:R-:W-:Y:S01]  /*1f930*/  ISETP.LT.AND P1, PT, R4, c[0x0][0x17c], !P0 ;  /* 0x00005f0004007a0c */ /* 0x000fe20004721270 */
[----:B--2---:R0:W-:Y:S01]  /*1f940*/  @P5 STG.E.U16 [R22.64], R21 ;  /* 0x0000001516005986 */ /* 0x0041e2000c101504 */
[----:B------:R-:W-:-:S03]  /*1f950*/  PRMT R8, R21, 0x7632, R8 ;  /* 0x0000763215087816 */ /* 0x000fc60000000008 */
[----:B0-----:R-:W2:Y:S01]  /*1f960*/  LDL.LU R21, [R1+0x84] ;  /* 0x0000840001157983 */ /* 0x001ea20000300800 */
[----:B------:R-:W-:-:S03]  /*1f970*/  LEA R22, P6, R0, R20, 0x1 ;  /* 0x0000001400167211 */ /* 0x000fc600078c08ff */
[----:B------:R0:W-:Y:S01]  /*1f980*/  @P4 STG.E.U16 [R24.64], R8 ;  /* 0x0000000818004986 */ /* 0x0001e2000c101504 */
[----:B------:R-:W-:Y:S02]  /*1f990*/  LEA.HI.X.SX32 R23, R0, R3, 0x1, P6 ;  /* 0x0000000300177211 */ /* 0x000fe400030f0eff */
[----:B------:R-:W-:-:S03]  /*1f9a0*/  IADD3 R0, R2, c[0x0][0x198], RZ ;  /* 0x0000660002007a10 */ /* 0x000fc60007ffe0ff */
[----:B------:R1:W-:Y:S01]  /*1f9b0*/  @P3 STG.E.U16 [R22.64], R29 ;  /* 0x0000001d16003986 */ /* 0x0003e2000c101504 */
[----:B0-----:R-:W-:-:S04]  /*1f9c0*/  LEA R24, P6, R2, R20, 0x1 ;  /* 0x0000001402187211 */ /* 0x001fc800078c08ff */
[----:B------:R-:W-:Y:S02]  /*1f9d0*/  LEA.HI.X.SX32 R25, R2, R3, 0x1, P6 ;  /* 0x0000000302197211 */ /* 0x000fe400030f0eff */
[----:B------:R-:W-:Y:S02]  /*1f9e0*/  PRMT R2, R29, 0x7632, R2 ;  /* 0x000076321d027816 */ /* 0x000fe40000000002 */
[----:B-1----:R-:W3:Y:S01]  /*1f9f0*/  LDL.LU R29, [R1+0xb4] ;  /* 0x0000b400011d7983 */ /* 0x002ee20000300800 */
[----:B------:R-:W-:-:S04]  /*1fa00*/  LEA R22, P6, R0, R20, 0x1 ;  /* 0x0000001400167211 */ /* 0x000fc800078c08ff */
[----:B------:R-:W-:Y:S01]  /*1fa10*/  LEA.HI.X.SX32 R23, R0, R3, 0x1, P6 ;  /* 0x0000000300177211 */ /* 0x000fe200030f0eff */
[----:B------:R-:W-:Y:S01]  /*1fa20*/  @P2 STG.E.U16 [R24.64], R2 ;  /* 0x0000000218002986 */ /* 0x000fe2000c101504 */
[----:B-----5:R-:W-:-:S03]  /*1fa30*/  PRMT R8, R28, 0x7632, R8 ;  /* 0x000076321c087816 */ /* 0x020fc60000000008 */
[----:B------:R0:W-:Y:S04]  /*1fa40*/  @P1 STG.E.U16 [R22.64], R28 ;  /* 0x0000001c16001986 */ /* 0x0001e8000c101504 */
[----:B0-----:R-:W4:Y:S01]  /*1fa50*/  LDL.LU R28, [R1+0xa4] ;  /* 0x0000a400011c7983 */ /* 0x001f220000300800 */
[C---:B------:R-:W-:Y:S02]  /*1fa60*/  IADD3 R4, R27.reuse, 0xa5, RZ ;  /* 0x000000a51b047810 */ /* 0x040fe40007ffe0ff */
[----:B------:R-:W-:Y:S02]  /*1fa70*/  IADD3 R2, R0, c[0x0][0x198], RZ ;  /* 0x0000660000027a10 */ /* 0x000fe40007ffe0ff */
[----:B------:R-:W-:Y:S02]  /*1fa80*/  ISETP.LT.AND P5, PT, R4, c[0x0][0x17c], !P0 ;  /* 0x00005f0004007a0c */ /* 0x000fe400047a1270 */
[----:B------:R-:W-:-:S02]  /*1fa90*/  IADD3 R4, R27, 0xa6, RZ ;  /* 0x000000a61b047810 */ /* 0x000fc40007ffe0ff */
[CC--:B------:R-:W-:Y:S02]  /*1faa0*/  LEA R24, P6, R2.reuse, R20.reuse, 0x1 ;  /* 0x0000001402187211 */ /* 0x0c0fe400078c08ff */
[----:B------:R-:W-:Y:S02]  /*1fab0*/  IADD3 R0, R2, c[0x0][0x198], RZ ;  /* 0x0000660002007a10 */ /* 0x000fe40007ffe0ff */
[----:B------:R-:W-:Y:S02]  /*1fac0*/  ISETP.LT.AND P4, PT, R4, c[0x0][0x17c], !P0 ;  /* 0x00005f0004007a0c */ /* 0x000fe40004781270 */
[----:B------:R-:W-:Y:S02]  /*1fad0*/  LEA.HI.X.SX32 R25, R2, R3, 0x1, P6 ;  /* 0x0000000302197211 */ /* 0x000fe400030f0eff */
[C---:B------:R-:W-:Y:S02]  /*1fae0*/  LEA R22, P6, R0.reuse, R20, 0x1 ;  /* 0x0000001400167211 */ /* 0x040fe400078c08ff */
[----:B------:R-:W-:Y:S01]  /*1faf0*/  IADD3 R2, R0, c[0x0][0x198], RZ ;  /* 0x0000660000027a10 */ /* 0x000fe20007ffe0ff */
[----:B------:R0:W-:Y:S01]  /*1fb00*/  @P5 STG.E.U16 [R24.64], R8 ;  /* 0x0000000818005986 */ /* 0x0001e2000c101504 */
[----:B------:R-:W-:-:S02]  /*1fb10*/  IADD3 R4, R27, 0xa7, RZ ;  /* 0x000000a71b047810 */ /* 0x000fc40007ffe0ff */
[-C--:B------:R-:W-:Y:S02]  /*1fb20*/  LEA.HI.X.SX32 R23, R0, R3.reuse, 0x1, P6 ;  /* 0x0000000300177211 */ /* 0x080fe400030f0eff */
[----:B------:R-:W-:Y:S02]  /*1fb30*/  ISETP.LT.AND P3, PT, R4, c[0x0][0x17c], !P0 ;  /* 0x00005f0004007a0c */ /* 0x000fe40004761270 */
[----:B------:R-:W-:Y:S02]  /*1fb40*/  IADD3 R4, R27, 0xa8, RZ ;  /* 0x000000a81b047810 */ /* 0x000fe40007ffe0ff */
[C---:B0-----:R-:W-:Y:S02]  /*1fb50*/  LEA R24, P6, R2.reuse, R20, 0x1 ;  /* 0x0000001402187211 */ /* 0x041fe400078c08ff */
[C---:B------:R-:W-:Y:S02]  /*1fb60*/  IADD3 R0, R2.reuse, c[0x0][0x198], RZ ;  /* 0x0000660002007a10 */ /* 0x040fe40007ffe0ff */
[----:B------:R-:W-:-:S02]  /*1fb70*/  LEA.HI.X.SX32 R25, R2, R3, 0x1, P6 ;  /* 0x0000000302197211 */ /* 0x000fc400030f0eff */
[----:B------:R-:W-:Y:S02]  /*1fb80*/  ISETP.LT.AND P2, PT, R4, c[0x0][0x17c], !P0 ;  /* 0x00005f0004007a0c */ /* 0x000fe40004741270 */
        /* <DEDUP_REMOVED lines=9> */
[----:B------:R-:W-:-:S05]  /*1fc20*/  LEA.HI.X.SX32 R23, R0, R3, 0x1, P6 ;  /* 0x0000000300177211 */ /* 0x000fca00030f0eff */
[----:B---3--:R1:W-:Y:S01]  /*1fc30*/  @P2 STG.E.U16 [R22.64], R29 ;  /* 0x0000001d16002986 */ /* 0x0083e2000c101504 */
[----:B0-----:R-:W-:Y:S02]  /*1fc40*/  IADD3 R2, R0, c[0x0][0x198], RZ ;  /* 0x0000660000027a10 */ /* 0x001fe40007ffe0ff */
[----:B------:R-:W-:Y:S02]  /*1fc50*/  PRMT R8, R29, 0x7632, R8 ;  /* 0x000076321d087816 */ /* 0x000fe40000000008 */
[CC--:B------:R-:W-:Y:S02]  /*1fc60*/  LEA R24, P6, R2.reuse, R20.reuse, 0x1 ;  /* 0x0000001402187211 */ /* 0x0c0fe400078c08ff */
[C---:B------:R-:W-:Y:S01]  /*1fc70*/  IADD3 R0, R2.reuse, c[0x0][0x198], RZ ;  /* 0x0000660002007a10 */ /* 0x040fe20007ffe0ff */
[----:B-1----:R-:W3:Y:S01]  /*1fc80*/  LDL.LU R29, [R1+0x14] ;  /* 0x00001400011d7983 */ /* 0x002ee20000300800 */
[----:B------:R-:W-:Y:S02]  /*1fc90*/  LEA.HI.X.SX32 R25, R2, R3, 0x1, P6 ;  /* 0x0000000302197211 */ /* 0x000fe400030f0eff */
[----:B------:R-:W-:-:S02]  /*1fca0*/  LEA R22, P6, R0, R20, 0x1 ;  /* 0x0000001400167211 */ /* 0x000fc400078c08ff */
[C---:B------:R-:W-:Y:S01]  /*1fcb0*/  IADD3 R2, R0.reuse, c[0x0][0x198], RZ ;  /* 0x0000660000027a10 */ /* 0x040fe20007ffe0ff */
[----:B------:R0:W-:Y:S01]  /*1fcc0*/  @P1 STG.E.U16 [R24.64], R8 ;  /* 0x0000000818001986 */ /* 0x0001e2000c101504 */
[----:B------:R-:W-:Y:S02]  /*1fcd0*/  LEA.HI.X.SX32 R23, R0, R3, 0x1, P6 ;  /* 0x0000000300177211 */ /* 0x000fe400030f0eff */
[----:B------:R-:W-:-:S03]  /*1fce0*/  IADD3 R0, R2, c[0x0][0x198], RZ ;  /* 0x0000660002007a10 */ /* 0x000fc60007ffe0ff */
[----:B----4-:R1:W-:Y:S01]  /*1fcf0*/  @P5 STG.E.U16 [R22.64], R28 ;  /* 0x0000001c16005986 */ /* 0x0103e2000c101504 */
[----:B0-----:R-:W-:-:S04]  /*1fd00*/  LEA R24, P6, R2, R20, 0x1 ;  /* 0x0000001402187211 */ /* 0x001fc800078c08ff */
[----:B------:R-:W-:Y:S02]  /*1fd10*/  LEA.HI.X.SX32 R25, R2, R3, 0x1, P6 ;  /* 0x0000000302197211 */ /* 0x000fe400030f0eff */
[----:B------:R-:W-:Y:S02]  /*1fd20*/  PRMT R2, R28, 0x7632, R2 ;  /* 0x000076321c027816 */ /* 0x000fe40000000002 */
[----:B-1----:R-:W4:Y:S01]  /*1fd30*/  LDL.LU R28, [R1+0x74] ;  /* 0x00007400011c7983 */ /* 0x002f220000300800 */
[----:B------:R-:W-:-:S04]  /*1fd40*/  IADD3 R4, R27, 0xab, RZ ;  /* 0x000000ab1b047810 */ /* 0x000fc80007ffe0ff */
[----:B------:R-:W-:Y:S02]  /*1fd50*/  ISETP.LT.AND P4, PT, R4, c[0x0][0x17c], !P0 ;  /* 0x00005f0004007a0c */ /* 0x000fe40004781270 */
[----:B------:R-:W-:-:S04]  /*1fd60*/  IADD3 R4, R27, 0xac, RZ ;  /* 0x000000ac1b047810 */ /* 0x000fc80007ffe0ff */
[----:B------:R-:W-:Y:S02]  /*1fd70*/  ISETP.LT.AND P3, PT, R4, c[0x0][0x17c], !P0 ;  /* 0x00005f0004007a0c */ /* 0x000fe40004761270 */
[C---:B------:R-:W-:Y:S02]  /*1fd80*/  LEA R22, P6, R0.reuse, R20, 0x1 ;  /* 0x0000001400167211 */ /* 0x040fe400078c08ff */
[C---:B------:R-:W-:Y:S02]  /*1fd90*/  IADD3 R4, R27.reuse, 0xad, RZ ;  /* 0x000000ad1b047810 */ /* 0x040fe40007ffe0ff */
[----:B------:R-:W-:Y:S01]  /*1fda0*/  LEA.HI.X.SX32 R23, R0, R3, 0x1, P6 ;  /* 0x0000000300177211 */ /* 0x000fe200030f0eff */
[----:B------:R0:W-:Y:S01]  /*1fdb0*/  @P4 STG.E.U16 [R24.64], R2 ;  /* 0x0000000218004986 */ /* 0x0001e2000c101504 */
[----:B------:R-:W-:Y:S02]  /*1fdc0*/  ISETP.LT.AND P2, PT, R4, c[0x0][0x17c], !P0 ;  /* 0x00005f0004007a0c */ /* 0x000fe40004741270 */
[----:B------:R-:W-:-:S02]  /*1fdd0*/  IADD3 R4, R27, 0xae, RZ ;  /* 0x000000ae1b047810 */ /* 0x000fc40007ffe0ff */
[----:B0-----:R-:W-:Y:S02]  /*1fde0*/  IADD3 R2, R0, c[0x0][0x198], RZ ;  /* 0x0000660000027a10 */ /* 0x001fe40007ffe0ff */
[----:B------:R-:W-:Y:S02]  /*1fdf0*/  ISETP.LT.AND P1, PT, R4, c[0x0][0x17c], !P0 ;  /* 0x00005f0004007a0c */ /* 0x000fe40004721270 */
[C---:B------:R-:W-:Y:S02]  /*1fe00*/  LEA R24, P6, R2.reuse, R20, 0x1 ;  /* 0x0000001402187211 */ /* 0x040fe400078c08ff */
[C---:B------:R-:W-:Y:S02]  /*1fe10*/  IADD3 R0, R2.reuse, c[0x0][0x198], RZ ;  /* 0x0000660002007a10 */ /* 0x040fe40007ffe0ff */
[----:B------:R-:W-:Y:S02]  /*1fe20*/  LEA.HI.X.SX32 R25, R2, R3, 0x1, P6 ;  /* 0x0000000302197211 */ /* 0x000fe400030f0eff */
[----:B------:R-:W-:-:S02]  /*1fe30*/  IADD3 R2, R0, c[0x0][0x198], RZ ;  /* 0x0000660000027a10 */ /* 0x000fc40007ffe0ff */
        /* <DEDUP_REMOVED lines=9> */
[-C--:B------:R-:W-:Y:S02]  /*1fed0*/  LEA.HI.X.SX32 R23, R0, R3.reuse, 0x1, P6 ;  /* 0x0000000300177211 */ /* 0x080fe400030f0eff */
[C---:B------:R-:W-:Y:S02]  /*1fee0*/  IADD3 R0, R2.reuse, c[0x0][0x198], RZ ;  /* 0x0000660002007a10 */ /* 0x040fe40007ffe0ff */
[C---:B0-----:R-:W-:Y:S01]  /*1fef0*/  LEA R24, P6, R2.reuse, R20, 0x1 ;  /* 0x0000001402187211 */ /* 0x041fe200078c08ff */
[----:B---3--:R0:W-:Y:S03]  /*1ff00*/  @P1 STG.E.U16 [R22.64], R29 ;  /* 0x0000001d16001986 */ /* 0x0081e6000c101504 */
[----:B------:R-:W-:Y:S02]  /*1ff10*/  LEA.HI.X.SX32 R25, R2, R3, 0x1, P6 ;  /* 0x0000000302197211 */ /* 0x000fe400030f0eff */
[----:B------:R-:W-:-:S02]  /*1ff20*/  PRMT R2, R29, 0x7632, R2 ;  /* 0x000076321d027816 */ /* 0x000fc40000000002 */
[----:B0-----:R-:W3:Y:S01]  /*1ff30*/  LDL.LU R29, [R1+0x24] ;  /* 0x00002400011d7983 */ /* 0x001ee20000300800 */
[----:B------:R-:W-:-:S04]  /*1ff40*/  LEA R22, P6, R0, R20, 0x1 ;  /* 0x0000001400167211 */ /* 0x000fc800078c08ff */
[----:B------:R-:W-:Y:S01]  /*1ff50*/  LEA.HI.X.SX32 R23, R0, R3, 0x1, P6 ;  /* 0x0000000300177211 */ /* 0x000fe200030f0eff */
[----:B------:R-:W-:Y:S01]  /*1ff60*/  @P5 STG.E.U16 [R24.64], R2 ;  /* 0x0000000218005986 */ /* 0x000fe2000c101504 */
[----:B----4-:R-:W-:-:S03]  /*1ff70*/  PRMT R8, R28, 0x7632, R8 ;  /* 0x000076321c087816 */ /* 0x010fc60000000008 */
        /* <DEDUP_REMOVED lines=30> */
[C---:B------:R-:W-:Y:S02]  /*20160*/  LEA.HI.X.SX32 R23, R0.reuse, R3, 0x1, P6 ;  /* 0x0000000300177211 */ /* 0x040fe400030f0eff */
[----:B0-----:R-:W-:-:S03]  /*20170*/  IADD3 R2, R0, c[0x0][0x198], RZ ;  /* 0x0000660000027a10 */ /* 0x001fc60007ffe0ff */
[----:B---3--:R0:W-:Y:S01]  /*20180*/  @P5 STG.E.U16 [R22.64], R29 ;  /* 0x0000001d16005986 */ /* 0x0081e2000c101504 */
[----:B------:R-:W-:Y:S02]  /*20190*/  PRMT R8, R29, 0x7632, R8 ;  /* 0x000076321d087816 */ /* 0x000fe40000000008 */
[CC--:B------:R-:W-:Y:S02]  /*201a0*/  LEA R24, P6, R2.reuse, R20.reuse, 0x1 ;  /* 0x0000001402187211 */ /* 0x0c0fe400078c08ff */
[C---:B------:R-:W-:Y:S02]  /*201b0*/  IADD3 R0, R2.reuse, c[0x0][0x198], RZ ;  /* 0x0000660002007a10 */ /* 0x040fe40007ffe0ff */
[-C--:B------:R-:W-:Y:S01]  /*201c0*/  LEA.HI.X.SX32 R25, R2, R3.reuse, 0x1, P6 ;  /* 0x0000000302197211 */ /* 0x080fe200030f0eff */
[----:B0-----:R-:W3:Y:S01]  /*201d0*/  LDL.LU R29, [R1+0x68] ;  /* 0x00006800011d7983 */ /* 0x001ee20000300800 */
[C---:B------:R-:W-:Y:S02]  /*201e0*/  LEA R22, P6, R0.reuse, R20, 0x1 ;  /* 0x0000001400167211 */ /* 0x040fe400078c08ff */
[C---:B------:R-:W-:Y:S01]  /*201f0*/  IADD3 R2, R0.reuse, c[0x0][0x198], RZ ;  /* 0x0000660000027a10 */ /* 0x040fe20007ffe0ff */
[----:B------:R0:W-:Y:S01]  /*20200*/  @P4 STG.E.U16 [R24.64], R8 ;  /* 0x0000000818004986 */ /* 0x0001e2000c101504 */
[----:B------:R-:W-:-:S02]  /*20210*/  LEA.HI.X.SX32 R23, R0, R3, 0x1, P6 ;  /* 0x0000000300177211 */ /* 0x000fc400030f0eff */
        /* <DEDUP_REMOVED lines=10> */
[----:B------:R-:W-:-:S04]  /*202c0*/  IADD3 R4, R27, 0xb9, RZ ;  /* 0x000000b91b047810 */ /* 0x000fc80007ffe0ff */
[----:B------:R-:W-:Y:S02]  /*202d0*/  ISETP.LT.AND P5, PT, R4, c[0x0][0x17c], !P0 ;  /* 0x00005f0004007a0c */ /* 0x000fe400047a1270 */
[----:B------:R-:W-:-:S04]  /*202e0*/  IADD3 R4, R27, 0xba, RZ ;  /* 0x000000ba1b047810 */ /* 0x000fc80007ffe0ff */
[----:B------:R-:W-:Y:S02]  /*202f0*/  ISETP.LT.AND P4, PT, R4, c[0x0][0x17c], !P0 ;  /* 0x00005f0004007a0c */ /* 0x000fe40004781270 */
[C---:B------:R-:W-:Y:S01]  /*20300*/  IADD3 R4, R27.reuse, 0xbb, RZ ;  /* 0x000000bb1b047810 */ /* 0x040fe20007ffe0ff */
[----:B------:R0:W-:Y:S01]  /*20310*/  @P2 STG.E.U16 [R24.64], R2 ;  /* 0x0000000218002986 */ /* 0x0001e2000c101504 */
[----:B------:R-:W-:Y:S02]  /*20320*/  LEA R22, P6, R0, R20, 0x1 ;  /* 0x0000001400167211 */ /* 0x000fe400078c08ff */
[----:B------:R-:W-:Y:S02]  /*20330*/  ISETP.LT.AND P3, PT, R4, c[0x0][0x17c], !P0 ;  /* 0x00005f0004007a0c */ /* 0x000fe40004761270 */
[----:B------:R-:W-:Y:S02]  /*20340*/  IADD3 R4, R27, 0xbc, RZ ;  /* 0x000000bc1b047810 */ /* 0x000fe40007ffe0ff */
[----:B------:R-:W-:-:S02]  /*20350*/  LEA.HI.X.SX32 R23, R0, R3, 0x1, P6 ;  /* 0x0000000300177211 */ /* 0x000fc400030f0eff */
[----:B------:R-:W-:Y:S02]  /*20360*/  ISETP.LT.AND P2, PT, R4, c[0x0][0x17c], !P0 ;  /* 0x00005f0004007a0c */ /* 0x000fe40004741270 */
[----:B0-----:R-:W-:Y:S02]  /*20370*/  IADD3 R2, R0, c[0x0][0x198], RZ ;  /* 0x0000660000027a10 */ /* 0x001fe40007ffe0ff */
[----:B------:R-:W-:Y:S02]  /*20380*/  IADD3 R4, R27, 0xbd, RZ ;  /* 0x000000bd1b047810 */ /* 0x000fe40007ffe0ff */
[C---:B------:R-:W-:Y:S02]  /*20390*/  LEA R24, P6, R2.reuse, R20, 0x1 ;  /* 0x0000001402187211 */ /* 0x040fe400078c08ff */
[----:B------:R-:W-:Y:S01]  /*203a0*/  IADD3 R0, R2, c[0x0][0x198], RZ ;  /* 0x0000660002007a10 */ /* 0x000fe20007ffe0ff */
[----:B------:R0:W-:Y:S01]  /*203b0*/  @P1 STG.E.U16 [R22.64], R5 ;  /* 0x0000000516001986 */ /* 0x0001e2000c101504 */
[----:B------:R-:W-:-:S02]  /*203c0*/  ISETP.LT.AND P1, PT, R4, c[0x0][0x17c], !P0 ;  /* 0x00005f0004007a0c */ /* 0x000fc40004721270 */
[-C--:B------:R-:W-:Y:S02]  /*203d0*/  LEA.HI.X.SX32 R25, R2, R3.reuse, 0x1, P6 ;  /* 0x0000000302197211 */ /* 0x080fe400030f0eff */
[CC--:B------:R-:W-:Y:S02]  /*203e0*/  LEA R4, P6, R0.reuse, R20.reuse, 0x1 ;  /* 0x0000001400047211 */ /* 0x0c0fe400078c08ff */
[----:B------:R-:W-:Y:S02]  /*203f0*/  PRMT R8, R5, 0x7632, R8 ;  /* 0x0000763205087816 */ /* 0x000fe40000000008 */
[C---:B------:R-:W-:Y:S02]  /*20400*/  IADD3 R2, R0.reuse, c[0x0][0x198], RZ ;  /* 0x0000660000027a10 */ /* 0x040fe40007ffe0ff */
[----:B0-----:R-:W-:Y:S01]  /*20410*/  LEA.HI.X.SX32 R5, R0, R3, 0x1, P6 ;  /* 0x0000000300057211 */ /* 0x001fe200030f0eff */
[----:B------:R-:W-:Y:S01]  /*20420*/  @P5 STG.E.U16 [R24.64], R8 ;  /* 0x0000000818005986 */ /* 0x000fe2000c101504 */
[----:B------:R-:W-:-:S03]  /*20430*/  LEA R22, P6, R2, R20, 0x1 ;  /* 0x0000001402167211 */ /* 0x000fc600078c08ff */
[----:B------:R0:W-:Y:S01]  /*20440*/  @P4 STG.E.U16 [R4.64], R9 ;  /* 0x0000000904004986 */ /* 0x0001e2000c101504 */
[C---:B------:R-:W-:Y:S02]  /*20450*/  IADD3 R0, R2.reuse, c[0x0][0x198], RZ ;  /* 0x0000660002007a10 */ /* 0x040fe40007ffe0ff */
[----:B------:R-:W-:Y:S02]  /*20460*/  LEA.HI.X.SX32 R23, R2, R3, 0x1, P6 ;  /* 0x0000000302177211 */ /* 0x000fe400030f0eff */
[----:B0-----:R-:W-:Y:S02]  /*20470*/  IADD3 R4, R27, 0xbf, RZ ;  /* 0x000000bf1b047810 */ /* 0x001fe40007ffe0ff */
[----:B------:R-:W-:Y:S02]  /*20480*/  PRMT R9, R9, 0x7632, R9 ;  /* 0x0000763209097816 */ /* 0x000fe40000000009 */
[----:B------:R-:W-:Y:S02]  /*20490*/  ISETP.LT.AND P4, PT, R4, c[0x0][0x17c], !P0 ;  /* 0x00005f0004007a0c */ /* 0x000fe40004781270 */
[----:B------:R-:W-:-:S02]  /*204a0*/  LEA R4, P6, R0, R20, 0x1 ;  /* 0x0000001400047211 */ /* 0x000fc400078c08ff */
[C---:B------:R-:W-:Y:S02]  /*204b0*/  IADD3 R8, R27.reuse, 0xc0, RZ ;  /* 0x000000c01b087810 */ /* 0x040fe40007ffe0ff */
[C---:B------:R-:W-:Y:S01]  /*204c0*/  IADD3 R2, R0.reuse, c[0x0][0x198], RZ ;  /* 0x0000660000027a10 */ /* 0x040fe20007ffe0ff */
[----:B------:R0:W-:Y:S01]  /*204d0*/  @P3 STG.E.U16 [R22.64], R9 ;  /* 0x0000000916003986 */ /* 0x0001e2000c101504 */
[----:B------:R-:W-:Y:S02]  /*204e0*/  IADD3 R12, R27, 0xbe, RZ ;  /* 0x000000be1b0c7810 */ /* 0x000fe40007ffe0ff */
[----:B------:R-:W-:Y:S02]  /*204f0*/  LEA.HI.X.SX32 R5, R0, R3, 0x1, P6 ;  /* 0x0000000300057211 */ /* 0x000fe400030f0eff */
[----:B------:R-:W-:Y:S02]  /*20500*/  ISETP.LT.AND P3, PT, R8, c[0x0][0x17c], !P0 ;  /* 0x00005f0008007a0c */ /* 0x000fe40004761270 */
[----:B------:R-:W-:Y:S01]  /*20510*/  LEA R8, P6, R2, R20, 0x1 ;  /* 0x0000001402087211 */ /* 0x000fe200078c08ff */
[----:B------:R1:W-:Y:S01]  /*20520*/  @P2 STG.E.U16 [R4.64], R13 ;  /* 0x0000000d04002986 */ /* 0x0003e2000c101504 */
[----:B------:R-:W-:-:S02]  /*20530*/  ISETP.LT.AND P5, PT, R12, c[0x0][0x17c], !P0 ;  /* 0x00005f000c007a0c */ /* 0x000fc400047a1270 */
[----:B0-----:R-:W-:Y:S02]  /*20540*/  IADD3 R9, R27, 0xc1, RZ ;  /* 0x000000c11b097810 */ /* 0x001fe40007ffe0ff */
[C---:B------:R-:W-:Y:S02]  /*20550*/  IADD3 R0, R2.reuse, c[0x0][0x198], RZ ;  /* 0x0000660002007a10 */ /* 0x040fe40007ffe0ff */
[----:B------:R-:W-:Y:S02]  /*20560*/  ISETP.LT.AND P2, PT, R9, c[0x0][0x17c], !P0 ;  /* 0x00005f0009007a0c */ /* 0x000fe40004741270 */
[----:B------:R-:W-:Y:S02]  /*20570*/  LEA.HI.X.SX32 R9, R2, R3, 0x1, P6 ;  /* 0x0000000302097211 */ /* 0x000fe400030f0eff */
[----:B-1----:R-:W-:Y:S02]  /*20580*/  LEA R4, P6, R0, R20, 0x1 ;  /* 0x0000001400047211 */ /* 0x002fe400078c08ff */
[----:B------:R-:W-:-:S02]  /*20590*/  PRMT R13, R13, 0x7632, R13 ;  /* 0x000076320d0d7816 */ /* 0x000fc4000000000d */
[C---:B------:R-:W-:Y:S02]  /*205a0*/  LEA.HI.X.SX32 R5, R0.reuse, R3, 0x1, P6 ;  /* 0x0000000300057211 */ /* 0x040fe400030f0eff */
[----:B------:R-:W-:Y:S01]  /*205b0*/  IADD3 R2, R0, c[0x0][0x198], RZ ;  /* 0x0000660000027a10 */ /* 0x000fe20007ffe0ff */
[----:B------:R0:W-:Y:S04]  /*205c0*/  @P1 STG.E.U16 [R8.64], R13 ;  /* 0x0000000d08001986 */ /* 0x0001e8000c101504 */
[----:B------:R1:W-:Y:S01]  /*205d0*/  @P5 STG.E.U16 [R4.64], R17 ;  /* 0x0000001104005986 */ /* 0x0003e2000c101504 */
[----:B------:R-:W-:Y:S02]  /*205e0*/  IADD3 R0, R2, c[0x0][0x198], RZ ;  /* 0x0000660002007a10 */ /* 0x000fe40007ffe0ff */
[----:B------:R-:W-:-:S02]  /*205f0*/  IADD3 R12, R27, 0xc2, RZ ;  /* 0x000000c21b0c7810 */ /* 0x000fc40007ffe0ff */
[CC--:B0-----:R-:W-:Y:S02]  /*20600*/  LEA R8, P6, R2.reuse, R20.reuse, 0x1 ;  /* 0x0000001402087211 */ /* 0x0c1fe400078c08ff */
[----:B-1----:R-:W-:Y:S02]  /*20610*/  IADD3 R4, R27, 0xc3, RZ ;  /* 0x000000c31b047810 */ /* 0x002fe40007ffe0ff */
[----:B------:R-:W-:Y:S02]  /*20620*/  LEA.HI.X.SX32 R9, R2, R3, 0x1, P6 ;  /* 0x0000000302097211 */ /* 0x000fe400030f0eff */
[----:B------:R-:W-:Y:S02]  /*20630*/  ISETP.LT.AND P5, PT, R4, c[0x0][0x17c], !P0 ;  /* 0x00005f0004007a0c */ /* 0x000fe400047a1270 */
[----:B------:R-:W-:Y:S02]  /*20640*/  LEA R4, P6, R0, R20, 0x1 ;  /* 0x0000001400047211 */ /* 0x000fe400078c08ff */
[----:B------:R-:W-:-:S02]  /*20650*/  PRMT R17, R17, 0x7632, R17 ;  /* 0x0000763211117816 */ /* 0x000fc40000000011 */
[----:B------:R-:W-:Y:S02]  /*20660*/  ISETP.LT.AND P1, PT, R12, c[0x0][0x17c], !P0 ;  /* 0x00005f000c007a0c */ /* 0x000fe40004721270 */
[----:B------:R-:W-:Y:S02]  /*20670*/  IADD3 R12, R27, 0xc4, RZ ;  /* 0x000000c41b0c7810 */ /* 0x000fe40007ffe0ff */
[C---:B------:R-:W-:Y:S02]  /*20680*/  LEA.HI.X.SX32 R5, R0.reuse, R3, 0x1, P6 ;  /* 0x0000000300057211 */ /* 0x040fe400030f0eff */
[----:B------:R-:W-:Y:S01]  /*20690*/  IADD3 R2, R0, c[0x0][0x198], RZ ;  /* 0x0000660000027a10 */ /* 0x000fe20007ffe0ff */
[----:B------:R0:W-:Y:S01]  /*206a0*/  @P4 STG.E.U16 [R8.64], R17 ;  /* 0x0000001108004986 */ /* 0x0001e2000c101504 */
[----:B------:R-:W-:Y:S02]  /*206b0*/  ISETP.LT.AND P4, PT, R12, c[0x0][0x17c], !P0 ;  /* 0x00005f000c007a0c */ /* 0x000fe40004781270 */
[----:B------:R-:W-:-:S02]  /*206c0*/  IADD3 R0, R2, c[0x0][0x198], RZ ;  /* 0x0000660002007a10 */ /* 0x000fc40007ffe0ff */
[----:B0-----:R-:W-:Y:S02]  /*206d0*/  IADD3 R9, R27, 0xc5, RZ ;  /* 0x000000c51b097810 */ /* 0x001fe40007ffe0ff */
[CC--:B------:R-:W-:Y:S01]  /*206e0*/  LEA R8, P6, R2.reuse, R20.reuse, 0x1 ;  /* 0x0000001402087211 */ /* 0x0c0fe200078c08ff */
[----:B--2---:R0:W-:Y:S01]  /*206f0*/  @P3 STG.E.U16 [R4.64], R21 ;  /* 0x0000001504003986 */ /* 0x0041e2000c101504 */
[----:B------:R-:W-:Y:S02]  /*20700*/  PRMT R12, R21, 0x7632, R12 ;  /* 0x00007632150c7816 */ /* 0x000fe4000000000c */
[----:B------:R-:W-:Y:S02]  /*20710*/  ISETP.LT.AND P3, PT, R9, c[0x0][0x17c], !P0 ;  /* 0x00005f0009007a0c */ /* 0x000fe40004761270 */
[----:B------:R-:W-:Y:S02]  /*20720*/  LEA.HI.X.SX32 R9, R2, R3, 0x1, P6 ;  /* 0x0000000302097211 */ /* 0x000fe400030f0eff */
[C---:B------:R-:W-:Y:S01]  /*20730*/  IADD3 R2, R0.reuse, c[0x0][0x198], RZ ;  /* 0x0000660000027a10 */ /* 0x040fe20007ffe0ff */
        /* <DEDUP_REMOVED lines=9> */
[C---:B0-----:R-:W-:Y:S01]  /*207d0*/  IADD3 R4, R27.reuse, 0xc7, RZ ;  /* 0x000000c71b047810 */ /* 0x041fe20007ffe0ff */
[----:B------:R-:W3:Y:S03]  /*207e0*/  LDL.LU R29, [R1+0xb8] ;  /* 0x0000b800011d7983 */ /* 0x000ee60000300800 */
[----:B------:R-:W-:Y:S02]  /*207f0*/  ISETP.LT.AND P1, PT, R4, c[0x0][0x17c], !P0 ;  /* 0x00005f0004007a0c */ /* 0x000fe40004721270 */
[C---:B------:R-:W-:Y:S02]  /*20800*/  LEA R4, P6, R0.reuse, R20, 0x1 ;  /* 0x0000001400047211 */ /* 0x040fe400078c08ff */
[----:B------:R-:W-:Y:S02]  /*20810*/  IADD3 R12, R27, 0xc8, RZ ;  /* 0x000000c81b0c7810 */ /* 0x000fe40007ffe0ff */
[----:B------:R-:W-:Y:S01]  /*20820*/  LEA.HI.X.SX32 R5, R0, R3, 0x1, P6 ;  /* 0x0000000300057211 */ /* 0x000fe200030f0eff */
[----:B------:R-:W-:Y:S01]  /*20830*/  @P5 STG.E.U16 [R8.64], R2 ;  /* 0x0000000208005986 */ /* 0x000fe2000c101504 */
[----:B------:R-:W-:-:S02]  /*20840*/  ISETP.LT.AND P5, PT, R12, c[0x0][0x17c], !P0 ;  /* 0x00005f000c007a0c */ /* 0x000fc400047a1270 */
[----:B----4-:R-:W-:Y:S01]  /*20850*/  PRMT R12, R28, 0x7632, R12 ;  /* 0x000076321c0c7816 */ /* 0x010fe2000000000c */
[----:B------:R0:W-:Y:S04]  /*20860*/  @P4 STG.E.U16 [R4.64], R28 ;  /* 0x0000001c04004986 */ /* 0x0001e8000c101504 */
[----:B0-----:R-:W4:Y:S01]  /*20870*/  LDL.LU R28, [R1+0xa8] ;  /* 0x0000a800011c7983 */ /* 0x001f220000300800 */
[----:B------:R-:W-:Y:S02]  /*20880*/  IADD3 R2, R0, c[0x0][0x198], RZ ;  /* 0x0000660000027a10 */ /* 0x000fe40007ffe0ff */
[C---:B------:R-:W-:Y:S02]  /*20890*/  IADD3 R13, R27.reuse, 0xc6, RZ ;  /* 0x000000c61b0d7810 */ /* 0x040fe40007ffe0ff */
[----:B------:R-:W-:-:S02]  /*208a0*/  IADD3 R9, R27, 0xc9, RZ ;  /* 0x000000c91b097810 */ /* 0x000fc40007ffe0ff */
[CC--:B------:R-:W-:Y:S02]  /*208b0*/  LEA R8, P6, R2.reuse, R20.reuse, 0x1 ;  /* 0x0000001402087211 */ /* 0x0c0fe400078c08ff */
[----:B------:R-:W-:Y:S02]  /*208c0*/  ISETP.LT.AND P2, PT, R13, c[0x0][0x17c], !P0 ;  /* 0x00005f000d007a0c */ /* 0x000fe40004741270 */
[C---:B------:R-:W-:Y:S02]  /*208d0*/  IADD3 R0, R2.reuse, c[0x0][0x198], RZ ;  /* 0x0000660002007a10 */ /* 0x040fe40007ffe0ff */
[----:B------:R-:W-:Y:S02]  /*208e0*/  ISETP.LT.AND P4, PT, R9, c[0x0][0x17c], !P0 ;  /* 0x00005f0009007a0c */ /* 0x000fe40004781270 */
[----:B------:R-:W-:Y:S02]  /*208f0*/  LEA.HI.X.SX32 R9, R2, R3, 0x1, P6 ;  /* 0x0000000302097211 */ /* 0x000fe400030f0eff */
[----:B------:R-:W-:-:S02]  /*20900*/  LEA R4, P6, R0, R20, 0x1 ;  /* 0x0000001400047211 */ /* 0x000fc400078c08ff */
[C---:B------:R-:W-:Y:S01]  /*20910*/  IADD3 R2, R0.reuse, c[0x0][0x198], RZ ;  /* 0x0000660000027a10 */ /* 0x040fe20007ffe0ff */
[----:B------:R0:W-:Y:S01]  /*20920*/  @P3 STG.E.U16 [R8.64], R12 ;  /* 0x0000000c08003986 */ /* 0x0001e2000c101504 */
[----:B------:R-:W-:Y:S02]  /*20930*/  LEA.HI.X.SX32 R5, R0, R3, 0x1, P6 ;  /* 0x0000000300057211 */ /* 0x000fe400030f0eff */
[C---:B------:R-:W-:Y:S02]  /*20940*/  IADD3 R0, R2.reuse, c[0x0][0x198], RZ ;  /* 0x0000660002007a10 */ /* 0x040fe40007ffe0ff */
[----:B0-----:R-:W-:-:S04]  /*20950*/  LEA R8, P6, R2, R20, 0x1 ;  /* 0x0000001402087211 */ /* 0x001fc800078c08ff */
[----:B------:R-:W-:Y:S02]  /*20960*/  LEA.HI.X.SX32 R9, R2, R3, 0x1, P6 ;  /* 0x0000000302097211 */ /* 0x000fe400030f0eff */
[C---:B------:R-:W-:Y:S02]  /*20970*/  IADD3 R12, R27.reuse, 0xcc, RZ ;  /* 0x000000cc1b0c7810 */ /* 0x040fe40007ffe0ff */
[----:B------:R-:W-:-:S04]  /*20980*/  IADD3 R13, R27, 0xca, RZ ;  /* 0x000000ca1b0d7810 */ /* 0x000fc80007ffe0ff */
[----:B------:R-:W-:Y:S01]  /*20990*/  ISETP.LT.AND P3, PT, R13, c[0x0][0x17c], !P0 ;  /* 0x00005f000d007a0c */ /* 0x000fe20004761270 */
[----:B--2---:R0:W-:Y:S01]  /*209a0*/  @P2 STG.E.U16 [R4.64], R21 ;  /* 0x0000001504002986 */ /* 0x0041e2000c101504 */
[----:B------:R-:W-:Y:S02]  /*209b0*/  PRMT R2, R21, 0x7632, R2 ;  /* 0x0000763215027816 */ /* 0x000fe40000000002 */
[----:B0-----:R-:W-:Y:S01]  /*209c0*/  IADD3 R4, R27, 0xcb, RZ ;  /* 0x000000cb1b047810 */ /* 0x001fe20007ffe0ff */
[----:B------:R-:W2:Y:S03]  /*209d0*/  LDL.LU R21, [R1+0x98] ;  /* 0x0000980001157983 */ /* 0x000ea60000300800 */
[----:B------:R-:W-:Y:S02]  /*209e0*/  ISETP.LT.AND P2, PT, R4, c[0x0][0x17c], !P0 ;  /* 0x00005f0004007a0c */ /* 0x000fe40004741270 */
[C---:B------:R-:W-:Y:S01]  /*209f0*/  LEA R4, P6, R0.reuse, R20, 0x1 ;  /* 0x0000001400047211 */ /* 0x040fe200078c08ff */
[----:B------:R0:W-:Y:S03]  /*20a00*/  @P1 STG.E.U16 [R8.64], R2 ;  /* 0x0000000208001986 */ /* 0x0001e6000c101504 */
[----:B------:R-:W-:-:S02]  /*20a10*/  LEA.HI.X.SX32 R5, R0, R3, 0x1, P6 ;  /* 0x0000000300057211 */ /* 0x000fc400030f0eff */
[----:B------:R-:W-:Y:S02]  /*20a20*/  ISETP.LT.AND P1, PT, R12, c[0x0][0x17c], !P0 ;  /* 0x00005f000c007a0c */ /* 0x000fe40004721270 */
[----:B0-----:R-:W-:Y:S01]  /*20a30*/  IADD3 R2, R0, c[0x0][0x198], RZ ;  /* 0x0000660000027a10 */ /* 0x001fe20007ffe0ff */
[----:B---3--:R0:W-:Y:S01]  /*20a40*/  @P5 STG.E.U16 [R4.64], R29 ;  /* 0x0000001d04005986 */ /* 0x0081e2000c101504 */
[----:B------:R-:W-:Y:S02]  /*20a50*/  IADD3 R9, R27, 0xcd, RZ ;  /* 0x000000cd1b097810 */ /* 0x000fe40007ffe0ff */
[C---:B------:R-:W-:Y:S02]  /*20a60*/  LEA R8, P6, R2.reuse, R20, 0x1 ;  /* 0x0000001402087211 */ /* 0x040fe400078c08ff */
[----:B------:R-:W-:Y:S02]  /*20a70*/  PRMT R12, R29, 0x7632, R12 ;  /* 0x000076321d0c7816 */ /* 0x000fe4000000000c */
[----:B------:R-:W-:-:S02]  /*20a80*/  IADD3 R0, R2, c[0x0][0x198], RZ ;  /* 0x0000660002007a10 */ /* 0x000fc40007ffe0ff */
[----:B------:R-:W-:Y:S01]  /*20a90*/  ISETP.LT.AND P5, PT, R9, c[0x0][0x17c], !P0 ;  /* 0x00005f0009007a0c */ /* 0x000fe200047a1270 */
[----:B0-----:R-:W3:Y:S01]  /*20aa0*/  LDL.LU R29, [R1+0x18] ;  /* 0x00001800011d7983 */ /* 0x001ee20000300800 */
[-C--:B------:R-:W-:Y:S02]  /*20ab0*/  LEA.HI.X.SX32 R9, R2, R3.reuse, 0x1, P6 ;  /* 0x0000000302097211 */ /* 0x080fe400030f0eff */
[C---:B------:R-:W-:Y:S02]  /*20ac0*/  LEA R4, P6, R0.reuse, R20, 0x1 ;  /* 0x0000001400047211 */ /* 0x040fe400078c08ff */
        /* <DEDUP_REMOVED lines=11> */
[C---:B------:R-:W-:Y:S01]  /*20b80*/  LEA R4, P6, R0.reuse, R20, 0x1 ;  /* 0x0000001400047211 */ /* 0x040fe200078c08ff */
[----:B------:R0:W-:Y:S01]  /*20b90*/  @P2 STG.E.U16 [R8.64], R2 ;  /* 0x0000000208002986 */ /* 0x0001e2000c101504 */
[C---:B------:R-:W-:Y:S02]  /*20ba0*/  IADD3 R12, R27.reuse, 0xd0, RZ ;  /* 0x000000d01b0c7810 */ /* 0x040fe40007ffe0ff */
[----:B------:R-:W-:Y:S02]  /*20bb0*/  LEA.HI.X.SX32 R5, R0, R3, 0x1, P6 ;  /* 0x0000000300057211 */ /* 0x000fe400030f0eff */
[----:B------:R-:W-:Y:S02]  /*20bc0*/  IADD3 R13, R27, 0xce, RZ ;  /* 0x000000ce1b0d7810 */ /* 0x000fe40007ffe0ff */
[----:B------:R-:W-:-:S02]  /*20bd0*/  ISETP.LT.AND P2, PT, R12, c[0x0][0x17c], !P0 ;  /* 0x00005f000c007a0c */ /* 0x000fc40004741270 */
[----:B0-----:R-:W-:Y:S02]  /*20be0*/  IADD3 R2, R0, c[0x0][0x198], RZ ;  /* 0x0000660000027a10 */ /* 0x001fe40007ffe0ff */
[----:B------:R-:W-:Y:S02]  /*20bf0*/  IADD3 R9, R27, 0xd1, RZ ;  /* 0x000000d11b097810 */ /* 0x000fe40007ffe0ff */
[C---:B------:R-:W-:Y:S02]  /*20c00*/  LEA R8, P6, R2.reuse, R20, 0x1 ;  /* 0x0000001402087211 */ /* 0x040fe400078c08ff */
[----:B------:R-:W-:Y:S02]  /*20c10*/  ISETP.LT.AND P4, PT, R13, c[0x0][0x17c], !P0 ;  /* 0x00005f000d007a0c */ /* 0x000fe40004781270 */
[----:B------:R-:W-:Y:S01]  /*20c20*/  IADD3 R0, R2, c[0x0][0x198], RZ ;  /* 0x0000660002007a10 */ /* 0x000fe20007ffe0ff */
[----:B--2---:R0:W-:Y:S01]  /*20c30*/  @P1 STG.E.U16 [R4.64], R21 ;  /* 0x0000001504001986 */ /* 0x0041e2000c101504 */
[----:B------:R-:W-:-:S02]  /*20c40*/  PRMT R12, R21, 0x7632, R12 ;  /* 0x00007632150c7816 */ /* 0x000fc4000000000c */
        /* <DEDUP_REMOVED lines=32> */
[C---:B------:R-:W-:Y:S02]  /*20e50*/  IADD3 R2, R0.reuse, c[0x0][0x198], RZ ;  /* 0x0000660000027a10 */ /* 0x040fe40007ffe0ff */
[----:B------:R-:W-:Y:S01]  /*20e60*/  LEA.HI.X.SX32 R5, R0, R3, 0x1, P6 ;  /* 0x0000000300057211 */ /* 0x000fe200030f0eff */
[----:B------:R0:W-:Y:S01]  /*20e70*/  @P1 STG.E.U16 [R8.64], R12 ;  /* 0x0000000c08001986 */ /* 0x0001e2000c101504 */
[C---:B------:R-:W-:Y:S02]  /*20e80*/  IADD3 R0, R2.reuse, c[0x0][0x198], RZ ;  /* 0x0000660002007a10 */ /* 0x040fe40007ffe0ff */
[----:B0-----:R-:W-:-:S04]  /*20e90*/  LEA R8, P6, R2, R20, 0x1 ;  /* 0x0000001402087211 */ /* 0x001fc800078c08ff */
[----:B------:R-:W-:Y:S02]  /*20ea0*/  LEA.HI.X.SX32 R9, R2, R3, 0x1, P6 ;  /* 0x0000000302097211 */ /* 0x000fe400030f0eff */
[C---:B------:R-:W-:Y:S02]  /*20eb0*/  IADD3 R13, R27.reuse, 0xd6, RZ ;  /* 0x000000d61b0d7810 */ /* 0x040fe40007ffe0ff */
[----:B------:R-:W-:Y:S02]  /*20ec0*/  IADD3 R12, R27, 0xd8, RZ ;  /* 0x000000d81b0c7810 */ /* 0x000fe40007ffe0ff */
[----:B------:R-:W-:Y:S01]  /*20ed0*/  ISETP.LT.AND P1, PT, R13, c[0x0][0x17c], !P0 ;  /* 0x00005f000d007a0c */ /* 0x000fe20004721270 */
[----:B--2---:R0:W-:Y:S01]  /*20ee0*/  @P5 STG.E.U16 [R4.64], R21 ;  /* 0x0000001504005986 */ /* 0x0041e2000c101504 */
[----:B------:R-:W-:Y:S02]  /*20ef0*/  PRMT R2, R21, 0x7632, R2 ;  /* 0x0000763215027816 */ /* 0x000fe40000000002 */
[----:B0-----:R-:W-:-:S03]  /*20f00*/  IADD3 R4, R27, 0xd7, RZ ;  /* 0x000000d71b047810 */ /* 0x001fc60007ffe0ff */
[----:B------:R0:W-:Y:S01]  /*20f10*/  @P4 STG.E.U16 [R8.64], R2 ;  /* 0x0000000208004986 */ /* 0x0001e2000c101504 */
[----:B------:R-:W-:Y:S02]  /*20f20*/  ISETP.LT.AND P5, PT, R4, c[0x0][0x17c], !P0 ;  /* 0x00005f0004007a0c */ /* 0x000fe400047a1270 */
[----:B------:R-:W-:-:S04]  /*20f30*/  LEA R4, P6, R0, R20, 0x1 ;  /* 0x0000001400047211 */ /* 0x000fc800078c08ff */
[C---:B------:R-:W-:Y:S02]  /*20f40*/  LEA.HI.X.SX32 R5, R0.reuse, R3, 0x1, P6 ;  /* 0x0000000300057211 */ /* 0x040fe400030f0eff */
[----:B0-----:R-:W-:Y:S02]  /*20f50*/  IADD3 R2, R0, c[0x0][0x198], RZ ;  /* 0x0000660000027a10 */ /* 0x001fe40007ffe0ff */
[----:B------:R-:W-:Y:S02]  /*20f60*/  IADD3 R9, R27, 0xd9, RZ ;  /* 0x000000d91b097810 */ /* 0x000fe40007ffe0ff */
[C---:B------:R-:W-:Y:S02]  /*20f70*/  LEA R8, P6, R2.reuse, R20, 0x1 ;  /* 0x0000001402087211 */ /* 0x040fe400078c08ff */
[----:B------:R-:W-:Y:S01]  /*20f80*/  IADD3 R0, R2, c[0x0][0x198], RZ ;  /* 0x0000660002007a10 */ /* 0x000fe20007ffe0ff */
[----:B---3--:R0:W-:Y:S01]  /*20f90*/  @P3 STG.E.U16 [R4.64], R29 ;  /* 0x0000001d04003986 */ /* 0x0081e2000c101504 */
[----:B------:R-:W-:-:S02]  /*20fa0*/  ISETP.LT.AND P4, PT, R12, c[0x0][0x17c], !P0 ;  /* 0x00005f000c007a0c */ /* 0x000fc40004781270 */
[----:B------:R-:W-:Y:S02]  /*20fb0*/  ISETP.LT.AND P3, PT, R9, c[0x0][0x17c], !P0 ;  /* 0x00005f0009007a0c */ /* 0x000fe40004761270 */
[-C--:B------:R-:W-:Y:S02]  /*20fc0*/  LEA.HI.X.SX32 R9, R2, R3.reuse, 0x1, P6 ;  /* 0x0000000302097211 */ /* 0x080fe400030f0eff */
[----:B------:R-:W-:Y:S02]  /*20fd0*/  PRMT R12, R29, 0x7632, R12 ;  /* 0x000076321d0c7816 */ /* 0x000fe4000000000c */
[C---:B------:R-:W-:Y:S02]  /*20fe0*/  IADD3 R2, R0.reuse, c[0x0][0x198], RZ ;  /* 0x0000660000027a10 */ /* 0x040fe40007ffe0ff */
[C---:B0-----:R-:W-:Y:S01]  /*20ff0*/  LEA R4, P6, R0.reuse, R20, 0x1 ;  /* 0x0000001400047211 */ /* 0x041fe200078c08ff */
[----:B------:R-:W2:Y:S03]  /*21000*/  LDL.LU R29, [R1+0x5c] ;  /* 0x00005c00011d7983 */ /* 0x000ea60000300800 */
[----:B------:R-:W-:Y:S01]  /*21010*/  LEA.HI.X.SX32 R5, R0, R3, 0x1, P6 ;  /* 0x0000000300057211 */ /* 0x000fe200030f0eff */
[----:B------:R0:W-:Y:S01]  /*21020*/  @P2 STG.E.U16 [R8.64], R12 ;  /* 0x0000000c08002986 */ /* 0x0001e2000c101504 */
[----:B------:R-:W-:-:S02]  /*21030*/  IADD3 R0, R2, c[0x0][0x198], RZ ;  /* 0x0000660002007a10 */ /* 0x000fc40007ffe0ff */
[C---:B0-----:R-:W-:Y:S01]  /*21040*/  LEA R8, P6, R2.reuse, R20, 0x1 ;  /* 0x0000001402087211 */ /* 0x041fe200078c08ff */
[----:B----4-:R0:W-:Y:S03]  /*21050*/  @P1 STG.E.U16 [R4.64], R28 ;  /* 0x0000001c04001986 */ /* 0x0101e6000c101504 */
[----:B------:R-:W-:Y:S02]  /*21060*/  LEA.HI.X.SX32 R9, R2, R3, 0x1, P6 ;  /* 0x0000000302097211 */ /* 0x000fe400030f0eff */
[----:B------:R-:W-:Y:S02]  /*21070*/  PRMT R2, R28, 0x7632, R2 ;  /* 0x000076321c027816 */ /* 0x000fe40000000002 */
[----:B0-----:R-:W3:Y:S01]  /*21080*/  LDL.LU R28, [R1+0x6c] ;  /* 0x00006c00011c7983 */ /* 0x001ee20000300800 */
[----:B------:R-:W-:-:S03]  /*21090*/  IADD3 R4, R27, 0xdb, RZ ;  /* 0x000000db1b047810 */ /* 0x000fc60007ffe0ff */
[----:B------:R0:W-:Y:S01]  /*210a0*/  @P5 STG.E.U16 [R8.64], R2 ;  /* 0x0000000208005986 */ /* 0x0001e2000c101504 */
[----:B------:R-:W-:Y:S02]  /*210b0*/  ISETP.LT.AND P1, PT, R4, c[0x0][0x17c], !P0 ;  /* 0x00005f0004007a0c */ /* 0x000fe40004721270 */
[C---:B------:R-:W-:Y:S01]  /*210c0*/  LEA R4, P6, R0.reuse, R20, 0x1 ;  /* 0x0000001400047211 */ /* 0x040fe200078c08ff */
[----:B------:R-:W4:Y:S01]  /*210d0*/  LDL.LU R21, [R1+0x3c] ;  /* 0x00003c0001157983 */ /* 0x000f220000300800 */
[C---:B------:R-:W-:Y:S02]  /*210e0*/  IADD3 R13, R27.reuse, 0xda, RZ ;  /* 0x000000da1b0d7810 */ /* 0x040fe40007ffe0ff */
[C---:B------:R-:W-:Y:S02]  /*210f0*/  LEA.HI.X.SX32 R5, R0.reuse, R3, 0x1, P6 ;  /* 0x0000000300057211 */ /* 0x040fe400030f0eff */
[----:B0-----:R-:W-:Y:S02]  /*21100*/  IADD3 R2, R0, c[0x0][0x198], RZ ;  /* 0x0000660000027a10 */ /* 0x001fe40007ffe0ff */
[----:B------:R-:W-:-:S02]  /*21110*/  IADD3 R9, R27, 0xdd, RZ ;  /* 0x000000dd1b097810 */ /* 0x000fc40007ffe0ff */
[C---:B------:R-:W-:Y:S01]  /*21120*/  LEA R8, P6, R2.reuse, R20, 0x1 ;  /* 0x0000001402087211 */ /* 0x040fe200078c08ff */
[----:B------:R0:W-:Y:S01]  /*21130*/  @P4 STG.E.U16 [R4.64], R6 ;  /* 0x0000000604004986 */ /* 0x0001e2000c101504 */
[----:B------:R-:W-:Y:S02]  /*21140*/  ISETP.LT.AND P2, PT, R13, c[0x0][0x17c], !P0 ;  /* 0x00005f000d007a0c */ /* 0x000fe40004741270 */
[C---:B------:R-:W-:Y:S02]  /*21150*/  IADD3 R0, R2.reuse, c[0x0][0x198], RZ ;  /* 0x0000660002007a10 */ /* 0x040fe40007ffe0ff */
[----:B------:R-:W-:Y:S02]  /*21160*/  ISETP.LT.AND P4, PT, R9, c[0x0][0x17c], !P0 ;  /* 0x00005f0009007a0c */ /* 0x000fe40004781270 */
[----:B------:R-:W-:Y:S02]  /*21170*/  LEA.HI.X.SX32 R9, R2, R3, 0x1, P6 ;  /* 0x0000000302097211 */ /* 0x000fe400030f0eff */
[----:B------:R-:W-:-:S02]  /*21180*/  IADD3 R2, R0, c[0x0][0x198], RZ ;  /* 0x0000660000027a10 */ /* 0x000fc40007ffe0ff */
[-C--:B0-----:R-:W-:Y:S02]  /*21190*/  LEA R4, P6, R0, R20.reuse, 0x1 ;  /* 0x0000001400047211 */ /* 0x081fe400078c08ff */
[----:B------:R-:W-:Y:S02]  /*211a0*/  PRMT R6, R6, 0x7632, R6 ;  /* 0x0000763206067816 */ /* 0x000fe40000000006 */
[----:B------:R-:W-:Y:S02]  /*211b0*/  IADD3 R12, R27, 0xdc, RZ ;  /* 0x000000dc1b0c7810 */ /* 0x000fe40007ffe0ff */
[----:B------:R-:W-:Y:S01]  /*211c0*/  LEA.HI.X.SX32 R5, R0, R3, 0x1, P6 ;  /* 0x0000000300057211 */ /* 0x000fe200030f0eff */
[----:B------:R0:W-:Y:S01]  /*211d0*/  @P3 STG.E.U16 [R8.64], R6 ;  /* 0x0000000608003986 */ /* 0x0001e2000c101504 */
[----:B------:R-:W-:Y:S02]  /*211e0*/  ISETP.LT.AND P5, PT, R12, c[0x0][0x17c], !P0 ;  /* 0x00005f000c007a0c */ /* 0x000fe400047a1270 */
[C---:B------:R-:W-:Y:S01]  /*211f0*/  IADD3 R0, R2.reuse, c[0x0][0x198], RZ ;  /* 0x0000660002007a10 */ /* 0x040fe20007ffe0ff */
[----:B------:R1:W-:Y:S01]  /*21200*/  @P2 STG.E.U16 [R4.64], R10 ;  /* 0x0000000a04002986 */ /* 0x0003e2000c101504 */
[----:B0-----:R-:W-:-:S04]  /*21210*/  LEA R8, P6, R2, R20, 0x1 ;  /* 0x0000001402087211 */ /* 0x001fc800078c08ff */
[----:B------:R-:W-:Y:S02]  /*21220*/  LEA.HI.X.SX32 R9, R2, R3, 0x1, P6 ;  /* 0x0000000302097211 */ /* 0x000fe400030f0eff */
[----:B-1----:R-:W-:Y:S02]  /*21230*/  PRMT R5, R10, 0x7632, R5 ;  /* 0x000076320a057816 */ /* 0x002fe40000000005 */
[C---:B------:R-:W-:Y:S02]  /*21240*/  LEA R4, P6, R0.reuse, R20, 0x1 ;  /* 0x0000001400047211 */ /* 0x040fe400078c08ff */
[----:B------:R-:W-:Y:S01]  /*21250*/  IADD3 R2, R0, c[0x0][0x198], RZ ;  /* 0x0000660000027a10 */ /* 0x000fe20007ffe0ff */
[----:B------:R0:W-:Y:S01]  /*21260*/  @P1 STG.E.U16 [R8.64], R5 ;  /* 0x0000000508001986 */ /* 0x0001e2000c101504 */
[----:B------:R-:W-:-:S04]  /*21270*/  IADD3 R12, R27, 0xde, RZ ;  /* 0x000000de1b0c7810 */ /* 0x000fc80007ffe0ff */
[----:B------:R-:W-:Y:S02]  /*21280*/  ISETP.LT.AND P3, PT, R12, c[0x0][0x17c], !P0 ;  /* 0x00005f000c007a0c */ /* 0x000fe40004761270 */
[----:B------:R-:W-:Y:S02]  /*21290*/  IADD3 R12, R27, 0xdf, RZ ;  /* 0x000000df1b0c7810 */ /* 0x000fe40007ffe0ff */
[-C--:B0-----:R-:W-:Y:S02]  /*212a0*/  LEA.HI.X.SX32 R5, R0, R3.reuse, 0x1, P6 ;  /* 0x0000000300057211 */ /* 0x081fe400030f0eff */
[C---:B------:R-:W-:Y:S02]  /*212b0*/  LEA R8, P6, R2.reuse, R20, 0x1 ;  /* 0x0000001402087211 */ /* 0x040fe400078c08ff */
[C---:B------:R-:W-:Y:S01]  /*212c0*/  IADD3 R0, R2.reuse, c[0x0][0x198], RZ ;  /* 0x0000660002007a10 */ /* 0x040fe20007ffe0ff */
[----:B------:R0:W-:Y:S01]  /*212d0*/  @P5 STG.E.U16 [R4.64], R14 ;  /* 0x0000000e04005986 */ /* 0x0001e2000c101504 */
[----:B------:R-:W-:-:S02]  /*212e0*/  LEA.HI.X.SX32 R9, R2, R3, 0x1, P6 ;  /* 0x0000000302097211 */ /* 0x000fc400030f0eff */
[----:B------:R-:W-:Y:S02]  /*212f0*/  PRMT R10, R14, 0x7632, R10 ;  /* 0x000076320e0a7816 */ /* 0x000fe4000000000a */
[----:B------:R-:W-:Y:S02]  /*21300*/  ISETP.LT.AND P2, PT, R12, c[0x0][0x17c], !P0 ;  /* 0x00005f000c007a0c */ /* 0x000fe40004741270 */
[C---:B------:R-:W-:Y:S02]  /*21310*/  IADD3 R2, R0.reuse, c[0x0][0x198], RZ ;  /* 0x0000660000027a10 */ /* 0x040fe40007ffe0ff */
[C---:B0-----:R-:W-:Y:S01]  /*21320*/  LEA R4, P6, R0.reuse, R20, 0x1 ;  /* 0x0000001400047211 */ /* 0x041fe200078c08ff */
[----:B------:R0:W-:Y:S01]  /*21330*/  @P4 STG.E.U16 [R8.64], R10 ;  /* 0x0000000a08004986 */ /* 0x0001e2000c101504 */
[----:B------:R-:W-:Y:S02]  /*21340*/  IADD3 R12, R27, 0xe0, RZ ;  /* 0x000000e01b0c7810 */ /* 0x000fe40007ffe0ff */
[----:B------:R-:W-:-:S02]  /*21350*/  LEA.HI.X.SX32 R5, R0, R3, 0x1, P6 ;  /* 0x0000000300057211 */ /* 0x000fc400030f0eff */
[----:B------:R-:W-:Y:S02]  /*21360*/  ISETP.LT.AND P1, PT, R12, c[0x0][0x17c], !P0 ;  /* 0x00005f000c007a0c */ /* 0x000fe40004721270 */
[C---:B------:R-:W-:Y:S01]  /*21370*/  IADD3 R0, R2.reuse, c[0x0][0x198], RZ ;  /* 0x0000660002007a10 */ /* 0x040fe20007ffe0ff */
[----:B------:R1:W-:Y:S01]  /*21380*/  @P3 STG.E.U16 [R4.64], R18 ;  /* 0x0000001204003986 */ /* 0x0003e2000c101504 */
[C---:B0-----:R-:W-:Y:S02]  /*21390*/  LEA R8, P6, R2.reuse, R20, 0x1 ;  /* 0x0000001402087211 */ /* 0x041fe400078c08ff */
[----:B------:R-:W-:Y:S02]  /*213a0*/  IADD3 R6, R27, 0xe1, RZ ;  /* 0x000000e11b067810 */ /* 0x000fe40007ffe0ff */
[----:B------:R-:W-:Y:S02]  /*213b0*/  LEA.HI.X.SX32 R9, R2, R3, 0x1, P6 ;  /* 0x0000000302097211 */ /* 0x000fe400030f0eff */
[----:B-1----:R-:W-:-:S02]  /*213c0*/  PRMT R5, R18, 0x7632, R5 ;  /* 0x0000763212057816 */ /* 0x002fc40000000005 */
[----:B------:R-:W-:Y:S02]  /*213d0*/  LEA R4, P6, R0, R20, 0x1 ;  /* 0x0000001400047211 */ /* 0x000fe400078c08ff */
[----:B------:R-:W-:Y:S01]  /*213e0*/  ISETP.LT.AND P5, PT, R6, c[0x0][0x17c], !P0 ;  /* 0x00005f0006007a0c */ /* 0x000fe200047a1270 */
[----:B------:R0:W-:Y:S01]  /*213f0*/  @P2 STG.E.U16 [R8.64], R5 ;  /* 0x0000000508002986 */ /* 0x0001e2000c101504 */
[C---:B------:R-:W-:Y:S02]  /*21400*/  IADD3 R2, R27.reuse, 0xe4, RZ ;  /* 0x000000e41b027810 */ /* 0x040fe40007ffe0ff */
[----:B------:R-:W-:Y:S02]  /*21410*/  IADD3 R10, R0, c[0x0][0x198], RZ ;  /* 0x00006600000a7a10 */ /* 0x000fe40007ffe0ff */
[----:B------:R-:W-:Y:S02]  /*21420*/  IADD3 R6, R27, 0xe2, RZ ;  /* 0x000000e21b067810 */ /* 0x000fe40007ffe0ff */
[----:B------:R-:W-:-:S02]  /*21430*/  ISETP.LT.AND P2, PT, R2, c[0x0][0x17c], !P0 ;  /* 0x00005f0002007a0c */ /* 0x000fc40004741270 */
[----:B------:R-:W-:Y:S02]  /*21440*/  ISETP.LT.AND P4, PT, R6, c[0x0][0x17c], !P0 ;  /* 0x00005f0006007a0c */ /* 0x000fe40004781270 */
[-C--:B0-----:R-:W-:Y:S02]  /*21450*/  LEA.HI.X.SX32 R5, R0, R3.reuse, 0x1, P6 ;  /* 0x0000000300057211 */ /* 0x081fe400030f0eff */
[CC--:B------:R-:W-:Y:S02]  /*21460*/  LEA R8, P6, R10.reuse, R20.reuse, 0x1 ;  /* 0x000000140a087211 */ /* 0x0c0fe400078c08ff */
[C---:B------:R-:W-:Y:S02]  /*21470*/  IADD3 R2, R10.reuse, c[0x0][0x198], RZ ;  /* 0x000066000a027a10 */ /* 0x040fe40007ffe0ff */
[----:B------:R-:W-:Y:S02]  /*21480*/  LEA.HI.X.SX32 R9, R10, R3, 0x1, P6 ;  /* 0x000000030a097211 */ /* 0x000fe400030f0eff */
[----:B--2---:R-:W-:Y:S01]  /*21490*/  PRMT R0, R29, 0x7632, R0 ;  /* 0x000076321d007816 */ /* 0x004fe20000000000 */
[----:B------:R0:W-:Y:S04]  /*214a0*/  @P1 STG.E.U16 [R4.64], R29 ;  /* 0x0000001d04001986 */ /* 0x0001e8000c101504 */
[----:B0-----:R-:W2:Y:S01]  /*214b0*/  LDL.LU R29, [R1+0x8c] ;  /* 0x00008c00011d7983 */ /* 0x001ea20000300800 */
[----:B------:R-:W-:-:S04]  /*214c0*/  LEA R4, P6, R2, R20, 0x1 ;  /* 0x0000001402047211 */ /* 0x000fc800078c08ff */
[----:B------:R-:W-:Y:S01]  /*214d0*/  LEA.HI.X.SX32 R5, R2, R3, 0x1, P6 ;  /* 0x0000000302057211 */ /* 0x000fe200030f0eff */
[----:B------:R-:W-:Y:S01]  /*214e0*/  @P5 STG.E.U16 [R8.64], R0 ;  /* 0x0000000008005986 */ /* 0x000fe2000c101504 */
[----:B---3--:R-:W-:-:S03]  /*214f0*/  PRMT R12, R28, 0x7632, R12 ;  /* 0x000076321c0c7816 */ /* 0x008fc6000000000c */
[----:B------:R0:W-:Y:S04]  /*21500*/  @P4 STG.E.U16 [R4.64], R28 ;  /* 0x0000001c04004986 */ /* 0x0001e8000c101504 */
[----:B0-----:R-:W3:Y:S01]  /*21510*/  LDL.LU R28, [R1+0xbc] ;  /* 0x0000bc00011c7983 */ /* 0x001ee20000300800 */
[----:B------:R-:W-:-:S04]  /*21520*/  IADD3 R6, R27, 0xe3, RZ ;  /* 0x000000e31b067810 */ /* 0x000fc80007ffe0ff */
[----:B------:R-:W-:Y:S02]  /*21530*/  ISETP.LT.AND P3, PT, R6, c[0x0][0x17c], !P0 ;  /* 0x00005f0006007a0c */ /* 0x000fe40004761270 */
[C---:B------:R-:W-:Y:S02]  /*21540*/  IADD3 R6, R27.reuse, 0xe5, RZ ;  /* 0x000000e51b067810 */ /* 0x040fe40007ffe0ff */
[----:B------:R-:W-:Y:S02]  /*21550*/  IADD3 R10, R2, c[0x0][0x198], RZ ;  /* 0x00006600020a7a10 */ /* 0x000fe40007ffe0ff */
[----:B------:R-:W-:Y:S02]  /*21560*/  ISETP.LT.AND P1, PT, R6, c[0x0][0x17c], !P0 ;  /* 0x00005f0006007a0c */ /* 0x000fe40004721270 */
[----:B------:R-:W-:Y:S02]  /*21570*/  IADD3 R6, R27, 0xe6, RZ ;  /* 0x000000e61b067810 */ /* 0x000fe40007ffe0ff */
[----:B------:R-:W-:-:S02]  /*21580*/  LEA R8, P6, R10, R20, 0x1 ;  /* 0x000000140a087211 */ /* 0x000fc400078c08ff */
[----:B------:R-:W-:Y:S02]  /*21590*/  ISETP.LT.AND P5, PT, R6, c[0x0][0x17c], !P0 ;  /* 0x00005f0006007a0c */ /* 0x000fe400047a1270 */
[----:B------:R-:W-:Y:S02]  /*215a0*/  IADD3 R6, R27, 0xe7, RZ ;  /* 0x000000e71b067810 */ /* 0x000fe40007ffe0ff */
[C---:B------:R-:W-:Y:S02]  /*215b0*/  IADD3 R2, R10.reuse, c[0x0][0x198], RZ ;  /* 0x000066000a027a10 */ /* 0x040fe40007ffe0ff */
[----:B------:R-:W-:Y:S02]  /*215c0*/  LEA.HI.X.SX32 R9, R10, R3, 0x1, P6 ;  /* 0x000000030a097211 */ /* 0x000fe400030f0eff */
[----:B------:R-:W-:Y:S02]  /*215d0*/  ISETP.LT.AND P4, PT, R6, c[0x0][0x17c], !P0 ;  /* 0x00005f0006007a0c */ /* 0x000fe40004781270 */
[----:B------:R-:W-:-:S02]  /*215e0*/  LEA R4, P6, R2, R20, 0x1 ;  /* 0x0000001402047211 */ /* 0x000fc400078c08ff */
[C---:B------:R-:W-:Y:S01]  /*215f0*/  IADD3 R6, R2.reuse, c[0x0][0x198], RZ ;  /* 0x0000660002067a10 */ /* 0x040fe20007ffe0ff */
[----:B------:R0:W-:Y:S01]  /*21600*/  @P3 STG.E.U16 [R8.64], R12 ;  /* 0x0000000c08003986 */ /* 0x0001e2000c101504 */
[----:B------:R-:W-:Y:S02]  /*21610*/  LEA.HI.X.SX32 R5, R2, R3, 0x1, P6 ;  /* 0x0000000302057211 */ /* 0x000fe400030f0eff */
[C---:B------:R-:W-:Y:S02]  /*21620*/  IADD3 R2, R6.reuse, c[0x0][0x198], RZ ;  /* 0x0000660006027a10 */ /* 0x040fe40007ffe0ff */
[----:B----4-:R-:W-:Y:S01]  /*21630*/  PRMT R10, R21, 0x7632, R10 ;  /* 0x00007632150a7816 */ /* 0x010fe2000000000a */
[----:B------:R1:W-:Y:S01]  /*21640*/  @P2 STG.E.U16 [R4.64], R21 ;  /* 0x0000001504002986 */ /* 0x0003e2000c101504 */
[----:B0-----:R-:W-:-:S04]  /*21650*/  LEA R8, P6, R6, R20, 0x1 ;  /* 0x0000001406087211 */ /* 0x001fc800078c08ff */
[-C--:B------:R-:W-:Y:S01]  /*21660*/  LEA.HI.X.SX32 R9, R6, R3.reuse, 0x1, P6 ;  /* 0x0000000306097211 */ /* 0x080fe200030f0eff */
[----:B-1----:R-:W4:Y:S01]  /*21670*/  LDL.LU R21, [R1+0xac] ;  /* 0x0000ac0001157983 */ /* 0x002f220000300800 */
[C---:B------:R-:W-:Y:S02]  /*21680*/  LEA R4, P6, R2.reuse, R20, 0x1 ;  /* 0x0000001402047211 */ /* 0x040fe400078c08ff */
[C---:B------:R-:W-:Y:S02]  /*21690*/  IADD3 R6, R2.reuse, c[0x0][0x198], RZ ;  /* 0x0000660002067a10 */ /* 0x040fe40007ffe0ff */
[----:B------:R-:W-:Y:S01]  /*216a0*/  IADD3 R0, R27, 0xe8, RZ ;  /* 0x000000e81b007810 */ /* 0x000fe20007ffe0ff */
[----:B------:R0:W-:Y:S01]  /*216b0*/  @P1 STG.E.U16 [R8.64], R10 ;  /* 0x0000000a08001986 */ /* 0x0001e2000c101504 */
[----:B------:R-:W-:Y:S02]  /*216c0*/  LEA.HI.X.SX32 R5, R2, R3, 0x1, P6 ;  /* 0x0000000302057211 */ /* 0x000fe400030f0eff */
[----:B------:R-:W-:-:S02]  /*216d0*/  ISETP.LT.AND P3, PT, R0, c[0x0][0x17c], !P0 ;  /* 0x00005f0000007a0c */ /* 0x000fc40004761270 */
[C---:B------:R-:W-:Y:S02]  /*216e0*/  IADD3 R2, R6.reuse, c[0x0][0x198], RZ ;  /* 0x0000660006027a10 */ /* 0x040fe40007ffe0ff */
[----:B0-----:R-:W-:-:S04]  /*216f0*/  LEA R8, P6, R6, R20, 0x1 ;  /* 0x0000001406087211 */ /* 0x001fc800078c08ff */
        /* <DEDUP_REMOVED lines=10> */
[C---:B------:R-:W-:Y:S02]  /*217a0*/  IADD3 R0, R27.reuse, 0xe9, RZ ;  /* 0x000000e91b007810 */ /* 0x040fe40007ffe0ff */
[----:B------:R-:W-:Y:S02]  /*217b0*/  IADD3 R6, R2, c[0x0][0x198], RZ ;  /* 0x0000660002067a10 */ /* 0x000fe40007ffe0ff */
[----:B------:R-:W-:Y:S02]  /*217c0*/  ISETP.LT.AND P2, PT, R0, c[0x0][0x17c], !P0 ;  /* 0x00005f0000007a0c */ /* 0x000fe40004741270 */
[----:B------:R-:W-:-:S02]  /*217d0*/  IADD3 R0, R27, 0xea, RZ ;  /* 0x000000ea1b007810 */ /* 0x000fc40007ffe0ff */
[-C--:B------:R-:W-:Y:S02]  /*217e0*/  LEA R8, P6, R6, R20.reuse, 0x1 ;  /* 0x0000001406087211 */ /* 0x080fe400078c08ff */
[----:B------:R-:W-:Y:S02]  /*217f0*/  ISETP.LT.AND P1, PT, R0, c[0x0][0x17c], !P0 ;  /* 0x00005f0000007a0c */ /* 0x000fe40004721270 */
[C---:B------:R-:W-:Y:S02]  /*21800*/  IADD3 R2, R6.reuse, c[0x0][0x198], RZ ;  /* 0x0000660006027a10 */ /* 0x040fe40007ffe0ff */
[----:B------:R-:W-:Y:S02]  /*21810*/  IADD3 R0, R27, 0xeb, RZ ;  /* 0x000000eb1b007810 */ /* 0x000fe40007ffe0ff */
[----:B------:R-:W-:Y:S02]  /*21820*/  LEA.HI.X.SX32 R9, R6, R3, 0x1, P6 ;  /* 0x0000000306097211 */ /* 0x000fe400030f0eff */
[----:B------:R-:W-:-:S02]  /*21830*/  LEA R4, P6, R2, R20, 0x1 ;  /* 0x0000001402047211 */ /* 0x000fc400078c08ff */
[----:B------:R-:W-:Y:S02]  /*21840*/  ISETP.LT.AND P5, PT, R0, c[0x0][0x17c], !P0 ;  /* 0x00005f0000007a0c */ /* 0x000fe400047a1270 */
[C---:B------:R-:W-:Y:S02]  /*21850*/  IADD3 R6, R2.reuse, c[0x0][0x198], RZ ;  /* 0x0000660002067a10 */ /* 0x040fe40007ffe0ff */
[----:B------:R-:W-:Y:S01]  /*21860*/  IADD3 R0, R27, 0xec, RZ ;  /* 0x000000ec1b007810 */ /* 0x000fe20007ffe0ff */
[----:B------:R0:W-:Y:S01]  /*21870*/  @P2 STG.E.U16 [R8.64], R10 ;  /* 0x0000000a08002986 */ /* 0x0001e2000c101504 */
[----:B------:R-:W-:Y:S02]  /*21880*/  LEA.HI.X.SX32 R5, R2, R3, 0x1, P6 ;  /* 0x0000000302057211 */ /* 0x000fe400030f0eff */
[----:B------:R-:W-:Y:S02]  /*21890*/  ISETP.LT.AND P4, PT, R0, c[0x0][0x17c], !P0 ;  /* 0x00005f0000007a0c */ /* 0x000fe40004781270 */
[----:B------:R-:W-:-:S02]  /*218a0*/  IADD3 R2, R6, c[0x0][0x198], RZ ;  /* 0x0000660006027a10 */ /* 0x000fc40007ffe0ff */
[----:B------:R-:W-:Y:S02]  /*218b0*/  IADD3 R0, R27, 0xed, RZ ;  /* 0x000000ed1b007810 */ /* 0x000fe40007ffe0ff */
[C---:B0-----:R-:W-:Y:S01]  /*218c0*/  LEA R8, P6, R6.reuse, R20, 0x1 ;  /* 0x0000001406087211 */ /* 0x041fe200078c08ff */
[----:B----4-:R0:W-:Y:S01]  /*218d0*/  @P1 STG.E.U16 [R4.64], R21 ;  /* 0x0000001504001986 */ /* 0x0101e2000c101504 */
[----:B------:R-:W-:Y:S02]  /*218e0*/  PRMT R12, R21, 0x7632, R12 ;  /* 0x00007632150c7816 */ /* 0x000fe4000000000c */
[----:B------:R-:W-:Y:S02]  /*218f0*/  LEA.HI.X.SX32 R9, R6, R3, 0x1, P6 ;  /* 0x0000000306097211 */ /* 0x000fe400030f0eff */
[----:B------:R-:W-:Y:S02]  /*21900*/  ISETP.LT.AND P3, PT, R0, c[0x0][0x17c], !P0 ;  /* 0x00005f0000007a0c */ /* 0x000fe40004761270 */
[----:B------:R-:W-:-:S02]  /*21910*/  IADD3 R6, R2, c[0x0][0x198], RZ ;  /* 0x0000660002067a10 */ /* 0x000fc40007ffe0ff */
[----:B------:R-:W-:Y:S02]  /*21920*/  IADD3 R0, R27, 0xee, RZ ;  /* 0x000000ee1b007810 */ /* 0x000fe40007ffe0ff */
[C---:B0-----:R-:W-:Y:S01]  /*21930*/  LEA R4, P6, R2.reuse, R20, 0x1 ;  /* 0x0000001402047211 */ /* 0x041fe200078c08ff */
[----:B------:R-:W4:Y:S03]  /*21940*/  LDL.LU R21, [R1+0x7c] ;  /* 0x00007c0001157983 */ /* 0x000f260000300800 */
[----:B------:R-:W-:Y:S01]  /*21950*/  LEA.HI.X.SX32 R5, R2, R3, 0x1, P6 ;  /* 0x0000000302057211 */ /* 0x000fe200030f0eff */
[----:B------:R0:W-:Y:S01]  /*21960*/  @P5 STG.E.U16 [R8.64], R12 ;  /* 0x0000000c08005986 */ /* 0x0001e2000c101504 */
[----:B------:R-:W-:Y:S02]  /*21970*/  ISETP.LT.AND P2, PT, R0, c[0x0][0x17c], !P0 ;  /* 0x00005f0000007a0c */ /* 0x000fe40004741270 */
[----:B------:R-:W-:-:S02]  /*21980*/  IADD3 R2, R6, c[0x0][0x198], RZ ;  /* 0x0000660006027a10 */ /* 0x000fc40007ffe0ff */
[----:B0-----:R-:W-:-:S04]  /*21990*/  LEA R8, P6, R6, R20, 0x1 ;  /* 0x0000001406087211 */ /* 0x001fc800078c08ff */
[----:B------:R-:W-:Y:S02]  /*219a0*/  LEA.HI.X.SX32 R9, R6, R3, 0x1, P6 ;  /* 0x0000000306097211 */ /* 0x000fe400030f0eff */
[----:B------:R-:W-:-:S04]  /*219b0*/  LEA R12, P6, R2, R20, 0x1 ;  /* 0x00000014020c7211 */ /* 0x000fc800078c08ff */
[----:B------:R-:W-:Y:S02]  /*219c0*/  LEA.HI.X.SX32 R13, R2, R3, 0x1, P6 ;  /* 0x00000003020d7211 */ /* 0x000fe400030f0eff */
[----:B--2---:R-:W-:Y:S01]  /*219d0*/  PRMT R10, R29, 0x7632, R10 ;  /* 0x000076321d0a7816 */ /* 0x004fe2000000000a */
[----:B------:R0:W-:Y:S04]  /*219e0*/  @P4 STG.E.U16 [R4.64], R29 ;  /* 0x0000001d04004986 */ /* 0x0001e8000c101504 */
[----:B0-----:R-:W2:Y:S04]  /*219f0*/  LDL.LU R29, [R1+0x4c] ;  /* 0x00004c00011d7983 */ /* 0x001ea80000300800 */
        /* <DEDUP_REMOVED lines=18> */
[----:B------:R-:W-:Y:S02]  /*21b20*/  IADD3 R0, R27, 0xf3, RZ ;  /* 0x000000f31b007810 */ /* 0x000fe40007ffe0ff */
[----:B------:R-:W-:Y:S02]  /*21b30*/  LEA.HI.X.SX32 R23, R2, R3, 0x1, P6 ;  /* 0x0000000302177211 */ /* 0x000fe400030f0eff */
[----:B------:R-:W-:Y:S02]  /*21b40*/  LEA R8, P6, R4, R20, 0x1 ;  /* 0x0000001404087211 */ /* 0x000fe400078c08ff */
[----:B------:R-:W-:Y:S02]  /*21b50*/  ISETP.LT.AND P2, PT, R0, c[0x0][0x17c], !P0 ;  /* 0x00005f0000007a0c */ /* 0x000fe40004741270 */
[----:B------:R-:W-:-:S02]  /*21b60*/  IADD3 R2, R4, c[0x0][0x198], RZ ;  /* 0x0000660004027a10 */ /* 0x000fc40007ffe0ff */
[C---:B------:R-:W-:Y:S01]  /*21b70*/  IADD3 R0, R27.reuse, 0xf4, RZ ;  /* 0x000000f41b007810 */ /* 0x040fe20007ffe0ff */
[----:B------:R0:W-:Y:S01]  /*21b80*/  @P1 STG.E.U16 [R16.64], R5 ;  /* 0x0000000510001986 */ /* 0x0001e2000c101504 */
[----:B------:R-:W-:Y:S02]  /*21b90*/  LEA.HI.X.SX32 R9, R4, R3, 0x1, P6 ;  /* 0x0000000304097211 */ /* 0x000fe400030f0eff */
[----:B------:R-:W-:Y:S02]  /*21ba0*/  LEA R12, P6, R2, R20, 0x1 ;  /* 0x00000014020c7211 */ /* 0x000fe400078c08ff */
[----:B------:R-:W-:Y:S02]  /*21bb0*/  ISETP.LT.AND P1, PT, R0, c[0x0][0x17c], !P0 ;  /* 0x00005f0000007a0c */ /* 0x000fe40004721270 */
[----:B------:R-:W-:Y:S02]  /*21bc0*/  IADD3 R0, R27, 0xf5, RZ ;  /* 0x000000f51b007810 */ /* 0x000fe40007ffe0ff */
[----:B----4-:R-:W-:-:S02]  /*21bd0*/  PRMT R6, R21, 0x7632, R6 ;  /* 0x0000763215067816 */ /* 0x010fc40000000006 */
[C---:B0-----:R-:W-:Y:S01]  /*21be0*/  IADD3 R5, R2.reuse, c[0x0][0x198], RZ ;  /* 0x0000660002057a10 */ /* 0x041fe20007ffe0ff */
[----:B------:R-:W-:Y:S01]  /*21bf0*/  @P5 STG.E.U16 [R22.64], R21 ;  /* 0x0000001516005986 */ /* 0x000fe2000c101504 */
[----:B------:R-:W-:Y:S02]  /*21c00*/  LEA.HI.X.SX32 R13, R2, R3, 0x1, P6 ;  /* 0x00000003020d7211 */ /* 0x000fe400030f0eff */
[----:B------:R-:W-:Y:S02]  /*21c10*/  LEA R4, P6, R5, R20, 0x1 ;  /* 0x0000001405047211 */ /* 0x000fe400078c08ff */
[----:B------:R-:W-:Y:S01]  /*21c20*/  ISETP.LT.AND P5, PT, R0, c[0x0][0x17c], !P0 ;  /* 0x00005f0000007a0c */ /* 0x000fe200047a1270 */
[----:B------:R0:W-:Y:S01]  /*21c30*/  @P4 STG.E.U16 [R8.64], R6 ;  /* 0x0000000608004986 */ /* 0x0001e2000c101504 */
[----:B------:R-:W-:Y:S02]  /*21c40*/  IADD3 R0, R27, 0xf6, RZ ;  /* 0x000000f61b007810 */ /* 0x000fe40007ffe0ff */
[----:B------:R-:W-:-:S02]  /*21c50*/  IADD3 R2, R5, c[0x0][0x198], RZ ;  /* 0x0000660005027a10 */ /* 0x000fc40007ffe0ff */
[----:B------:R-:W-:Y:S02]  /*21c60*/  LEA.HI.X.SX32 R5, R5, R3, 0x1, P6 ;  /* 0x0000000305057211 */ /* 0x000fe400030f0eff */
[----:B------:R-:W-:Y:S02]  /*21c70*/  ISETP.LT.AND P4, PT, R0, c[0x0][0x17c], !P0 ;  /* 0x00005f0000007a0c */ /* 0x000fe40004781270 */
[----:B------:R-:W-:Y:S02]  /*21c80*/  IADD3 R0, R27, 0xf7, RZ ;  /* 0x000000f71b007810 */ /* 0x000fe40007ffe0ff */
[C---:B0-----:R-:W-:Y:S02]  /*21c90*/  LEA R8, P6, R2.reuse, R20, 0x1 ;  /* 0x0000001402087211 */ /* 0x041fe400078c08ff */
[----:B------:R-:W-:Y:S02]  /*21ca0*/  IADD3 R6, R2, c[0x0][0x198], RZ ;  /* 0x0000660002067a10 */ /* 0x000fe40007ffe0ff */
[----:B--2---:R-:W-:Y:S01]  /*21cb0*/  PRMT R9, R29, 0x7632, R9 ;  /* 0x000076321d097816 */ /* 0x004fe20000000009 */
[----:B------:R-:W-:Y:S01]  /*21cc0*/  @P3 STG.E.U16 [R12.64], R29 ;  /* 0x0000001d0c003986 */ /* 0x000fe2000c101504 */
[----:B------:R-:W-:-:S03]  /*21cd0*/  ISETP.LT.AND P3, PT, R0, c[0x0][0x17c], !P0 ;  /* 0x00005f0000007a0c */ /* 0x000fc60004761270 */
[----:B------:R0:W-:Y:S01]  /*21ce0*/  @P2 STG.E.U16 [R4.64], R9 ;  /* 0x0000000904002986 */ /* 0x0001e2000c101504 */
[----:B------:R-:W-:-:S04]  /*21cf0*/  IADD3 R0, R27, 0xf8, RZ ;  /* 0x000000f81b007810 */ /* 0x000fc80007ffe0ff */
[----:B------:R-:W-:Y:S02]  /*21d00*/  ISETP.LT.AND P2, PT, R0, c[0x0][0x17c], !P0 ;  /* 0x00005f0000007a0c */ /* 0x000fe40004741270 */
[-C--:B0-----:R-:W-:Y:S02]  /*21d10*/  LEA.HI.X.SX32 R9, R2, R3.reuse, 0x1, P6 ;  /* 0x0000000302097211 */ /* 0x081fe400030f0eff */
[C---:B------:R-:W-:Y:S02]  /*21d20*/  LEA R16, P6, R6.reuse, R20, 0x1 ;  /* 0x0000001406107211 */ /* 0x040fe400078c08ff */
[C---:B------:R-:W-:Y:S02]  /*21d30*/  IADD3 R2, R6.reuse, c[0x0][0x198], RZ ;  /* 0x0000660006027a10 */ /* 0x040fe40007ffe0ff */
[----:B------:R-:W-:Y:S02]  /*21d40*/  LEA.HI.X.SX32 R17, R6, R3, 0x1, P6 ;  /* 0x0000000306117211 */ /* 0x000fe400030f0eff */
[----:B------:R-:W-:-:S02]  /*21d50*/  IADD3 R0, R27, 0xf9, RZ ;  /* 0x000000f91b007810 */ /* 0x000fc40007ffe0ff */
[----:B------:R-:W-:Y:S02]  /*21d60*/  LEA R4, P6, R2, R20, 0x1 ;  /* 0x0000001402047211 */ /* 0x000fe400078c08ff */
[----:B---3--:R-:W-:Y:S01]  /*21d70*/  PRMT R5, R28, 0x7632, R5 ;  /* 0x000076321c057816 */ /* 0x008fe20000000005 */
[----:B------:R-:W-:Y:S01]  /*21d80*/  @P1 STG.E.U16 [R8.64], R28 ;  /* 0x0000001c08001986 */ /* 0x000fe2000c101504 */
[----:B------:R-:W-:Y:S02]  /*21d90*/  IADD3 R6, R2, c[0x0][0x198], RZ ;  /* 0x0000660002067a10 */ /* 0x000fe40007ffe0ff */
[----:B------:R-:W-:Y:S01]  /*21da0*/  ISETP.LT.AND P1, PT, R0, c[0x0][0x17c], !P0 ;  /* 0x00005f0000007a0c */ /* 0x000fe20004721270 */
[----:B------:R0:W-:Y:S01]  /*21db0*/  @P5 STG.E.U16 [R16.64], R5 ;  /* 0x0000000510005986 */ /* 0x0001e2000c101504 */
[----:B------:R-:W-:-:S04]  /*21dc0*/  IADD3 R0, R27, 0xfa, RZ ;  /* 0x000000fa1b007810 */ /* 0x000fc80007ffe0ff */
[----:B------:R-:W-:Y:S02]  /*21dd0*/  ISETP.LT.AND P5, PT, R0, c[0x0][0x17c], !P0 ;  /* 0x00005f0000007a0c */ /* 0x000fe400047a1270 */
[-C--:B0-----:R-:W-:Y:S02]  /*21de0*/  LEA.HI.X.SX32 R5, R2, R3.reuse, 0x1, P6 ;  /* 0x0000000302057211 */ /* 0x081fe400030f0eff */
[C---:B------:R-:W-:Y:S02]  /*21df0*/  LEA R12, P6, R6.reuse, R20, 0x1 ;  /* 0x00000014060c7211 */ /* 0x040fe400078c08ff */
[----:B------:R-:W-:Y:S02]  /*21e00*/  IADD3 R2, R6, c[0x0][0x198], RZ ;  /* 0x0000660006027a10 */ /* 0x000fe40007ffe0ff */
[----:B------:R-:W-:Y:S02]  /*21e10*/  PRMT R9, R26, 0x7632, R9 ;  /* 0x000076321a097816 */ /* 0x000fe40000000009 */
[----:B------:R-:W-:-:S02]  /*21e20*/  LEA.HI.X.SX32 R13, R6, R3, 0x1, P6 ;  /* 0x00000003060d7211 */ /* 0x000fc400030f0eff */
[C---:B------:R-:W-:Y:S02]  /*21e30*/  IADD3 R0, R27.reuse, 0xfb, RZ ;  /* 0x000000fb1b007810 */ /* 0x040fe40007ffe0ff */
[C---:B------:R-:W-:Y:S01]  /*21e40*/  LEA R8, P6, R2.reuse, R20, 0x1 ;  /* 0x0000001402087211 */ /* 0x040fe200078c08ff */
[----:B------:R-:W-:Y:S01]  /*21e50*/  @P4 STG.E.U16 [R4.64], R26 ;  /* 0x0000001a04004986 */ /* 0x000fe2000c101504 */
[----:B------:R-:W-:Y:S02]  /*21e60*/  IADD3 R6, R2, c[0x0][0x198], RZ ;  /* 0x0000660002067a10 */ /* 0x000fe40007ffe0ff */
[----:B------:R-:W-:Y:S01]  /*21e70*/  ISETP.LT.AND P4, PT, R0, c[0x0][0x17c], !P0 ;  /* 0x00005f0000007a0c */ /* 0x000fe20004781270 */
[----:B------:R0:W-:Y:S01]  /*21e80*/  @P3 STG.E.U16 [R12.64], R9 ;  /* 0x000000090c003986 */ /* 0x0001e2000c101504 */
[----:B------:R-:W-:-:S04]  /*21e90*/  IADD3 R0, R27, 0xfc, RZ ;  /* 0x000000fc1b007810 */ /* 0x000fc80007ffe0ff */
[----:B------:R-:W-:Y:S02]  /*21ea0*/  ISETP.LT.AND P3, PT, R0, c[0x0][0x17c], !P0 ;  /* 0x00005f0000007a0c */ /* 0x000fe40004761270 */
[----:B------:R-:W-:Y:S02]  /*21eb0*/  IADD3 R0, R27, 0xfd, RZ ;  /* 0x000000fd1b007810 */ /* 0x000fe40007ffe0ff */
[-C--:B0-----:R-:W-:Y:S02]  /*21ec0*/  LEA.HI.X.SX32 R9, R2, R3.reuse, 0x1, P6 ;  /* 0x0000000302097211 */ /* 0x081fe400030f0eff */
[C---:B------:R-:W-:Y:S02]  /*21ed0*/  LEA R22, P6, R6.reuse, R20, 0x1 ;  /* 0x0000001406167211 */ /* 0x040fe400078c08ff */
[C---:B------:R-:W-:Y:S02]  /*21ee0*/  IADD3 R2, R6.reuse, c[0x0][0x198], RZ ;  /* 0x0000660006027a10 */ /* 0x040fe40007ffe0ff */
[----:B------:R-:W-:-:S02]  /*21ef0*/  LEA.HI.X.SX32 R23, R6, R3, 0x1, P6 ;  /* 0x0000000306177211 */ /* 0x000fc400030f0eff */
[----:B------:R-:W-:Y:S01]  /*21f00*/  IADD3 R6, R2, c[0x0][0x198], RZ ;  /* 0x0000660002067a10 */ /* 0x000fe20007ffe0ff */
[----:B------:R0:W-:Y:S01]  /*21f10*/  @P2 STG.E.U16 [R8.64], R7 ;  /* 0x0000000708002986 */ /* 0x0001e2000c101504 */
[----:B------:R-:W-:Y:S02]  /*21f20*/  ISETP.LT.AND P2, PT, R0, c[0x0][0x17c], !P0 ;  /* 0x00005f0000007a0c */ /* 0x000fe40004741270 */
[----:B------:R-:W-:Y:S02]  /*21f30*/  IADD3 R0, R6, c[0x0][0x198], RZ ;  /* 0x0000660006007a10 */ /* 0x000fe40007ffe0ff */
[----:B------:R-:W-:Y:S02]  /*21f40*/  PRMT R5, R7, 0x7632, R5 ;  /* 0x0000763207057816 */ /* 0x000fe40000000005 */
[-C--:B------:R-:W-:Y:S02]  /*21f50*/  LEA R4, P6, R2, R20.reuse, 0x1 ;  /* 0x0000001402047211 */ /* 0x080fe400078c08ff */
[----:B------:R-:W-:Y:S01]  /*21f60*/  IADD3 R10, R0, c[0x0][0x198], RZ ;  /* 0x00006600000a7a10 */ /* 0x000fe20007ffe0ff */
[----:B------:R1:W-:Y:S01]  /*21f70*/  @P1 STG.E.U16 [R22.64], R5 ;  /* 0x0000000516001986 */ /* 0x0003e2000c101504 */
[----:B------:R-:W-:-:S02]  /*21f80*/  LEA R12, P1, R6, R20, 0x1 ;  /* 0x00000014060c7211 */ /* 0x000fc400078208ff */
[----:B------:R-:W-:Y:S02]  /*21f90*/  IADD3 R14, R10, c[0x0][0x198], RZ ;  /* 0x000066000a0e7a10 */ /* 0x000fe40007ffe0ff */
[-C--:B------:R-:W-:Y:S02]  /*21fa0*/  LEA.HI.X.SX32 R13, R6, R3.reuse, 0x1, P1 ;  /* 0x00000003060d7211 */ /* 0x080fe400008f0eff */
[-C--:B0-----:R-:W-:Y:S02]  /*21fb0*/  LEA R8, P1, R14, R20.reuse, 0x1 ;  /* 0x000000140e087211 */ /* 0x081fe400078208ff */
[----:B-1----:R-:W-:Y:S02]  /*21fc0*/  LEA.HI.X.SX32 R5, R2, R3, 0x1, P6 ;  /* 0x0000000302057211 */ /* 0x002fe400030f0eff */
[----:B------:R-:W-:Y:S02]  /*21fd0*/  LEA R16, P6, R0, R20, 0x1 ;  /* 0x0000001400107211 */ /* 0x000fe400078c08ff */
[----:B------:R-:W-:-:S02]  /*21fe0*/  IADD3 R2, R27, 0xfe, RZ ;  /* 0x000000fe1b027810 */ /* 0x000fc40007ffe0ff */
[-C--:B------:R-:W-:Y:S02]  /*21ff0*/  LEA.HI.X.SX32 R17, R0, R3.reuse, 0x1, P6 ;  /* 0x0000000300117211 */ /* 0x080fe400030f0eff */
[----:B------:R-:W-:Y:S02]  /*22000*/  LEA R6, P6, R10, R20, 0x1 ;  /* 0x000000140a067211 */ /* 0x000fe400078c08ff */
[----:B------:R-:W-:Y:S02]  /*22010*/  IADD3 R0, R27, 0xff, RZ ;  /* 0x000000ff1b007810 */ /* 0x000fe40007ffe0ff */
[C---:B------:R-:W-:Y:S02]  /*22020*/  IADD3 R18, R14.reuse, c[0x0][0x198], RZ ;  /* 0x000066000e127a10 */ /* 0x040fe40007ffe0ff */
[----:B------:R-:W-:Y:S02]  /*22030*/  LEA.HI.X.SX32 R9, R14, R3, 0x1, P1 ;  /* 0x000000030e097211 */ /* 0x000fe400008f0eff */
[----:B------:R-:W-:-:S02]  /*22040*/  ISETP.LT.AND P1, PT, R2, c[0x0][0x17c], !P0 ;  /* 0x00005f0002007a0c */ /* 0x000fc40004721270 */
[-C--:B------:R-:W-:Y:S02]  /*22050*/  LEA.HI.X.SX32 R7, R10, R3.reuse, 0x1, P6 ;  /* 0x000000030a077211 */ /* 0x080fe400030f0eff */
[----:B------:R-:W-:Y:S02]  /*22060*/  ISETP.LT.AND P0, PT, R0, c[0x0][0x17c], !P0 ;  /* 0x00005f0000007a0c */ /* 0x000fe40004701270 */
[C---:B------:R-:W-:Y:S02]  /*22070*/  LEA R20, P6, R18.reuse, R20, 0x1 ;  /* 0x0000001412147211 */ /* 0x040fe400078c08ff */
[----:B------:R-:W-:Y:S02]  /*22080*/  PRMT R0, R11, 0x7632, R0 ;  /* 0x000076320b007816 */ /* 0x000fe40000000000 */
[----:B------:R-:W-:Y:S02]  /*22090*/  LEA.HI.X.SX32 R21, R18, R3, 0x1, P6 ;  /* 0x0000000312157211 */ /* 0x000fe400030f0eff */
[----:B------:R-:W-:Y:S01]  /*220a0*/  PRMT R3, R15, 0x7632, R3 ;  /* 0x000076320f037816 */ /* 0x000fe20000000003 */
[----:B------:R0:W-:Y:S04]  /*220b0*/  @P5 STG.E.U16 [R4.64], R11 ;  /* 0x0000000b04005986 */ /* 0x0001e8000c101504 */
[----:B------:R0:W-:Y:S04]  /*220c0*/  @P4 STG.E.U16 [R12.64], R0 ;  /* 0x000000000c004986 */ /* 0x0001e8000c101504 */
[----:B------:R0:W-:Y:S04]  /*220d0*/  @P3 STG.E.U16 [R16.64], R15 ;  /* 0x0000000f10003986 */ /* 0x0001e8000c101504 */
[----:B------:R0:W-:Y:S04]  /*220e0*/  @P2 STG.E.U16 [R6.64], R3 ;  /* 0x0000000306002986 */ /* 0x0001e8000c101504 */
[----:B------:R0:W-:Y:S01]  /*220f0*/  @P1 STG.E.U16 [R8.64], R19 ;  /* 0x0000001308001986 */ /* 0x0001e2000c101504 */
[----:B------:R-:W-:Y:S05]  /*22100*/  @!P0 EXIT ;  /* 0x000000000000894d */ /* 0x000fea0003800000 */
[----:B------:R-:W-:-:S05]  /*22110*/  PRMT R10, R19, 0x7632, R10 ;  /* 0x00007632130a7816 */ /* 0x000fca000000000a */
[----:B------:R-:W-:Y:S01]  /*22120*/  STG.E.U16 [R20.64], R10 ;  /* 0x0000000a14007986 */ /* 0x000fe2000c101504 */
[----:B------:R-:W-:Y:S05]  /*22130*/  EXIT ;  /* 0x000000000000794d */ /* 0x000fea0003800000 */
.L_x_4:
[----:B------:R-:W-:-:S00]  /*22140*/  BRA `(.L_x_4) ;  /* 0xfffffff000007947 */ /* 0x000fc0000383ffff */
[----:B------:R-:W-:-:S00]  /*22150*/  NOP ;  /* 0x0000000000007918 */ /* 0x000fc00000000000 */
        /* <DEDUP_REMOVED lines=10> */
.L_x_5:


//--------------------- .nv.shared.matmul_kernel  --------------------------
	.section	.nv.shared.matmul_kernel,"aw",@nobits
	.sectionflags	@""
	.align	16
